def matmul_kernel(
    a_ptr,
    b_ptr,
    c_ptr,
    M,
    N,
    K,
    stride_am,
    stride_ak,
    stride_bk,
    stride_bn,
    stride_cm,
    stride_cn,
    BLOCK_M: tl.constexpr,
    BLOCK_N: tl.constexpr,
    BLOCK_K: tl.constexpr,
    GROUP_M: tl.constexpr,
):
    pid = tl.program_id(axis=0)
    num_pid_m = tl.cdiv(M, BLOCK_M)
    num_pid_n = tl.cdiv(N, BLOCK_N)
    num_pid_in_group = GROUP_M * num_pid_n
    group_id = pid // num_pid_in_group
    first_pid_m = group_id * GROUP_M
    group_size_m = min(num_pid_m - first_pid_m, GROUP_M)
    pid_m = first_pid_m + ((pid % num_pid_in_group) % group_size_m)
    pid_n = (pid % num_pid_in_group) // group_size_m

    offs_am = (pid_m * BLOCK_M + tl.arange(0, BLOCK_M)) % M
    offs_bn = (pid_n * BLOCK_N + tl.arange(0, BLOCK_N)) % N
    offs_k = tl.arange(0, BLOCK_K)
    a_ptrs = a_ptr + offs_am[:, None] * stride_am + offs_k[None, :] * stride_ak
    b_ptrs = b_ptr + offs_k[:, None] * stride_bk + offs_bn[None, :] * stride_bn

    acc = tl.zeros((BLOCK_M, BLOCK_N), dtype=tl.float32)
    for kk in range(0, tl.cdiv(K, BLOCK_K)):
        a = tl.load(a_ptrs, mask=offs_k[None, :] < K - kk * BLOCK_K, other=0.0)
        b = tl.load(b_ptrs, mask=offs_k[:, None] < K - kk * BLOCK_K, other=0.0)
        acc = tl.dot(a, b, acc)
        a_ptrs += BLOCK_K * stride_ak
        b_ptrs += BLOCK_K * stride_bk

    c = acc.to(c_ptr.dtype.element_ty)
    offs_cm = pid_m * BLOCK_M + tl.arange(0, BLOCK_M)
    offs_cn = pid_n * BLOCK_N + tl.arange(0, BLOCK_N)
    c_ptrs = c_ptr + offs_cm[:, None] * stride_cm + offs_cn[None, :] * stride_cn
    mask = (offs_cm[:, None] < M) & (offs_cn[None, :] < N)
    tl.store(c_ptrs, c, mask=mask)

# config = {"BLOCK_K": 64, "BLOCK_M": 128, "BLOCK_N": 256, "GROUP_M": 8, "arch": "sm_100", "dtype": "fp8e5m2", "num_ctas": 2, "num_stages": 3, "num_warps": 4}
# arch = sm_100


// ===== COMPILED SASS (sm_100a) =====

	.target	sm_100a

	.elftype	@"ET_EXEC"


//--------------------- .note.nv.tkinfo           --------------------------
	.section	.note.nv.tkinfo,"",@"SHT_NOTE"
	.sectionflags	@"SHF_NOTE_NV_TKINFO"
	.tkinfo
        /*0018*/ 	.word	0x00000081
        /*0030*/ 	.string	""
        /*0030*/ 	.string	"ptxas-blackwell"
        /*0030*/ 	.string	"Cuda compilation tools, release 12.9, V12.9.86"
        /*0030*/ 	.string	"Build cuda_12.9.r12.9/compiler.36037853_0"
        /*0030*/ 	.string	"-v  -suppress-debug-info  -lineinfo  -arch sm_100a "



//--------------------- .note.nv.cuver            --------------------------
	.section	.note.nv.cuver,"",@"SHT_NOTE"
	.sectionflags	@"SHF_NOTE_NV_CUVER"
        /*0018*/ 	.short	0x0001
        /*001a*/ 	.short	0x0064
        /*001c*/ 	.short	0x0001
        /*001e*/ 	.short	0x0000
        /*0020*/ 	.short	0x0001
        /*0022*/ 	.short	0x0000


//--------------------- .nv.info                  --------------------------
	.section	.nv.info,"",@"SHT_CUDA_INFO"
	.align	4


	//----- nvinfo : EIATTR_REGCOUNT
	.align		4
        /*0000*/ 	.byte	0x04, 0x2f
        /*0002*/ 	.short	(.L_4 - .L_3)
	.align		4
.L_3:
        /*0004*/ 	.word	index@(matmul_kernel)
        /*0008*/ 	.word	0x000000ff


	//----- nvinfo : EIATTR_FRAME_SIZE
	.align		4
.L_4:
        /*000c*/ 	.byte	0x04, 0x11
        /*000e*/ 	.short	(.L_6 - .L_5)
	.align		4
.L_5:
        /*0010*/ 	.word	index@($__internal_2_$__cuda_sm10x_tcgen05_guardrail_trap_unallocated_columns_being_dealloced)
        /*0014*/ 	.word	0x00000260


	//----- nvinfo : EIATTR_FRAME_SIZE
	.align		4
.L_6:
        /*0018*/ 	.byte	0x04, 0x11
        /*001a*/ 	.short	(.L_8 - .L_7)
	.align		4
.L_7:
        /*001c*/ 	.word	index@($__internal_1_$__cuda_sm10x_tcgen05_guardrail_trap_phase_invalid_during_alloc)
        /*0020*/ 	.word	0x00000260


	//----- nvinfo : EIATTR_FRAME_SIZE
	.align		4
.L_8:
        /*0024*/ 	.byte	0x04, 0x11
        /*0026*/ 	.short	(.L_10 - .L_9)
	.align		4
.L_9:
        /*0028*/ 	.word	index@($__internal_0_$__cuda_sm10x_tcgen05_guardrail_trap_col_being_dealloced_not_returned_by_alloc)
        /*002c*/ 	.word	0x00000260


	//----- nvinfo : EIATTR_FRAME_SIZE
	.align		4
.L_10:
        /*0030*/ 	.byte	0x04, 0x11
        /*0032*/ 	.short	(.L_12 - .L_11)
	.align		4
.L_11:
        /*0034*/ 	.word	index@(matmul_kernel)
        /*0038*/ 	.word	0x00000260


	//----- nvinfo : EIATTR_MIN_STACK_SIZE
	.align		4
.L_12:
        /*003c*/ 	.byte	0x04, 0x12
        /*003e*/ 	.short	(.L_14 - .L_13)
	.align		4
.L_13:
        /*0040*/ 	.word	index@(matmul_kernel)
        /*0044*/ 	.word	0x00000260
.L_14:


//--------------------- .nv.info.matmul_kernel    --------------------------
	.section	.nv.info.matmul_kernel,"",@"SHT_CUDA_INFO"
	.sectionflags	@""
	.align	4


	//----- nvinfo : EIATTR_CUDA_API_VERSION
	.align		4
        /*0000*/ 	.byte	0x04, 0x37
        /*0002*/ 	.short	(.L_16 - .L_15)
.L_15:
        /*0004*/ 	.word	0x00000081


	//----- nvinfo : EIATTR_KPARAM_INFO
	.align		4
.L_16:
        /*0008*/ 	.byte	0x04, 0x17
        /*000a*/ 	.short	(.L_18 - .L_17)
.L_17:
        /*000c*/ 	.word	0x00000000
        /*0010*/ 	.short	0x000d
        /*0012*/ 	.short	0x0048
        /*0014*/ 	.byte	0x00, 0xf4, 0x21, 0x00


	//----- nvinfo : EIATTR_KPARAM_INFO
	.align		4
.L_18:
        /*0018*/ 	.byte	0x04, 0x17
        /*001a*/ 	.short	(.L_20 - .L_19)
.L_19:
        /*001c*/ 	.word	0x00000000
        /*0020*/ 	.short	0x000c
        /*0022*/ 	.short	0x0040
        /*0024*/ 	.byte	0x00, 0xf4, 0x21, 0x00


	//----- nvinfo : EIATTR_KPARAM_INFO
	.align		4
.L_20:
        /*0028*/ 	.byte	0x04, 0x17
        /*002a*/ 	.short	(.L_22 - .L_21)
.L_21:
        /*002c*/ 	.word	0x00000000
        /*0030*/ 	.short	0x000b
        /*0032*/ 	.short	0x0038
        /*0034*/ 	.byte	0x00, 0xf0, 0x11, 0x00


	//----- nvinfo : EIATTR_KPARAM_INFO
	.align		4
.L_22:
        /*0038*/ 	.byte	0x04, 0x17
        /*003a*/ 	.short	(.L_24 - .L_23)
.L_23:
        /*003c*/ 	.word	0x00000000
        /*0040*/ 	.short	0x000a
        /*0042*/ 	.short	0x0034
        /*0044*/ 	.byte	0x00, 0xf0, 0x11, 0x00


	//----- nvinfo : EIATTR_KPARAM_INFO
	.align		4
.L_24:
        /*0048*/ 	.byte	0x04, 0x17
        /*004a*/ 	.short	(.L_26 - .L_25)
.L_25:
        /*004c*/ 	.word	0x00000000
        /*0050*/ 	.short	0x0009
        /*0052*/ 	.short	0x0030
        /*0054*/ 	.byte	0x00, 0xf0, 0x11, 0x00


	//----- nvinfo : EIATTR_KPARAM_INFO
	.align		4
.L_26:
        /*0058*/ 	.byte	0x04, 0x17
        /*005a*/ 	.short	(.L_28 - .L_27)
.L_27:
        /*005c*/ 	.word	0x00000000
        /*0060*/ 	.short	0x0008
        /*0062*/ 	.short	0x002c
        /*0064*/ 	.byte	0x00, 0xf0, 0x11, 0x00


	//----- nvinfo : EIATTR_KPARAM_INFO
	.align		4
.L_28:
        /*0068*/ 	.byte	0x04, 0x17
        /*006a*/ 	.short	(.L_30 - .L_29)
.L_29:
        /*006c*/ 	.word	0x00000000
        /*0070*/ 	.short	0x0007
        /*0072*/ 	.short	0x0028
        /*0074*/ 	.byte	0x00, 0xf0, 0x11, 0x00


	//----- nvinfo : EIATTR_KPARAM_INFO
	.align		4
.L_30:
        /*0078*/ 	.byte	0x04, 0x17
        /*007a*/ 	.short	(.L_32 - .L_31)
.L_31:
        /*007c*/ 	.word	0x00000000
        /*0080*/ 	.short	0x0006
        /*0082*/ 	.short	0x0024
        /*0084*/ 	.byte	0x00, 0xf0, 0x11, 0x00


	//----- nvinfo : EIATTR_KPARAM_INFO
	.align		4
.L_32:
        /*0088*/ 	.byte	0x04, 0x17
        /*008a*/ 	.short	(.L_34 - .L_33)
.L_33:
        /*008c*/ 	.word	0x00000000
        /*0090*/ 	.short	0x0005
        /*0092*/ 	.short	0x0020
        /*0094*/ 	.byte	0x00, 0xf0, 0x11, 0x00


	//----- nvinfo : EIATTR_KPARAM_INFO
	.align		4
.L_34:
        /*0098*/ 	.byte	0x04, 0x17
        /*009a*/ 	.short	(.L_36 - .L_35)
.L_35:
        /*009c*/ 	.word	0x00000000
        /*00a0*/ 	.short	0x0004
        /*00a2*/ 	.short	0x001c
        /*00a4*/ 	.byte	0x00, 0xf0, 0x11, 0x00


	//----- nvinfo : EIATTR_KPARAM_INFO
	.align		4
.L_36:
        /*00a8*/ 	.byte	0x04, 0x17
        /*00aa*/ 	.short	(.L_38 - .L_37)
.L_37:
        /*00ac*/ 	.word	0x00000000
        /*00b0*/ 	.short	0x0003
        /*00b2*/ 	.short	0x0018
        /*00b4*/ 	.byte	0x00, 0xf0, 0x11, 0x00


	//----- nvinfo : EIATTR_KPARAM_INFO
	.align		4
.L_38:
        /*00b8*/ 	.byte	0x04, 0x17
        /*00ba*/ 	.short	(.L_40 - .L_39)
.L_39:
        /*00bc*/ 	.word	0x00000000
        /*00c0*/ 	.short	0x0002
        /*00c2*/ 	.short	0x0010
        /*00c4*/ 	.byte	0x00, 0xf4, 0x21, 0x00


	//----- nvinfo : EIATTR_KPARAM_INFO
	.align		4
.L_40:
        /*00c8*/ 	.byte	0x04, 0x17
        /*00ca*/ 	.short	(.L_42 - .L_41)
.L_41:
        /*00cc*/ 	.word	0x00000000
        /*00d0*/ 	.short	0x0001
        /*00d2*/ 	.short	0x0008
        /*00d4*/ 	.byte	0x00, 0xf4, 0x21, 0x00


	//----- nvinfo : EIATTR_KPARAM_INFO
	.align		4
.L_42:
        /*00d8*/ 	.byte	0x04, 0x17
        /*00da*/ 	.short	(.L_44 - .L_43)
.L_43:
        /*00dc*/ 	.word	0x00000000
        /*00e0*/ 	.short	0x0000
        /*00e2*/ 	.short	0x0000
        /*00e4*/ 	.byte	0x00, 0xf4, 0x21, 0x00


	//----- nvinfo : EIATTR_EXPLICIT_CLUSTER
	.align		4
.L_44:
        /*00e8*/ 	.byte	0x01, 0x3e
	.zero		2


	//----- nvinfo : EIATTR_CTA_PER_CLUSTER
	.align		4
        /*00ec*/ 	.byte	0x04, 0x3d
        /*00ee*/ 	.short	(.L_46 - .L_45)
.L_45:
        /*00f0*/ 	.word	0x00000002
        /*00f4*/ 	.word	0x00000001
        /*00f8*/ 	.word	0x00000001


	//----- nvinfo : EIATTR_AT_ENTRY_FRAGMENTS
	.align		4
.L_46:
        /*00fc*/ 	.byte	0x04, 0x4f
        /*00fe*/ 	.short	(.L_48 - .L_47)


	//   ....[0]....
.L_47:
        /*0100*/ 	.word	0x00000004


	//----- nvinfo : EIATTR_RESERVED_SMEM_USED
	.align		4
.L_48:
        /*0104*/ 	.byte	0x01, 0x41
	.zero		2


	//----- nvinfo : EIATTR_SPARSE_MMA_MASK
	.align		4
        /*0108*/ 	.byte	0x03, 0x50
        /*010a*/ 	.short	0x0000


	//----- nvinfo : EIATTR_TCGEN05_1CTA_USED
	.align		4
        /*010c*/ 	.byte	0x01, 0x51
	.zero		2


	//----- nvinfo : EIATTR_MAXREG_COUNT
	.align		4
        /*0110*/ 	.byte	0x03, 0x1b
        /*0112*/ 	.short	0x00ff


	//----- nvinfo : EIATTR_NUM_BARRIERS
	.align		4
        /*0114*/ 	.byte	0x02, 0x4c
        /*0116*/ 	.byte	0x01
	.zero		1


	//----- nvinfo : EIATTR_ANNOTATIONS
	.align		4
        /*0118*/ 	.byte	0x04, 0x55
        /*011a*/ 	.short	(.L_50 - .L_49)


	//   ....[0]....
.L_49:
        /*011c*/ 	.word	0x00000001
        /*0120*/ 	.byte	0x30, 0x0a, 0x00, 0x00, 0x01, 0x00, 0x00, 0x00, 0x60, 0x1a, 0x00, 0x00, 0x01, 0x00, 0x00, 0x00
        /* <DEDUP_REMOVED lines=150> */
        /*0a90*/ 	.byte	0xb0, 0xe0, 0x00, 0x00, 0x01, 0x00, 0x00, 0x00, 0xe0, 0xe1, 0x00, 0x00


	//----- nvinfo : EIATTR_INT_WARP_WIDE_INSTR_OFFSETS
	.align		4
.L_50:
        /*0a9c*/ 	.byte	0x04, 0x31
        /*0a9e*/ 	.short	(.L_52 - .L_51)


	//   ....[0]....
.L_51:
        /*0aa0*/ 	.word	0x00001580


	//   ....[1]....
        /*0aa4*/ 	.word	0x000015e0


	//   ....[2]....
        /*0aa8*/ 	.word	0x000023f0


	//   ....[3]....
        /*0aac*/ 	.word	0x00012830


	//   ....[4]....
        /*0ab0*/ 	.word	0x00012880


	//----- nvinfo : EIATTR_COOP_GROUP_MASK_REGIDS
	.align		4
.L_52:
        /*0ab4*/ 	.byte	0x04, 0x29
        /*0ab6*/ 	.short	(.L_54 - .L_53)


	//   ....[0]....
.L_53:
        /*0ab8*/ 	.word	0xffffffff


	//   ....[1]....
        /*0abc*/ 	.word	0xffffffff


	//   ....[2]....
        /*0ac0*/ 	.word	0xffffffff


	//   ....[3]....
        /*0ac4*/ 	.word	0xffffffff


	//----- nvinfo : EIATTR_COOP_GROUP_INSTR_OFFSETS
	.align		4
.L_54:
        /*0ac8*/ 	.byte	0x04, 0x28
        /*0aca*/ 	.short	(.L_56 - .L_55)


	//   ....[0]....
.L_55:
        /*0acc*/ 	.word	0x00000080


	//   ....[1]....
        /*0ad0*/ 	.word	0x00000340


	//   ....[2]....
        /*0ad4*/ 	.word	0x000126c0


	//   ....[3]....
        /*0ad8*/ 	.word	0x00012930


	//----- nvinfo : EIATTR_VRC_CTA_INIT_COUNT
	.align		4
.L_56:
        /*0adc*/ 	.byte	0x02, 0x4a
        /*0ade*/ 	.byte	0x80
	.zero		1


	//----- nvinfo : EIATTR_MBARRIER_INSTR_OFFSETS
	.align		4
        /*0ae0*/ 	.byte	0x04, 0x39
        /*0ae2*/ 	.short	(.L_58 - .L_57)


	//   ....[0]....
.L_57:
        /*0ae4*/ 	.word	0x000017e0
        /*0ae8*/ 	.word	0x000000ff
        /*0aec*/ 	.word	0x00000000
        /*0af0*/ 	.short	0x0100
        /*0af2*/ 	.byte	0x0a
	.zero		1


	//   ....[1]....
        /*0af4*/ 	.word	0x00002520
        /*0af8*/ 	.word	0x000000ff
        /*0afc*/ 	.word	0x00008008
        /*0b00*/ 	.short	0x0100
        /*0b02*/ 	.byte	0x0d
	.zero		1


	//   ....[2]....
        /*0b04*/ 	.word	0x00009ea0
        /*0b08*/ 	.word	0x000000ff
        /*0b0c*/ 	.word	0x00000000
        /*0b10*/ 	.short	0x010a
        /*0b12*/ 	.byte	0x0a
	.zero		1


	//   ....[3]....
        /*0b14*/ 	.word	0x0000e1c0
        /*0b18*/ 	.word	0x000000ff
        /*0b1c*/ 	.word	0x00000000
        /*0b20*/ 	.short	0x010a
        /*0b22*/ 	.byte	0x0a
	.zero		1


	//   ....[4]....
        /*0b24*/ 	.word	0x0000e2d0
        /*0b28*/ 	.word	0x000000ff
        /*0b2c*/ 	.word	0x00008000
        /*0b30*/ 	.short	0x0108
        /*0b32*/ 	.byte	0x0d
	.zero		1


	//   ....[5]....
        /*0b34*/ 	.word	0x0000e370
        /*0b38*/ 	.word	0x000000ff
        /*0b3c*/ 	.word	0x00008008
        /*0b40*/ 	.short	0x0108
        /*0b42*/ 	.byte	0x0d
	.zero		1


	//   ....[6]....
        /*0b44*/ 	.word	0x00012950
        /*0b48*/ 	.word	0x000000ff
        /*0b4c*/ 	.word	0x00000000
        /*0b50*/ 	.short	0x010a
        /*0b52*/ 	.byte	0x0a
	.zero		1


	//   ....[7]....
        /*0b54*/ 	.word	0x00012980
        /*0b58*/ 	.word	0x000000ff
        /*0b5c*/ 	.word	0x00000000
        /*0b60*/ 	.short	0x010a
        /*0b62*/ 	.byte	0x0a
	.zero		1


	//----- nvinfo : EIATTR_NUM_MBARRIERS
	.align		4
.L_58:
        /*0b64*/ 	.byte	0x03, 0x38
        /*0b66*/ 	.short	0x0002


	//----- nvinfo : EIATTR_EXIT_INSTR_OFFSETS
	.align		4
        /*0b68*/ 	.byte	0x04, 0x1c
        /*0b6a*/ 	.short	(.L_60 - .L_59)


	//   ....[0]....
.L_59:
        /*0b6c*/ 	.word	0x00012940


	//----- nvinfo : EIATTR_REQNTID
	.align		4
.L_60:
        /*0b70*/ 	.byte	0x04, 0x10
        /*0b72*/ 	.short	(.L_62 - .L_61)
.L_61:
        /*0b74*/ 	.word	0x00000080
        /*0b78*/ 	.word	0x00000001
        /*0b7c*/ 	.word	0x00000001


	//----- nvinfo : EIATTR_CRS_STACK_SIZE
	.align		4
.L_62:
        /*0b80*/ 	.byte	0x04, 0x1e
        /*0b82*/ 	.short	(.L_64 - .L_63)
.L_63:
        /*0b84*/ 	.word	0x00000000


	//----- nvinfo : EIATTR_CBANK_PARAM_SIZE
	.align		4
.L_64:
        /*0b88*/ 	.byte	0x03, 0x19
        /*0b8a*/ 	.short	0x0050


	//----- nvinfo : EIATTR_PARAM_CBANK
	.align		4
        /*0b8c*/ 	.byte	0x04, 0x0a
        /*0b8e*/ 	.short	(.L_66 - .L_65)
	.align		4
.L_65:
        /*0b90*/ 	.word	index@(.nv.constant0.matmul_kernel)
        /*0b94*/ 	.short	0x0380
        /*0b96*/ 	.short	0x0050


	//----- nvinfo : EIATTR_SW_WAR
	.align		4
.L_66:
        /*0b98*/ 	.byte	0x04, 0x36
        /*0b9a*/ 	.short	(.L_68 - .L_67)
.L_67:
        /*0b9c*/ 	.word	0x00000008
.L_68:


//--------------------- .nv.compat                --------------------------
	.section	.nv.compat,"",@"SHT_CUDA_COMPAT_INFO"
	.align	4
        /*0000*/ 	.byte	0x02, 0x02, 0x02, 0x00, 0x02, 0x05, 0x05, 0x00, 0x02, 0x03, 0x00, 0x00, 0x02, 0x06, 0x01, 0x00


//--------------------- .nv.callgraph             --------------------------
	.section	.nv.callgraph,"",@"SHT_CUDA_CALLGRAPH"
	.align	4
	.sectionentsize	8
	.align		4
        /*0000*/ 	.word	0x00000000
	.align		4
        /*0004*/ 	.word	0xffffffff
	.align		4
        /*0008*/ 	.word	0x00000000
	.align		4
        /*000c*/ 	.word	0xfffffffe
	.align		4
        /*0010*/ 	.word	0x00000000
	.align		4
        /*0014*/ 	.word	0xfffffffd
	.align		4
        /*0018*/ 	.word	0x00000000
	.align		4
        /*001c*/ 	.word	0xfffffffc


//--------------------- .text.matmul_kernel       --------------------------
	.section	.text.matmul_kernel,"ax",@progbits
	.align	128
        .global         matmul_kernel
        .type           matmul_kernel,@function
        .size           matmul_kernel,(.L_x_20 - matmul_kernel)
        .other          matmul_kernel,@"STO_CUDA_ENTRY STV_DEFAULT"
matmul_kernel:
.text.matmul_kernel:
[----:B------:R-:W0:Y:S01]  /*0000*/  LDC R1, c[0x0][0x37c] ;  /* 0x0000df00ff017b82 */ /* 0x000e220000000800 */
[----:B------:R-:W1:Y:S01]  /*0010*/  S2R R186, SR_TID.X ;  /* 0x0000000000ba7919 */ /* 0x000e620000002100 */
[----:B0-----:R-:W-:Y:S01]  /*0020*/  VIADD R1, R1, 0xfffffda0 ;  /* 0xfffffda001017836 */ /* 0x001fe20000000000 */
[----:B------:R-:W0:Y:S01]  /*0030*/  LDCU.64 UR26, c[0x0][0x358] ;  /* 0x00006b00ff1a77ac */ /* 0x000e220008000a00 */
[----:B-1----:R-:W-:-:S13]  /*0040*/  ISETP.GE.U32.AND P0, PT, R186, 0x20, PT ;  /* 0x00000020ba00780c */ /* 0x002fda0003f06070 */
[----:B------:R-:W-:Y:S02]  /*0050*/  VOTEU.ANY UP0, P0 ;  /* 0x0000000000ff7886 */ /* 0x000fe40000000100 */
[----:B------:R-:W-:Y:S05]  /*0060*/  BRA.U UP0, `(.L_x_0) ;  /* 0x0000000100b87547 */ /* 0x000fea000b800000 */
[----:B------:R-:W1:Y:S01]  /*0070*/  S2UR UR6, SR_CgaCtaId ;  /* 0x00000000000679c3 */ /* 0x000e620000008800 */
[----:B------:R-:W-:Y:S01]  /*0080*/  NOP ;  /* 0x0000000000007918 */ /* 0x000fe20000000000 */
[----:B------:R-:W-:Y:S02]  /*0090*/  UMOV UR4, 0x40 ;  /* 0x0000004000047882 */ /* 0x000fe40000000000 */
[----:B-1----:R-:W-:-:S09]  /*00a0*/  ULEA UR4, UR6, UR4, 0x18 ;  /* 0x0000000406047291 */ /* 0x002fd2000f8ec0ff */
[----:B------:R-:W1:Y:S01]  /*00b0*/  LDS.U8 R0, [UR4] ;  /* 0x00000004ff007984 */ /* 0x000e620008000000 */
[----:B------:R-:W-:Y:S02]  /*00c0*/  UMOV UR4, 0x400 ;  /* 0x0000040000047882 */ /* 0x000fe40000000000 */
[----:B------:R-:W-:Y:S01]  /*00d0*/  ULEA UR4, UR6, UR4, 0x18 ;  /* 0x0000000406047291 */ /* 0x000fe2000f8ec0ff */
[----:B-1----:R-:W-:-:S13]  /*00e0*/  ISETP.NE.AND P0, PT, R0, RZ, PT ;  /* 0x000000ff0000720c */ /* 0x002fda0003f05270 */
[----:B------:R-:W-:Y:S05]  /*00f0*/  @P0 BRA `(.L_x_1) ;  /* 0x00000000007c0947 */ /* 0x000fea0003800000 */
[----:B------:R-:W-:-:S13]  /*0100*/  ELECT P0, URZ, PT ;  /* 0x0000000000ff782f */ /* 0x000fda0003800000 */
[----:B------:R-:W-:Y:S05]  /*0110*/  @!P0 BRA `(.L_x_2) ;  /* 0x0000000000848947 */ /* 0x000fea0003800000 */
[----:B------:R-:W-:Y:S01]  /*0120*/  UMOV UR5, 0x4 ;  /* 0x0000000400057882 */ /* 0x000fe20000000000 */
[----:B------:R-:W-:Y:S02]  /*0130*/  IMAD.MOV.U32 R4, RZ, RZ, 0x1 ;  /* 0x00000001ff047424 */ /* 0x000fe400078e00ff */
[----:B------:R-:W-:Y:S02]  /*0140*/  IMAD.MOV.U32 R5, RZ, RZ, 0xf ;  /* 0x0000000fff057424 */ /* 0x000fe400078e00ff */
[----:B------:R-:W-:Y:S04]  /*0150*/  DEPBAR.LE SB1, 0x36 ;  /* 0x00009d800000791a */ /* 0x000fe80000000000 */
[----:B------:R-:W1:Y:S02]  /*0160*/  UTCATOMSWS.FIND_AND_SET.ALIGN UP1, UR5, UR5 ;  /* 0x00000005000575e3 */ /* 0x000e640008020800 */
[----:B-1----:R-:W-:-:S04]  /*0170*/  PLOP3.LUT P0, PT, PT, PT, UP1, 0x80, 0x8 ;  /* 0x000000000008781c */ /* 0x002fc80003f0f018 */
[----:B------:R-:W-:-:S04]  /*0180*/  SEL R0, RZ, 0xffffffff, !P0 ;  /* 0xffffffffff007807 */ /* 0x000fc80004000000 */
[----:B------:R-:W-:Y:S01]  /*0190*/  ISETP.NE.AND P0, PT, R0, RZ, PT ;  /* 0x000000ff0000720c */ /* 0x000fe20003f05270 */
[----:B------:R-:W-:-:S12]  /*01a0*/  IMAD.U32 R0, RZ, RZ, UR5 ;  /* 0x00000005ff007e24 */ /* 0x000fd8000f8e00ff */
[----:B------:R-:W-:Y:S05]  /*01b0*/  @P0 BRA `(.L_x_3) ;  /* 0x0000000000240947 */ /* 0x000fea0003800000 */
.L_x_4:
[----:B------:R-:W-:Y:S05]  /*01c0*/  NANOSLEEP 0x64 ;  /* 0x000000640000795d */ /* 0x000fea0003800000 */
[----:B------:R-:W-:-:S05]  /*01d0*/  UMOV UR5, 0x4 ;  /* 0x0000000400057882 */ /* 0x000fca0000000000 */
[----:B------:R-:W-:Y:S04]  /*01e0*/  DEPBAR.LE SB1, 0x36 ;  /* 0x00009d800000791a */ /* 0x000fe80000000000 */
[----:B------:R-:W1:Y:S02]  /*01f0*/  UTCATOMSWS.FIND_AND_SET.ALIGN UP1, UR5, UR5 ;  /* 0x00000005000575e3 */ /* 0x000e640008020800 */
[----:B-1----:R-:W-:-:S04]  /*0200*/  PLOP3.LUT P0, PT, PT, PT, UP1, 0x80, 0x8 ;  /* 0x000000000008781c */ /* 0x002fc80003f0f018 */
[----:B------:R-:W-:-:S04]  /*0210*/  SEL R0, RZ, 0xffffffff, !P0 ;  /* 0xffffffffff007807 */ /* 0x000fc80004000000 */
[----:B------:R-:W-:Y:S01]  /*0220*/  ISETP.NE.AND P0, PT, R0, RZ, PT ;  /* 0x000000ff0000720c */ /* 0x000fe20003f05270 */
[----:B------:R-:W-:-:S12]  /*0230*/  IMAD.U32 R0, RZ, RZ, UR5 ;  /* 0x00000005ff007e24 */ /* 0x000fd8000f8e00ff */
[----:B------:R-:W-:Y:S05]  /*0240*/  @!P0 BRA `(.L_x_4) ;  /* 0xfffffffc00dc8947 */ /* 0x000fea000383ffff */
.L_x_3:
[C---:B------:R-:W-:Y:S01]  /*0250*/  VIADD R3, R0.reuse, 0x10 ;  /* 0x0000001000037836 */ /* 0x040fe20000000000 */
[----:B------:R-:W-:Y:S01]  /*0260*/  UMOV UR5, 0x50 ;  /* 0x0000005000057882 */ /* 0x000fe20000000000 */
[----:B------:R-:W-:Y:S01]  /*0270*/  SHF.L.U32 R2, R5, R0, RZ ;  /* 0x0000000005027219 */ /* 0x000fe200000006ff */
[----:B------:R-:W-:Y:S01]  /*0280*/  ULEA UR5, UR6, UR5, 0x18 ;  /* 0x0000000506057291 */ /* 0x000fe2000f8ec0ff */
[----:B------:R-:W-:Y:S01]  /*0290*/  IMAD.SHL.U32 R0, R0, 0x20, RZ ;  /* 0x0000002000007824 */ /* 0x000fe200078e00ff */
[----:B------:R-:W-:-:S04]  /*02a0*/  SHF.L.U32 R3, R4, R3, RZ ;  /* 0x0000000304037219 */ /* 0x000fc800000006ff */
[----:B------:R-:W-:-:S05]  /*02b0*/  LOP3.LUT R2, R3, R2, RZ, 0xfc, !PT ;  /* 0x0000000203027212 */ /* 0x000fca00078efcff */
[----:B------:R1:W-:Y:S04]  /*02c0*/  ATOMS.OR RZ, [UR5], R2 ;  /* 0x00000002ffff798c */ /* 0x0003e8000b000005 */
[----:B------:R1:W-:Y:S01]  /*02d0*/  STS [UR4], R0 ;  /* 0x00000000ff007988 */ /* 0x0003e20008000804 */
[----:B------:R-:W-:Y:S05]  /*02e0*/  BRA `(.L_x_2) ;  /* 0x0000000000107947 */ /* 0x000fea0003800000 */
.L_x_1:
[----:B------:R-:W-:Y:S01]  /*02f0*/  IMAD.MOV.U32 R0, RZ, RZ, -0x1 ;  /* 0xffffffffff007424 */ /* 0x000fe200078e00ff */
[----:B------:R-:W-:-:S04]  /*0300*/  MOV R2, 0x330 ;  /* 0x0000033000027802 */ /* 0x000fc80000000f00 */
[----:B------:R1:W-:Y:S03]  /*0310*/  STS [UR4], R0 ;  /* 0x00000000ff007988 */ /* 0x0003e60008000804 */
[----:B01----:R-:W-:Y:S05]  /*0320*/  CALL.REL.NOINC `($__internal_1_$__cuda_sm10x_tcgen05_guardrail_trap_phase_invalid_during_alloc) ;  /* 0x0000012400ac7944 */ /* 0x003fea0003c00000 */
.L_x_2:
[----:B------:R-:W-:Y:S05]  /*0330*/  WARPSYNC.ALL ;  /* 0x0000000000007948 */ /* 0x000fea0003800000 */
[----:B------:R-:W-:Y:S01]  /*0340*/  NOP ;  /* 0x0000000000007918 */ /* 0x000fe20000000000 */
.L_x_0:
[----:B------:R-:W2:Y:S08]  /*0350*/  LDC.64 R56, c[0x0][0x398] ;  /* 0x0000e600ff387b82 */ /* 0x000eb00000000a00 */
[----:B------:R-:W3:Y:S02]  /*0360*/  S2UR UR5, SR_CgaSize ;  /* 0x00000000000579c3 */ /* 0x000ee40000008a00 */
[----:B---3--:R-:W-:-:S12]  /*0370*/  UIMAD UR5, UR5, -0xa0, URZ ;  /* 0xffffff60050578a4 */ /* 0x008fd8000f8e02ff */
[----:B------:R-:W3:Y:S01]  /*0380*/  LDCU UR5, c[0x0][UR5+0x2b0] ;  /* 0x00005600050577ac */ /* 0x000ee20008000800 */
[----:B------:R-:W4:Y:S01]  /*0390*/  S2R R13, SR_CgaCtaId ;  /* 0x00000000000d7919 */ /* 0x000f220000008800 */
[----:B------:R-:W5:Y:S01]  /*03a0*/  S2UR UR4, SR_CTAID.X ;  /* 0x00000000000479c3 */ /* 0x000f620000002500 */
[----:B-12---:R-:W-:Y:S01]  /*03b0*/  VIADD R0, R57, 0xff ;  /* 0x000000ff39007836 */ /* 0x006fe20000000000 */
[----:B------:R-:W-:-:S04]  /*03c0*/  IABS R156, R57 ;  /* 0x00000039009c7213 */ /* 0x000fc80000000000 */
[----:B------:R-:W-:Y:S02]  /*03d0*/  SHF.R.S32.HI R3, RZ, 0x1f, R0 ;  /* 0x0000001fff037819 */ /* 0x000fe40000011400 */
[----:B-----5:R-:W-:Y:S01]  /*03e0*/  I2FP.F32.U32 R5, UR4 ;  /* 0x0000000400057c45 */ /* 0x020fe20008201000 */
[----:B------:R-:W1:Y:S01]  /*03f0*/  S2UR UR4, SR_CgaCtaId ;  /* 0x00000000000479c3 */ /* 0x000e620000008800 */
[----:B------:R-:W-:Y:S01]  /*0400*/  LEA.HI R3, R3, R0, RZ, 0x8 ;  /* 0x0000000003037211 */ /* 0x000fe200078f40ff */
[----:B----4-:R-:W-:Y:S02]  /*0410*/  IMAD.SHL.U32 R15, R13, 0x80, RZ ;  /* 0x000000800d0f7824 */ /* 0x010fe400078e00ff */
[----:B---3--:R-:W-:Y:S01]  /*0420*/  FMUL R5, R5, UR5 ;  /* 0x0000000505057c20 */ /* 0x008fe20008400000 */
[----:B------:R-:W-:-:S05]  /*0430*/  SHF.R.S32.HI R3, RZ, 0x8, R3 ;  /* 0x00000008ff037819 */ /* 0x000fca0000011403 */
[----:B------:R-:W-:Y:S01]  /*0440*/  IMAD.SHL.U32 R4, R3, 0x8, RZ ;  /* 0x0000000803047824 */ /* 0x000fe200078e00ff */
[----:B------:R-:W-:Y:S04]  /*0450*/  F2I.U32.TRUNC.NTZ R5, R5 ;  /* 0x0000000500057305 */ /* 0x000fe8000020f000 */
[----:B------:R-:W-:-:S04]  /*0460*/  IABS R7, R4 ;  /* 0x0000000400077213 */ /* 0x000fc80000000000 */
[----:B------:R-:W2:Y:S08]  /*0470*/  I2F.RP R0, R7 ;  /* 0x0000000700007306 */ /* 0x000eb00000209400 */
[----:B--2---:R-:W2:Y:S02]  /*0480*/  MUFU.RCP R0, R0 ;  /* 0x0000000000007308 */ /* 0x004ea40000001000 */
[----:B--2---:R-:W-:Y:S01]  /*0490*/  VIADD R2, R0, 0xffffffe ;  /* 0x0ffffffe00027836 */ /* 0x004fe20000000000 */
[----:B------:R-:W-:-:S05]  /*04a0*/  IABS R0, R5 ;  /* 0x0000000500007213 */ /* 0x000fca0000000000 */
[----:B------:R2:W3:Y:S02]  /*04b0*/  F2I.FTZ.U32.TRUNC.NTZ R3, R2 ;  /* 0x0000000200037305 */ /* 0x0004e4000021f000 */
[----:B--2---:R-:W-:Y:S02]  /*04c0*/  IMAD.MOV.U32 R2, RZ, RZ, RZ ;  /* 0x000000ffff027224 */ /* 0x004fe400078e00ff */
[----:B---3--:R-:W-:-:S04]  /*04d0*/  IMAD.MOV R6, RZ, RZ, -R3 ;  /* 0x000000ffff067224 */ /* 0x008fc800078e0a03 */
[----:B------:R-:W-:Y:S01]  /*04e0*/  IMAD R9, R6, R7, RZ ;  /* 0x0000000706097224 */ /* 0x000fe200078e02ff */
[----:B------:R-:W-:-:S03]  /*04f0*/  IABS R6, R4 ;  /* 0x0000000400067213 */ /* 0x000fc60000000000 */
[----:B------:R-:W-:-:S04]  /*0500*/  IMAD.HI.U32 R3, R3, R9, R2 ;  /* 0x0000000903037227 */ /* 0x000fc800078e0002 */
[----:B------:R-:W-:Y:S01]  /*0510*/  IMAD.MOV R2, RZ, RZ, -R6 ;  /* 0x000000ffff027224 */ /* 0x000fe200078e0a06 */
[----:B------:R-:W-:Y:S01]  /*0520*/  MOV R6, 0x400 ;  /* 0x0000040000067802 */ /* 0x000fe20000000f00 */
[----:B------:R-:W-:-:S03]  /*0530*/  IMAD.HI.U32 R3, R3, R0, RZ ;  /* 0x0000000003037227 */ /* 0x000fc600078e00ff */
[----:B------:R-:W-:Y:S01]  /*0540*/  R2UR UR13, R6 ;  /* 0x00000000060d72ca */ /* 0x000fe200000e0000 */
[----:B------:R-:W-:Y:S01]  /*0550*/  IMAD R0, R3, R2, R0 ;  /* 0x0000000203007224 */ /* 0x000fe200078e0200 */
[----:B------:R-:W-:Y:S04]  /*0560*/  BAR.SYNC.DEFER_BLOCKING 0x0 ;  /* 0x0000000000007b1d */ /* 0x000fe80000010000 */
[----:B------:R-:W-:-:S07]  /*0570*/  ISETP.GT.U32.AND P1, PT, R7, R0, PT ;  /* 0x000000000700720c */ /* 0x000fce0003f24070 */
[----:B-1----:R-:W-:-:S06]  /*0580*/  ULEA UR13, UR4, UR13, 0x18 ;  /* 0x0000000d040d7291 */ /* 0x002fcc000f8ec0ff */
[----:B------:R-:W-:Y:S02]  /*0590*/  @!P1 IMAD.IADD R0, R0, 0x1, -R7 ;  /* 0x0000000100009824 */ /* 0x000fe400078e0a07 */
[----:B------:R-:W-:Y:S01]  /*05a0*/  @!P1 VIADD R3, R3, 0x1 ;  /* 0x0000000103039836 */ /* 0x000fe20000000000 */
[----:B------:R-:W-:Y:S02]  /*05b0*/  ISETP.NE.AND P1, PT, R4, RZ, PT ;  /* 0x000000ff0400720c */ /* 0x000fe40003f25270 */
[----:B------:R-:W-:Y:S02]  /*05c0*/  ISETP.GE.U32.AND P0, PT, R0, R7, PT ;  /* 0x000000070000720c */ /* 0x000fe40003f06070 */
[----:B------:R-:W-:Y:S01]  /*05d0*/  LOP3.LUT R0, R5, R4, RZ, 0x3c, !PT ;  /* 0x0000000405007212 */ /* 0x000fe200078e3cff */
[----:B------:R-:W1:Y:S01]  /*05e0*/  LDS R14, [UR13] ;  /* 0x0000000dff0e7984 */ /* 0x000e620008000800 */
[----:B------:R-:W-:Y:S02]  /*05f0*/  BAR.SYNC.DEFER_BLOCKING 0x0 ;  /* 0x0000000000007b1d */ /* 0x000fe40000010000 */
[----:B------:R-:W-:Y:S01]  /*0600*/  ISETP.GE.AND P2, PT, R0, RZ, PT ;  /* 0x000000ff0000720c */ /* 0x000fe20003f46270 */
[----:B------:R-:W-:-:S06]  /*0610*/  VIADD R0, R56, 0x7f ;  /* 0x0000007f38007836 */ /* 0x000fcc0000000000 */
[----:B------:R-:W-:-:S04]  /*0620*/  @P0 VIADD R3, R3, 0x1 ;  /* 0x0000000103030836 */ /* 0x000fc80000000000 */
[----:B------:R-:W-:Y:S01]  /*0630*/  IMAD.MOV.U32 R2, RZ, RZ, R3 ;  /* 0x000000ffff027224 */ /* 0x000fe200078e0003 */
[----:B------:R-:W-:-:S03]  /*0640*/  SHF.R.S32.HI R3, RZ, 0x1f, R0 ;  /* 0x0000001fff037819 */ /* 0x000fc60000011400 */
[----:B------:R-:W-:Y:S01]  /*0650*/  @!P2 IMAD.MOV R2, RZ, RZ, -R2 ;  /* 0x000000ffff02a224 */ /* 0x000fe200078e0a02 */
[----:B------:R-:W-:Y:S02]  /*0660*/  @!P1 LOP3.LUT R2, RZ, R4, RZ, 0x33, !PT ;  /* 0x00000004ff029212 */ /* 0x000fe400078e33ff */
[----:B------:R-:W-:-:S03]  /*0670*/  LEA.HI R3, R3, R0, RZ, 0x7 ;  /* 0x0000000003037211 */ /* 0x000fc600078f38ff */
[----:B------:R-:W-:Y:S02]  /*0680*/  IMAD.SHL.U32 R10, R2, 0x8, RZ ;  /* 0x00000008020a7824 */ /* 0x000fe400078e00ff */
[----:B------:R-:W-:-:S03]  /*0690*/  IMAD.MOV R2, RZ, RZ, -R2 ;  /* 0x000000ffff027224 */ /* 0x000fc600078e0a02 */
[----:B------:R-:W-:Y:S01]  /*06a0*/  LEA.HI.SX32 R3, R3, -R10, 0x19 ;  /* 0x8000000a03037211 */ /* 0x000fe200078fcaff */
[----:B------:R-:W-:Y:S02]  /*06b0*/  IMAD R11, R4, R2, R5 ;  /* 0x00000002040b7224 */ /* 0x000fe400078e0205 */
[----:B------:R-:W-:Y:S01]  /*06c0*/  IMAD.MOV.U32 R2, RZ, RZ, RZ ;  /* 0x000000ffff027224 */ /* 0x000fe200078e00ff */
[----:B------:R-:W-:-:S04]  /*06d0*/  VIMNMX R12, PT, PT, R3, 0x8, PT ;  /* 0x00000008030c7848 */ /* 0x000fc80003fe0100 */
[-C--:B------:R-:W-:Y:S02]  /*06e0*/  IABS R9, R12.reuse ;  /* 0x0000000c00097213 */ /* 0x080fe40000000000 */
[----:B------:R-:W-:Y:S02]  /*06f0*/  IABS R4, R12 ;  /* 0x0000000c00047213 */ /* 0x000fe40000000000 */
[----:B------:R-:W2:Y:S01]  /*0700*/  I2F.RP R0, R9 ;  /* 0x0000000900007306 */ /* 0x000ea20000209400 */
[----:B-1----:R-:W-:Y:S02]  /*0710*/  R2UR UR12, R14 ;  /* 0x000000000e0c72ca */ /* 0x002fe400000e0000 */
[----:B------:R-:W-:-:S05]  /*0720*/  IMAD.MOV R4, RZ, RZ, -R4 ;  /* 0x000000ffff047224 */ /* 0x000fca00078e0a04 */
[----:B--2---:R-:W1:Y:S02]  /*0730*/  MUFU.RCP R0, R0 ;  /* 0x0000000000007308 */ /* 0x004e640000001000 */
[----:B-1----:R-:W-:Y:S01]  /*0740*/  VIADD R3, R0, 0xffffffe ;  /* 0x0ffffffe00037836 */ /* 0x002fe20000000000 */
[----:B------:R-:W-:-:S05]  /*0750*/  IABS R0, R56 ;  /* 0x0000003800007213 */ /* 0x000fca0000000000 */
[----:B------:R-:W1:Y:S08]  /*0760*/  I2F.RP R5, R0 ;  /* 0x0000000000057306 */ /* 0x000e700000209400 */
[----:B------:R-:W2:Y:S08]  /*0770*/  F2I.FTZ.U32.TRUNC.NTZ R3, R3 ;  /* 0x0000000300037305 */ /* 0x000eb0000021f000 */
[----:B-1----:R-:W1:Y:S01]  /*0780*/  MUFU.RCP R5, R5 ;  /* 0x0000000500057308 */ /* 0x002e620000001000 */
[----:B--2---:R-:W-:-:S04]  /*0790*/  IMAD.MOV R7, RZ, RZ, -R3 ;  /* 0x000000ffff077224 */ /* 0x004fc800078e0a03 */
[----:B------:R-:W-:-:S04]  /*07a0*/  IMAD.MOV.U32 R6, RZ, RZ, R7 ;  /* 0x000000ffff067224 */ /* 0x000fc800078e0007 */
[----:B------:R-:W-:-:S04]  /*07b0*/  IMAD R7, R6, R9, RZ ;  /* 0x0000000906077224 */ /* 0x000fc800078e02ff */
[----:B------:R-:W-:Y:S01]  /*07c0*/  IMAD.HI.U32 R2, R3, R7, R2 ;  /* 0x0000000703027227 */ /* 0x000fe200078e0002 */
[----:B------:R-:W-:Y:S01]  /*07d0*/  IABS R3, R11 ;  /* 0x0000000b00037213 */ /* 0x000fe20000000000 */
[----:B------:R-:W2:Y:S04]  /*07e0*/  I2F.RP R7, R156 ;  /* 0x0000009c00077306 */ /* 0x000ea80000209400 */
[----:B------:R-:W-:-:S04]  /*07f0*/  IMAD.HI.U32 R6, R2, R3, RZ ;  /* 0x0000000302067227 */ /* 0x000fc800078e00ff */
[----:B------:R-:W-:Y:S01]  /*0800*/  IMAD R2, R6, R4, R3 ;  /* 0x0000000406027224 */ /* 0x000fe200078e0203 */
[----:B------:R-:W-:Y:S01]  /*0810*/  LOP3.LUT R4, R11, R12, RZ, 0x3c, !PT ;  /* 0x0000000c0b047212 */ /* 0x000fe200078e3cff */
[----:B-1----:R-:W-:-:S03]  /*0820*/  VIADD R3, R5, 0xffffffe ;  /* 0x0ffffffe05037836 */ /* 0x002fc60000000000 */
[----:B------:R-:W-:Y:S01]  /*0830*/  ISETP.GT.U32.AND P1, PT, R9, R2, PT ;  /* 0x000000020900720c */ /* 0x000fe20003f24070 */
[----:B--2---:R-:W1:Y:S01]  /*0840*/  MUFU.RCP R7, R7 ;  /* 0x0000000700077308 */ /* 0x004e620000001000 */
[----:B------:R-:W-:-:S07]  /*0850*/  ISETP.GE.AND P2, PT, R4, RZ, PT ;  /* 0x000000ff0400720c */ /* 0x000fce0003f46270 */
[----:B------:R-:W2:Y:S04]  /*0860*/  F2I.FTZ.U32.TRUNC.NTZ R3, R3 ;  /* 0x0000000300037305 */ /* 0x000ea8000021f000 */
[----:B------:R-:W-:Y:S02]  /*0870*/  @!P1 IMAD.IADD R2, R2, 0x1, -R9 ;  /* 0x0000000102029824 */ /* 0x000fe400078e0a09 */
[----:B------:R-:W-:Y:S01]  /*0880*/  @!P1 VIADD R6, R6, 0x1 ;  /* 0x0000000106069836 */ /* 0x000fe20000000000 */
[----:B------:R-:W-:Y:S02]  /*0890*/  ISETP.NE.AND P1, PT, R12, RZ, PT ;  /* 0x000000ff0c00720c */ /* 0x000fe40003f25270 */
[----:B------:R-:W-:Y:S01]  /*08a0*/  ISETP.GE.U32.AND P0, PT, R2, R9, PT ;  /* 0x000000090200720c */ /* 0x000fe20003f06070 */
[----:B-1----:R-:W-:Y:S01]  /*08b0*/  VIADD R8, R7, 0xffffffe ;  /* 0x0ffffffe07087836 */ /* 0x002fe20000000000 */
[----:B------:R-:W-:-:S03]  /*08c0*/  SHF.R.U32.HI R7, RZ, 0x5, R186 ;  /* 0x00000005ff077819 */ /* 0x000fc600000116ba */
[----:B------:R-:W1:Y:S01]  /*08d0*/  F2I.FTZ.U32.TRUNC.NTZ R5, R8 ;  /* 0x0000000800057305 */ /* 0x000e62000021f000 */
[----:B------:R-:W-:Y:S01]  /*08e0*/  R2UR UR6, R7 ;  /* 0x00000000070672ca */ /* 0x000fe200000e0000 */
[----:B--2---:R-:W-:-:S06]  /*08f0*/  IMAD.MOV R7, RZ, RZ, -R3 ;  /* 0x000000ffff077224 */ /* 0x004fcc00078e0a03 */
[----:B------:R-:W-:-:S04]  /*0900*/  @P0 VIADD R6, R6, 0x1 ;  /* 0x0000000106060836 */ /* 0x000fc80000000000 */
[----:B------:R-:W-:Y:S02]  /*0910*/  IMAD.MOV.U32 R9, RZ, RZ, R6 ;  /* 0x000000ffff097224 */ /* 0x000fe400078e0006 */
[----:B-1----:R-:W-:Y:S02]  /*0920*/  IMAD.MOV R55, RZ, RZ, -R5 ;  /* 0x000000ffff377224 */ /* 0x002fe400078e0a05 */
[----:B------:R-:W-:Y:S01]  /*0930*/  @!P2 IMAD.MOV R9, RZ, RZ, -R9 ;  /* 0x000000ffff09a224 */ /* 0x000fe200078e0a09 */
[----:B------:R-:W-:Y:S01]  /*0940*/  @!P1 LOP3.LUT R9, RZ, R12, RZ, 0x33, !PT ;  /* 0x0000000cff099212 */ /* 0x000fe200078e33ff */
[----:B------:R-:W-:Y:S06]  /*0950*/  BRA.U UP0, `(.L_x_5) ;  /* 0x0000000100187547 */ /* 0x000fec000b800000 */
[----:B------:R-:W-:Y:S01]  /*0960*/  ELECT P0, URZ, PT ;  /* 0x0000000000ff782f */ /* 0x000fe20003800000 */
[----:B------:R-:W-:Y:S01]  /*0970*/  IMAD.MOV.U32 R6, RZ, RZ, 0x1 ;  /* 0x00000001ff067424 */ /* 0x000fe200078e00ff */
[----:B------:R-:W-:Y:S11]  /*0980*/  UVIRTCOUNT.DEALLOC.SMPOOL 0x80 ;  /* 0x000000800000784c */ /* 0x000ff60000000000 */
[----:B------:R-:W-:-:S04]  /*0990*/  @P0 MOV R8, 0x40 ;  /* 0x0000004000080802 */ /* 0x000fc80000000f00 */
[----:B------:R-:W-:-:S05]  /*09a0*/  @P0 LEA R13, R13, R8, 0x18 ;  /* 0x000000080d0d0211 */ /* 0x000fca00078ec0ff */
[----:B------:R1:W-:Y:S02]  /*09b0*/  @P0 STS.U8 [R13], R6 ;  /* 0x000000060d000388 */ /* 0x0003e40000000000 */
.L_x_5:
[----:B-1----:R-:W-:Y:S01]  /*09c0*/  IMAD.SHL.U32 R6, R9, 0x100, RZ ;  /* 0x0000010009067824 */ /* 0x002fe200078e00ff */
[C---:B------:R-:W-:Y:S01]  /*09d0*/  LEA.HI R33, R186.reuse, R15, RZ, 0x1a ;  /* 0x0000000fba217211 */ /* 0x040fe200078fd0ff */
[----:B------:R-:W-:Y:S01]  /*09e0*/  IMAD R55, R55, R156, RZ ;  /* 0x0000009c37377224 */ /* 0x000fe200078e02ff */
[----:B------:R-:W-:Y:S01]  /*09f0*/  LOP3.LUT R187, R186, 0x7f, RZ, 0xc0, !PT ;  /* 0x0000007fbabb7812 */ /* 0x000fe200078ec0ff */
[----:B------:R-:W-:Y:S01]  /*0a00*/  IMAD.MOV.U32 R4, RZ, RZ, RZ ;  /* 0x000000ffff047224 */ /* 0x000fe200078e00ff */
[----:B------:R-:W-:Y:S01]  /*0a10*/  LOP3.LUT R33, R6, 0x81, R33, 0xf8, !PT ;  /* 0x0000008106217812 */ /* 0x000fe200078ef821 */
[----:B------:R-:W-:Y:S01]  /*0a20*/  IMAD R7, R7, R0, RZ ;  /* 0x0000000007077224 */ /* 0x000fe200078e02ff */
[----:B------:R1:W-:Y:S01]  /*0a30*/  STL [R1+0x158], R6 ;  /* 0x0001580601007387 */ /* 0x0003e20000100800 */
[----:B------:R-:W-:Y:S01]  /*0a40*/  IMAD.HI.U32 R55, R5, R55, R4 ;  /* 0x0000003705377227 */ /* 0x000fe200078e0004 */
[C---:B------:R-:W-:Y:S01]  /*0a50*/  LOP3.LUT R69, R33.reuse, 0x6, RZ, 0xfc, !PT ;  /* 0x0000000621457812 */ /* 0x040fe200078efcff */
[----:B------:R-:W-:Y:S01]  /*0a60*/  USHF.L.U32 UR4, UR6, 0x15, URZ ;  /* 0x0000001506047899 */ /* 0x000fe200080006ff */
[----:B------:R-:W-:Y:S01]  /*0a70*/  LOP3.LUT R150, R33, 0xe, RZ, 0xfc, !PT ;  /* 0x0000000e21967812 */ /* 0x000fe200078efcff */
[----:B------:R-:W-:Y:S01]  /*0a80*/  IMAD.MOV.U32 R2, RZ, RZ, RZ ;  /* 0x000000ffff027224 */ /* 0x000fe200078e00ff */
[----:B------:R-:W-:Y:S01]  /*0a90*/  IABS R147, R69 ;  /* 0x0000004500937213 */ /* 0x000fe20000000000 */
[----:B------:R-:W-:Y:S01]  /*0aa0*/  ULOP3.LUT UR4, UR4, 0x600000, URZ, 0xc0, !UPT ;  /* 0x0060000004047892 */ /* 0x000fe2000f8ec0ff */
[----:B------:R-:W-:Y:S01]  /*0ab0*/  IABS R142, R150 ;  /* 0x00000096008e7213 */ /* 0x000fe20000000000 */
[----:B------:R-:W-:Y:S01]  /*0ac0*/  IMAD.HI.U32 R2, R3, R7, R2 ;  /* 0x0000000703027227 */ /* 0x000fe200078e0002 */
[C---:B------:R-:W-:Y:S01]  /*0ad0*/  LOP3.LUT R141, R33.reuse, 0x18, RZ, 0xfc, !PT ;  /* 0x00000018218d7812 */ /* 0x040fe200078efcff */
[----:B------:R-:W-:Y:S01]  /*0ae0*/  UIADD3 UR14, UPT, UPT, UR12, UR4, URZ ;  /* 0x000000040c0e7290 */ /* 0x000fe2000fffe0ff */
[----:B------:R-:W-:Y:S01]  /*0af0*/  LOP3.LUT R157, R33, 0x4, RZ, 0xfc, !PT ;  /* 0x00000004219d7812 */ /* 0x000fe200078efcff */
[----:B------:R-:W-:Y:S01]  /*0b00*/  IMAD.HI.U32 R7, R55, R147, RZ ;  /* 0x0000009337077227 */ /* 0x000fe200078e00ff */
[----:B------:R-:W-:Y:S01]  /*0b10*/  IABS R129, R141 ;  /* 0x0000008d00817213 */ /* 0x000fe20000000000 */
[----:B------:R-:W2:Y:S01]  /*0b20*/  LDC R184, c[0x0][0x3a0] ;  /* 0x0000e800ffb87b82 */ /* 0x000ea20000000800 */
[----:B------:R-:W-:Y:S01]  /*0b30*/  IABS R71, R157 ;  /* 0x0000009d00477213 */ /* 0x000fe20000000000 */
[----:B------:R-:W-:Y:S01]  /*0b40*/  IMAD.MOV R7, RZ, RZ, -R7 ;  /* 0x000000ffff077224 */ /* 0x000fe200078e0a07 */
[C---:B------:R-:W-:Y:S01]  /*0b50*/  LOP3.LUT R134, R33.reuse, 0x22, RZ, 0xfc, !PT ;  /* 0x0000002221867812 */ /* 0x040fe200078efcff */
[----:B------:R-:W-:Y:S01]  /*0b60*/  IMAD.MOV R3, RZ, RZ, -R9 ;  /* 0x000000ffff037224 */ /* 0x000fe200078e0a09 */
[----:B------:R-:W-:Y:S01]  /*0b70*/  LOP3.LUT R153, R33, 0xc, RZ, 0xfc, !PT ;  /* 0x0000000c21997812 */ /* 0x000fe200078efcff */
[C---:B------:R-:W-:Y:S01]  /*0b80*/  IMAD R147, R156.reuse, R7, R147 ;  /* 0x000000079c937224 */ /* 0x040fe200078e0293 */
[----:B------:R-:W-:Y:S01]  /*0b90*/  IABS R120, R134 ;  /* 0x0000008600787213 */ /* 0x000fe20000000000 */
[----:B------:R-:W-:Y:S01]  /*0ba0*/  IMAD.HI.U32 R7, R55, R142, RZ ;  /* 0x0000008e37077227 */ /* 0x000fe200078e00ff */
[C---:B------:R-:W-:Y:S01]  /*0bb0*/  LOP3.LUT R151, R33.reuse, 0x10, RZ, 0xfc, !PT ;  /* 0x0000001021977812 */ /* 0x040fe200078efcff */
[----:B------:R-:W-:Y:S01]  /*0bc0*/  STTM.x128 tmem[UR14], RZ ;  /* 0x000000ff000079ed */ /* 0x000fe200083c000e */
[----:B------:R-:W-:Y:S01]  /*0bd0*/  IABS R68, R33 ;  /* 0x0000002100447213 */ /* 0x000fe20000000000 */
[----:B------:R-:W-:Y:S01]  /*0be0*/  IMAD.MOV R7, RZ, RZ, -R7 ;  /* 0x000000ffff077224 */ /* 0x000fe200078e0a07 */
[----:B------:R-:W-:Y:S01]  /*0bf0*/  LOP3.LUT R155, R33, 0x8, RZ, 0xfc, !PT ;  /* 0x00000008219b7812 */ /* 0x000fe200078efcff */
[----:B-1----:R-:W-:Y:S01]  /*0c00*/  IMAD.HI.U32 R6, R55, R71, RZ ;  /* 0x0000004737067227 */ /* 0x002fe200078e00ff */
[----:B------:R-:W-:Y:S01]  /*0c10*/  IABS R143, R153 ;  /* 0x00000099008f7213 */ /* 0x000fe20000000000 */
[----:B------:R-:W1:Y:S01]  /*0c20*/  FENCE.VIEW.ASYNC.T ;  /* 0x00000000000073c6 */ /* 0x000e620000000200 */
[----:B------:R-:W-:Y:S01]  /*0c30*/  LOP3.LUT R116, R33, 0x2c, RZ, 0xfc, !PT ;  /* 0x0000002c21747812 */ /* 0x000fe200078efcff */
[C---:B------:R-:W-:Y:S01]  /*0c40*/  IMAD R142, R156.reuse, R7, R142 ;  /* 0x000000079c8e7224 */ /* 0x040fe200078e028e */
[----:B------:R-:W-:Y:S01]  /*0c50*/  IABS R145, R151 ;  /* 0x0000009700917213 */ /* 0x000fe20000000000 */
[----:B------:R-:W-:Y:S01]  /*0c60*/  IMAD.HI.U32 R7, R55, R129, RZ ;  /* 0x0000008137077227 */ /* 0x000fe200078e00ff */
[----:B------:R-:W-:Y:S01]  /*0c70*/  IABS R148, R155 ;  /* 0x0000009b00947213 */ /* 0x000fe20000000000 */
[----:B------:R-:W3:Y:S01]  /*0c80*/  LDCU UR7, c[0x0][0x3a4] ;  /* 0x00007480ff0777ac */ /* 0x000ee20008000800 */
[----:B------:R-:W-:Y:S01]  /*0c90*/  IABS R108, R116 ;  /* 0x00000074006c7213 */ /* 0x000fe20000000000 */
[----:B------:R-:W-:Y:S01]  /*0ca0*/  IMAD.MOV R7, RZ, RZ, -R7 ;  /* 0x000000ffff077224 */ /* 0x000fe200078e0a07 */
[C---:B------:R-:W-:Y:S01]  /*0cb0*/  LOP3.LUT R152, R33.reuse, 0x12, RZ, 0xfc, !PT ;  /* 0x0000001221987812 */ /* 0x040fe200078efcff */
[----:B------:R-:W-:Y:S01]  /*0cc0*/  IMAD.MOV R6, RZ, RZ, -R6 ;  /* 0x000000ffff067224 */ /* 0x000fe200078e0a06 */
[C---:B------:R-:W-:Y:S01]  /*0cd0*/  LOP3.LUT R146, R33.reuse, 0x16, RZ, 0xfc, !PT ;  /* 0x0000001621927812 */ /* 0x040fe200078efcff */
[C---:B------:R-:W-:Y:S01]  /*0ce0*/  IMAD R129, R156.reuse, R7, R129 ;  /* 0x000000079c817224 */ /* 0x040fe200078e0281 */
[----:B------:R-:W-:Y:S01]  /*0cf0*/  LOP3.LUT R138, R33, 0x1a, RZ, 0xfc, !PT ;  /* 0x0000001a218a7812 */ /* 0x000fe200078efcff */
[----:B------:R-:W-:Y:S01]  /*0d00*/  IMAD.HI.U32 R7, R55, R120, RZ ;  /* 0x0000007837077227 */ /* 0x000fe200078e00ff */
[----:B------:R-:W-:Y:S01]  /*0d10*/  LOP3.LUT R158, R33, 0x2, RZ, 0xfc, !PT ;  /* 0x00000002219e7812 */ /* 0x000fe200078efcff */
[----:B------:R-:W-:Y:S01]  /*0d20*/  UMOV UR5, 0x1 ;  /* 0x0000000100057882 */ /* 0x000fe20000000000 */
[----:B------:R-:W-:Y:S01]  /*0d30*/  IABS R137, R152 ;  /* 0x0000009800897213 */ /* 0x000fe20000000000 */
[----:B------:R-:W-:Y:S01]  /*0d40*/  IMAD.HI.U32 R4, R55, R68, RZ ;  /* 0x0000004437047227 */ /* 0x000fe200078e00ff */
[----:B------:R-:W-:Y:S01]  /*0d50*/  IABS R135, R146 ;  /* 0x0000009200877213 */ /* 0x000fe20000000000 */
[----:B------:R-:W-:Y:S01]  /*0d60*/  UIADD3 UR10, UPT, UPT, UR13, 0x8000, URZ ;  /* 0x000080000d0a7890 */ /* 0x000fe2000fffe0ff */
[----:B------:R-:W-:Y:S01]  /*0d70*/  LOP3.LUT R112, R33, 0x36, RZ, 0xfc, !PT ;  /* 0x0000003621707812 */ /* 0x000fe200078efcff */
[C---:B------:R-:W-:Y:S01]  /*0d80*/  IMAD R71, R156.reuse, R6, R71 ;  /* 0x000000069c477224 */ /* 0x040fe200078e0247 */
[----:B------:R-:W-:Y:S01]  /*0d90*/  IABS R131, R138 ;  /* 0x0000008a00837213 */ /* 0x000fe20000000000 */
[----:B------:R-:W-:Y:S01]  /*0da0*/  IMAD.MOV R7, RZ, RZ, -R7 ;  /* 0x000000ffff077224 */ /* 0x000fe200078e0a07 */
[----:B------:R-:W-:Y:S01]  /*0db0*/  IABS R70, R158 ;  /* 0x0000009e00467213 */ /* 0x000fe20000000000 */
[----:B------:R-:W-:Y:S01]  /*0dc0*/  IMAD.HI.U32 R6, R55, R143, RZ ;  /* 0x0000008f37067227 */ /* 0x000fe200078e00ff */
[----:B------:R-:W-:Y:S01]  /*0dd0*/  IABS R102, R112 ;  /* 0x0000007000667213 */ /* 0x000fe20000000000 */
[----:B------:R-:W4:Y:S01]  /*0de0*/  LDC.64 R122, c[0x0][0x3a8] ;  /* 0x0000ea00ff7a7b82 */ /* 0x000f220000000a00 */
[----:B------:R-:W-:Y:S01]  /*0df0*/  LOP3.LUT R139, R33, 0x1c, RZ, 0xfc, !PT ;  /* 0x0000001c218b7812 */ /* 0x000fe200078efcff */
[----:B------:R-:W-:Y:S01]  /*0e00*/  IMAD.HI.U32 R8, R55, R145, RZ ;  /* 0x0000009137087227 */ /* 0x000fe200078e00ff */
[C---:B------:R-:W-:Y:S01]  /*0e10*/  LOP3.LUT R132, R33.reuse, 0x20, RZ, 0xfc, !PT ;  /* 0x0000002021847812 */ /* 0x040fe200078efcff */
[----:B------:R-:W5:Y:S01]  /*0e20*/  LDCU.128 UR20, c[0x0][0x380] ;  /* 0x00007000ff1477ac */ /* 0x000f620008000c00 */
[C---:B------:R-:W-:Y:S01]  /*0e30*/  LOP3.LUT R130, R33.reuse, 0x24, RZ, 0xfc, !PT ;  /* 0x0000002421827812 */ /* 0x040fe200078efcff */
[----:B------:R-:W-:Y:S01]  /*0e40*/  IMAD.MOV R9, RZ, RZ, -R4 ;  /* 0x000000ffff097224 */ /* 0x000fe200078e0a04 */
[----:B------:R-:W-:Y:S01]  /*0e50*/  LOP3.LUT R154, R33, 0xa, RZ, 0xfc, !PT ;  /* 0x0000000a219a7812 */ /* 0x000fe200078efcff */
[C---:B------:R-:W-:Y:S01]  /*0e60*/  IMAD R120, R156.reuse, R7, R120 ;  /* 0x000000079c787224 */ /* 0x040fe200078e0278 */
[----:B------:R-:W-:Y:S01]  /*0e70*/  IABS R133, R139 ;  /* 0x0000008b00857213 */ /* 0x000fe20000000000 */
[----:B------:R-:W-:Y:S01]  /*0e80*/  IMAD.HI.U32 R4, R55, R148, RZ ;  /* 0x0000009437047227 */ /* 0x000fe200078e00ff */
[----:B------:R-:W-:Y:S01]  /*0e90*/  IABS R124, R132 ;  /* 0x00000084007c7213 */ /* 0x000fe20000000000 */
[----:B------:R-:W0:Y:S01]  /*0ea0*/  LDCU UR24, c[0x0][0x3b0] ;  /* 0x00007600ff1877ac */ /* 0x000e220008000800 */
[----:B------:R-:W-:Y:S01]  /*0eb0*/  LOP3.LUT R162, R33, 0x40, RZ, 0xfc, !PT ;  /* 0x0000004021a27812 */ /* 0x000fe200078efcff */
[----:B------:R-:W-:Y:S01]  /*0ec0*/  IMAD.MOV R6, RZ, RZ, -R6 ;  /* 0x000000ffff067224 */ /* 0x000fe200078e0a06 */
[----:B------:R-:W-:Y:S01]  /*0ed0*/  IABS R115, R130 ;  /* 0x0000008200737213 */ /* 0x000fe20000000000 */
[----:B------:R-:W-:Y:S01]  /*0ee0*/  IMAD.HI.U32 R7, R55, R108, RZ ;  /* 0x0000006c37077227 */ /* 0x000fe200078e00ff */
[C---:B------:R-:W-:Y:S01]  /*0ef0*/  LOP3.LUT R128, R33.reuse, 0x2a, RZ, 0xfc, !PT ;  /* 0x0000002a21807812 */ /* 0x040fe200078efcff */
[----:B------:R-:W0:Y:S01]  /*0f00*/  LDCU UR17, c[0x0][0x3b0] ;  /* 0x00007600ff1177ac */ /* 0x000e220008000800 */
[----:B------:R-:W-:Y:S01]  /*0f10*/  IABS R149, R154 ;  /* 0x0000009a00957213 */ /* 0x000fe20000000000 */
[----:B------:R-:W-:Y:S01]  /*0f20*/  IMAD.MOV R8, RZ, RZ, -R8 ;  /* 0x000000ffff087224 */ /* 0x000fe200078e0a08 */
[----:B------:R-:W-:Y:S01]  /*0f30*/  IABS R97, R162 ;  /* 0x000000a200617213 */ /* 0x000fe20000000000 */
[C---:B------:R-:W-:Y:S01]  /*0f40*/  IMAD R68, R156.reuse, R9, R68 ;  /* 0x000000099c447224 */ /* 0x040fe200078e0244 */
[C---:B------:R-:W-:Y:S01]  /*0f50*/  LOP3.LUT R126, R33.reuse, 0x26, RZ, 0xfc, !PT ;  /* 0x00000026217e7812 */ /* 0x040fe200078efcff */
[----:B------:R-:W-:Y:S01]  /*0f60*/  IMAD.MOV R9, RZ, RZ, -R4 ;  /* 0x000000ffff097224 */ /* 0x000fe200078e0a04 */
[----:B------:R-:W-:Y:S01]  /*0f70*/  IABS R109, R128 ;  /* 0x00000080006d7213 */ /* 0x000fe20000000000 */
[C---:B------:R-:W-:Y:S01]  /*0f80*/  IMAD R143, R156.reuse, R6, R143 ;  /* 0x000000069c8f7224 */ /* 0x040fe200078e028f */
[C---:B------:R-:W-:Y:S01]  /*0f90*/  LOP3.LUT R119, R33.reuse, 0x2e, RZ, 0xfc, !PT ;  /* 0x0000002e21777812 */ /* 0x040fe200078efcff */
[----:B------:R-:W-:Y:S01]  /*0fa0*/  IMAD.MOV R7, RZ, RZ, -R7 ;  /* 0x000000ffff077224 */ /* 0x000fe200078e0a07 */
[----:B------:R-:W-:Y:S01]  /*0fb0*/  LOP3.LUT R144, R33, 0x14, RZ, 0xfc, !PT ;  /* 0x0000001421907812 */ /* 0x000fe200078efcff */
[C---:B------:R-:W-:Y:S01]  /*0fc0*/  IMAD R145, R156.reuse, R8, R145 ;  /* 0x000000089c917224 */ /* 0x040fe200078e0291 */
[----:B------:R-:W-:Y:S01]  /*0fd0*/  IABS R114, R126 ;  /* 0x0000007e00727213 */ /* 0x000fe20000000000 */
[----:B------:R-:W-:Y:S01]  /*0fe0*/  IMAD.HI.U32 R4, R55, R137, RZ ;  /* 0x0000008937047227 */ /* 0x000fe200078e00ff */
[----:B------:R-:W-:Y:S01]  /*0ff0*/  LOP3.LUT R169, R33, 0x4a, RZ, 0xfc, !PT ;  /* 0x0000004a21a97812 */ /* 0x000fe200078efcff */
[----:B------:R-:W0:Y:S01]  /*1000*/  LDCU UR44, c[0x0][0x3b0] ;  /* 0x00007600ff2c77ac */ /* 0x000e220008000800 */
[----:B------:R-:W-:Y:S01]  /*1010*/  IABS R107, R119 ;  /* 0x00000077006b7213 */ /* 0x000fe20000000000 */
[----:B------:R-:W-:Y:S01]  /*1020*/  IMAD.HI.U32 R6, R55, R135, RZ ;  /* 0x0000008737067227 */ /* 0x000fe200078e00ff */
[C---:B------:R-:W-:Y:S01]  /*1030*/  LOP3.LUT R113, R33.reuse, 0x30, RZ, 0xfc, !PT ;  /* 0x0000003021717812 */ /* 0x040fe200078efcff */
[----:B------:R-:W0:Y:S01]  /*1040*/  LDCU UR18, c[0x0][0x3b0] ;  /* 0x00007600ff1277ac */ /* 0x000e220008000800 */
[----:B------:R-:W-:Y:S01]  /*1050*/  LOP3.LUT R111, R33, 0x34, RZ, 0xfc, !PT ;  /* 0x00000034216f7812 */ /* 0x000fe200078efcff */
[C---:B------:R-:W-:Y:S01]  /*1060*/  IMAD.HI.U32 R8, R55.reuse, R131, RZ ;  /* 0x0000008337087227 */ /* 0x040fe200078e00ff */
[----:B------:R-:W-:Y:S01]  /*1070*/  IABS R136, R144 ;  /* 0x0000009000887213 */ /* 0x000fe20000000000 */
[----:B------:R-:W0:Y:S01]  /*1080*/  LDCU UR48, c[0x0][0x3b0] ;  /* 0x00007600ff3077ac */ /* 0x000e220008000800 */
[----:B------:R-:W-:Y:S01]  /*1090*/  IABS R91, R169 ;  /* 0x000000a9005b7213 */ /* 0x000fe20000000000 */
[----:B------:R-:W-:Y:S01]  /*10a0*/  IMAD.HI.U32 R5, R55, R70, RZ ;  /* 0x0000004637057227 */ /* 0x000fe200078e00ff */
[----:B------:R-:W-:Y:S01]  /*10b0*/  IABS R103, R113 ;  /* 0x0000007100677213 */ /* 0x000fe20000000000 */
[----:B------:R-:W0:Y:S01]  /*10c0*/  LDCU UR65, c[0x0][0x3b0] ;  /* 0x00007600ff4177ac */ /* 0x000e220008000800 */
[----:B------:R-:W-:Y:S01]  /*10d0*/  IABS R106, R111 ;  /* 0x0000006f006a7213 */ /* 0x000fe20000000000 */
[C---:B------:R-:W-:Y:S01]  /*10e0*/  IMAD R108, R156.reuse, R7, R108 ;  /* 0x000000079c6c7224 */ /* 0x040fe200078e026c */
[C---:B------:R-:W-:Y:S01]  /*10f0*/  LOP3.LUT R160, R33.reuse, 0x38, RZ, 0xfc, !PT ;  /* 0x0000003821a07812 */ /* 0x040fe200078efcff */
[----:B------:R-:W-:Y:S01]  /*1100*/  IMAD.MOV R4, RZ, RZ, -R4 ;  /* 0x000000ffff047224 */ /* 0x000fe200078e0a04 */
[C---:B------:R-:W-:Y:S01]  /*1110*/  LOP3.LUT R163, R33.reuse, 0x3e, RZ, 0xfc, !PT ;  /* 0x0000003e21a37812 */ /* 0x040fe200078efcff */
[----:B------:R-:W-:Y:S01]  /*1120*/  IMAD.MOV R6, RZ, RZ, -R6 ;  /* 0x000000ffff067224 */ /* 0x000fe200078e0a06 */
[----:B------:R-:W-:Y:S01]  /*1130*/  LOP3.LUT R140, R33, 0x1e, RZ, 0xfc, !PT ;  /* 0x0000001e218c7812 */ /* 0x000fe200078efcff */
[----:B------:R-:W-:Y:S01]  /*1140*/  IMAD.HI.U32 R7, R55, R102, RZ ;  /* 0x0000006637077227 */ /* 0x000fe200078e00ff */
[C---:B------:R-:W-:Y:S01]  /*1150*/  LOP3.LUT R170, R33.reuse, 0x54, RZ, 0xfc, !PT ;  /* 0x0000005421aa7812 */ /* 0x040fe200078efcff */
[----:B------:R-:W0:Y:S01]  /*1160*/  LDCU UR16, c[0x0][0x3b0] ;  /* 0x00007600ff1077ac */ /* 0x000e220008000800 */
[----:B------:R-:W-:Y:S01]  /*1170*/  IABS R101, R160 ;  /* 0x000000a000657213 */ /* 0x000fe20000000000 */
[----:B------:R-:W-:Y:S01]  /*1180*/  IMAD.MOV R8, RZ, RZ, -R8 ;  /* 0x000000ffff087224 */ /* 0x000fe200078e0a08 */
[C---:B------:R-:W-:Y:S01]  /*1190*/  LOP3.LUT R159, R33.reuse, 0x3a, RZ, 0xfc, !PT ;  /* 0x0000003a219f7812 */ /* 0x040fe200078efcff */
[----:B------:R-:W-:Y:S01]  /*11a0*/  IMAD.MOV R5, RZ, RZ, -R5 ;  /* 0x000000ffff057224 */ /* 0x000fe200078e0a05 */
[----:B------:R-:W-:Y:S01]  /*11b0*/  IABS R99, R163 ;  /* 0x000000a300637213 */ /* 0x000fe20000000000 */
[C---:B------:R-:W-:Y:S01]  /*11c0*/  IMAD R137, R156.reuse, R4, R137 ;  /* 0x000000049c897224 */ /* 0x040fe200078e0289 */
[----:B------:R-:W-:Y:S01]  /*11d0*/  IABS R125, R140 ;  /* 0x0000008c007d7213 */ /* 0x000fe20000000000 */
[C---:B------:R-:W-:Y:S01]  /*11e0*/  IMAD R135, R156.reuse, R6, R135 ;  /* 0x000000069c877224 */ /* 0x040fe200078e0287 */
[----:B------:R-:W-:Y:S01]  /*11f0*/  IABS R85, R170 ;  /* 0x000000aa00557213 */ /* 0x000fe20000000000 */
[----:B------:R-:W-:Y:S01]  /*1200*/  IMAD.MOV R7, RZ, RZ, -R7 ;  /* 0x000000ffff077224 */ /* 0x000fe200078e0a07 */
[----:B------:R-:W-:Y:S01]  /*1210*/  IABS R100, R159 ;  /* 0x0000009f00647213 */ /* 0x000fe20000000000 */
[C---:B------:R-:W-:Y:S01]  /*1220*/  IMAD R131, R156.reuse, R8, R131 ;  /* 0x000000089c837224 */ /* 0x040fe200078e0283 */
[----:B------:R-:W-:Y:S01]  /*1230*/  LOP3.LUT R161, R33, 0x42, RZ, 0xfc, !PT ;  /* 0x0000004221a17812 */ /* 0x000fe200078efcff */
        /* <DEDUP_REMOVED lines=9> */
[C---:B------:R-:W-:Y:S01]  /*12d0*/  LOP3.LUT R171, R33.reuse, 0x52, RZ, 0xfc, !PT ;  /* 0x0000005221ab7812 */ /* 0x040fe200078efcff */
[----:B------:R-:W0:Y:S01]  /*12e0*/  LDCU UR50, c[0x0][0x3b0] ;  /* 0x00007600ff3277ac */ /* 0x000e220008000800 */
[----:B------:R-:W-:Y:S01]  /*12f0*/  IABS R118, R127 ;  /* 0x0000007f00767213 */ /* 0x000fe20000000000 */
[C---:B------:R-:W-:Y:S01]  /*1300*/  IMAD R70, R156.reuse, R5, R70 ;  /* 0x000000059c467224 */ /* 0x040fe200078e0246 */
[----:B------:R-:W-:Y:S01]  /*1310*/  LOP3.LUT R174, R33, 0x58, RZ, 0xfc, !PT ;  /* 0x0000005821ae7812 */ /* 0x000fe200078efcff */
[----:B------:R-:W-:Y:S01]  /*1320*/  IMAD.HI.U32 R5, R55, R149, RZ ;  /* 0x0000009537057227 */ /* 0x000fe200078e00ff */
[----:B------:R-:W-:Y:S01]  /*1330*/  IABS R88, R171 ;  /* 0x000000ab00587213 */ /* 0x000fe20000000000 */
[----:B------:R-:W0:Y:S01]  /*1340*/  LDCU UR19, c[0x0][0x3b0] ;  /* 0x00007600ff1377ac */ /* 0x000e220008000800 */
[----:B------:R-:W-:Y:S01]  /*1350*/  IABS R87, R174 ;  /* 0x000000ae00577213 */ /* 0x000fe20000000000 */
[C---:B------:R-:W-:Y:S01]  /*1360*/  IMAD R148, R156.reuse, R9, R148 ;  /* 0x000000099c947224 */ /* 0x040fe200078e0294 */
[C---:B------:R-:W-:Y:S01]  /*1370*/  LOP3.LUT R110, R33.reuse, 0x32, RZ, 0xfc, !PT ;  /* 0x00000032216e7812 */ /* 0x040fe200078efcff */
[C---:B------:R-:W-:Y:S01]  /*1380*/  IMAD R102, R156.reuse, R7, R102 ;  /* 0x000000079c667224 */ /* 0x040fe200078e0266 */
[----:B------:R-:W-:Y:S01]  /*1390*/  LOP3.LUT R177, R33, 0x5e, RZ, 0xfc, !PT ;  /* 0x0000005e21b17812 */ /* 0x000fe200078efcff */
[----:B------:R-:W-:Y:S01]  /*13a0*/  IMAD.MOV R4, RZ, RZ, -R4 ;  /* 0x000000ffff047224 */ /* 0x000fe200078e0a04 */
[----:B------:R-:W-:Y:S01]  /*13b0*/  IABS R105, R110 ;  /* 0x0000006e00697213 */ /* 0x000fe20000000000 */
[----:B------:R-:W-:Y:S01]  /*13c0*/  IMAD.MOV R9, RZ, RZ, -R6 ;  /* 0x000000ffff097224 */ /* 0x000fe200078e0a06 */
[----:B------:R-:W-:Y:S01]  /*13d0*/  IABS R82, R177 ;  /* 0x000000b100527213 */ /* 0x000fe20000000000 */
[----:B------:R-:W-:Y:S01]  /*13e0*/  IMAD.HI.U32 R7, R55, R97, RZ ;  /* 0x0000006137077227 */ /* 0x000fe200078e00ff */
[C---:B------:R-:W-:Y:S01]  /*13f0*/  LOP3.LUT R104, R33.reuse, 0x3c, RZ, 0xfc, !PT ;  /* 0x0000003c21687812 */ /* 0x040fe200078efcff */
[----:B------:R-:W0:Y:S01]  /*1400*/  LDCU UR28, c[0x0][0x3b0] ;  /* 0x00007600ff1c77ac */ /* 0x000e220008000800 */
[----:B------:R-:W-:Y:S01]  /*1410*/  LOP3.LUT R165, R33, 0x46, RZ, 0xfc, !PT ;  /* 0x0000004621a57812 */ /* 0x000fe200078efcff */
[----:B------:R-:W-:Y:S01]  /*1420*/  IMAD.MOV R8, RZ, RZ, -R8 ;  /* 0x000000ffff087224 */ /* 0x000fe200078e0a08 */
[----:B------:R-:W-:Y:S01]  /*1430*/  IABS R98, R104 ;  /* 0x0000006800627213 */ /* 0x000fe20000000000 */
[----:B------:R-:W-:Y:S01]  /*1440*/  IMAD.HI.U32 R6, R55, R109, RZ ;  /* 0x0000006d37067227 */ /* 0x000fe200078e00ff */
[----:B------:R-:W-:Y:S01]  /*1450*/  IABS R94, R165 ;  /* 0x000000a5005e7213 */ /* 0x000fe20000000000 */
[----:B------:R-:W0:Y:S01]  /*1460*/  LDCU UR25, c[0x0][0x3b0] ;  /* 0x00007600ff1977ac */ /* 0x000e220008000800 */
[----:B------:R-:W-:Y:S01]  /*1470*/  LOP3.LUT R166, R33, 0x44, RZ, 0xfc, !PT ;  /* 0x0000004421a67812 */ /* 0x000fe200078efcff */
[----:B------:R-:W-:Y:S01]  /*1480*/  IMAD.MOV R5, RZ, RZ, -R5 ;  /* 0x000000ffff057224 */ /* 0x000fe200078e0a05 */
[----:B------:R-:W-:Y:S01]  /*1490*/  ISETP.NE.U32.AND P3, PT, R187, RZ, PT ;  /* 0x000000ffbb00720c */ /* 0x000fe20003f65070 */
[C---:B------:R-:W-:Y:S01]  /*14a0*/  IMAD R133, R156.reuse, R4, R133 ;  /* 0x000000049c857224 */ /* 0x040fe200078e0285 */
[----:B------:R-:W-:Y:S01]  /*14b0*/  LOP3.LUT R172, R33, 0x50, RZ, 0xfc, !PT ;  /* 0x0000005021ac7812 */ /* 0x000fe200078efcff */
[----:B------:R-:W-:Y:S01]  /*14c0*/  IMAD.MOV R7, RZ, RZ, -R7 ;  /* 0x000000ffff077224 */ /* 0x000fe200078e0a07 */
[----:B------:R-:W-:Y:S01]  /*14d0*/  IABS R95, R166 ;  /* 0x000000a6005f7213 */ /* 0x000fe20000000000 */
[C---:B------:R-:W-:Y:S01]  /*14e0*/  IMAD R115, R156.reuse, R8, R115 ;  /* 0x000000089c737224 */ /* 0x040fe200078e0273 */
        /* <DEDUP_REMOVED lines=8> */
[C---:B------:R-:W-:Y:S01]  /*1570*/  LOP3.LUT R173, R33.reuse, 0x5a, RZ, 0xfc, !PT ;  /* 0x0000005a21ad7812 */ /* 0x040fe200078efcff */
[----:B-1----:R-:W-:Y:S01]  /*1580*/  VOTEU.ALL UP1, P3 ;  /* 0x0000000000ff7886 */ /* 0x002fe20001820000 */
[----:B------:R-:W-:Y:S01]  /*1590*/  IABS R83, R178 ;  /* 0x000000b200537213 */ /* 0x000fe20000000000 */
[C---:B------:R-:W-:Y:S01]  /*15a0*/  IMAD R149, R156.reuse, R5, R149 ;  /* 0x000000059c957224 */ /* 0x040fe200078e0295 */
[----:B------:R-:W-:Y:S01]  /*15b0*/  LOP3.LUT R176, R33, 0x60, RZ, 0xfc, !PT ;  /* 0x0000006021b07812 */ /* 0x000fe200078efcff */
[----:B------:R-:W-:Y:S01]  /*15c0*/  IMAD.HI.U32 R5, R55, R136, RZ ;  /* 0x0000008837057227 */ /* 0x000fe200078e00ff */
[----:B------:R-:W-:Y:S01]  /*15d0*/  IABS R84, R173 ;  /* 0x000000ad00547213 */ /* 0x000fe20000000000 */
[----:B------:R-:W-:Y:S01]  /*15e0*/  VOTEU.ALL UP2, P3 ;  /* 0x0000000000ff7886 */ /* 0x000fe20001840000 */
[----:B------:R-:W-:Y:S01]  /*15f0*/  LOP3.LUT R181, R33, 0x62, RZ, 0xfc, !PT ;  /* 0x0000006221b57812 */ /* 0x000fe200078efcff */
[----:B------:R-:W-:Y:S01]  /*1600*/  IMAD R124, R156, R9, R124 ;  /* 0x000000099c7c7224 */ /* 0x000fe200078e027c */
[----:B------:R-:W-:-:S04]  /*1610*/  @!UP1 UIADD3 UR8, UPT, UPT, -UR5, 0x100000, URZ ;  /* 0x0010000005089890 */ /* 0x000fc8000fffe1ff */
[----:B------:R-:W-:Y:S02]  /*1620*/  @!UP1 USHF.L.U32 UR9, UR8, 0xb, URZ ;  /* 0x0000000b08099899 */ /* 0x000fe400080006ff */
[----:B------:R-:W-:Y:S01]  /*1630*/  @!UP1 USHF.L.U32 UR8, UR8, 0x1, URZ ;  /* 0x0000000108089899 */ /* 0x000fe200080006ff */
[C---:B------:R-:W-:Y:S01]  /*1640*/  IMAD R97, R156.reuse, R7, R97 ;  /* 0x000000079c617224 */ /* 0x040fe200078e0261 */
[----:B------:R-:W-:Y:S01]  /*1650*/  BAR.SYNC.DEFER_BLOCKING 0x0 ;  /* 0x0000000000007b1d */ /* 0x000fe20000010000 */
[----:B------:R-:W-:Y:S01]  /*1660*/  IMAD.MOV R9, RZ, RZ, -R4 ;  /* 0x000000ffff097224 */ /* 0x000fe200078e0a04 */
[----:B------:R-:W-:Y:S01]  /*1670*/  IABS R77, R176 ;  /* 0x000000b0004d7213 */ /* 0x000fe20000000000 */
[C---:B------:R-:W-:Y:S01]  /*1680*/  IMAD R109, R156.reuse, R6, R109 ;  /* 0x000000069c6d7224 */ /* 0x040fe200078e026d */
[----:B------:R-:W-:Y:S01]  /*1690*/  LOP3.LUT R180, R33, 0x64, RZ, 0xfc, !PT ;  /* 0x0000006421b47812 */ /* 0x000fe200078efcff */
[----:B------:R-:W-:Y:S01]  /*16a0*/  IMAD.HI.U32 R7, R55, R91, RZ ;  /* 0x0000005b37077227 */ /* 0x000fe200078e00ff */
[----:B------:R-:W-:Y:S01]  /*16b0*/  IABS R78, R181 ;  /* 0x000000b5004e7213 */ /* 0x000fe20000000000 */
[----:B------:R-:W1:Y:S01]  /*16c0*/  LDCU UR59, c[0x0][0x3b0] ;  /* 0x00007600ff3b77ac */ /* 0x000e620008000800 */
[C---:B------:R-:W-:Y:S01]  /*16d0*/  LOP3.LUT R182, R33.reuse, 0x68, RZ, 0xfc, !PT ;  /* 0x0000006821b67812 */ /* 0x040fe200078efcff */
[----:B------:R-:W-:Y:S01]  /*16e0*/  IMAD.MOV R8, RZ, RZ, -R8 ;  /* 0x000000ffff087224 */ /* 0x000fe200078e0a08 */
        /* <DEDUP_REMOVED lines=8> */
[C---:B------:R-:W-:Y:S01]  /*1770*/  LOP3.LUT R168, R33.reuse, 0x4c, RZ, 0xfc, !PT ;  /* 0x0000004c21a87812 */ /* 0x040fe200078efcff */
[----:B------:R-:W-:Y:S01]  /*1780*/  IMAD.MOV R5, RZ, RZ, -R5 ;  /* 0x000000ffff057224 */ /* 0x000fe200078e0a05 */
[----:B------:R-:W-:Y:S01]  /*1790*/  PRMT R34, RZ, 0x7610, R34 ;  /* 0x00007610ff227816 */ /* 0x000fe20000000022 */
[----:B------:R-:W-:Y:S01]  /*17a0*/  IMAD R114, R156, R9, R114 ;  /* 0x000000099c727224 */ /* 0x000fe200078e0272 */
[----:B------:R-:W-:Y:S01]  /*17b0*/  IABS R93, R168 ;  /* 0x000000a8005d7213 */ /* 0x000fe20000000000 */
[----:B------:R-:W-:Y:S01]  /*17c0*/  IMAD.MOV R7, RZ, RZ, -R7 ;  /* 0x000000ffff077224 */ /* 0x000fe200078e0a07 */
[----:B------:R-:W0:Y:S02]  /*17d0*/  FENCE.VIEW.ASYNC.S ;  /* 0x00000000000073c6 */ /* 0x000e240000000000 */
[----:B0-----:R0:W1:Y:S01]  /*17e0*/  @!UP2 SYNCS.EXCH.64 URZ, [UR10], UR8 ;  /* 0x000000080affa5b2 */ /* 0x0010620008000100 */
[----:B------:R-:W-:Y:S01]  /*17f0*/  IMAD R3, R12, R3, R11 ;  /* 0x000000030c037224 */ /* 0x000fe200078e020b */
[----:B------:R-:W-:Y:S01]  /*1800*/  PRMT R39, RZ, 0x7610, R39 ;  /* 0x00007610ff277816 */ /* 0x000fe20000000027 */
[C---:B------:R-:W-:Y:S01]  /*1810*/  IMAD R107, R156.reuse, R8, R107 ;  /* 0x000000089c6b7224 */ /* 0x040fe200078e026b */
[----:B------:R-:W-:Y:S01]  /*1820*/  LOP3.LUT R175, R33, 0x56, RZ, 0xfc, !PT ;  /* 0x0000005621af7812 */ /* 0x000fe200078efcff */
[----:B------:R-:W-:Y:S01]  /*1830*/  IMAD.MOV R4, RZ, RZ, -R4 ;  /* 0x000000ffff047224 */ /* 0x000fe200078e0a04 */
[----:B------:R-:W-:Y:S01]  /*1840*/  PRMT R30, RZ, 0x7610, R30 ;  /* 0x00007610ff1e7816 */ /* 0x000fe2000000001e */
[----:B------:R-:W-:Y:S01]  /*1850*/  IMAD.MOV R9, RZ, RZ, -R6 ;  /* 0x000000ffff097224 */ /* 0x000fe200078e0a06 */
[----:B------:R-:W-:Y:S01]  /*1860*/  IABS R86, R175 ;  /* 0x000000af00567213 */ /* 0x000fe20000000000 */
[C---:B------:R-:W-:Y:S01]  /*1870*/  IMAD.HI.U32 R8, R55.reuse, R101, RZ ;  /* 0x0000006537087227 */ /* 0x040fe200078e00ff */
[----:B------:R-:W-:Y:S01]  /*1880*/  PRMT R25, RZ, 0x7610, R25 ;  /* 0x00007610ff197816 */ /* 0x000fe20000000019 */
[----:B------:R-:W1:Y:S02]  /*1890*/  LDCU UR57, c[0x0][0x3b0] ;  /* 0x00007600ff3977ac */ /* 0x000e640008000800 */
[----:B------:R-:W-:Y:S01]  /*18a0*/  IMAD.HI.U32 R6, R55, R99, RZ ;  /* 0x0000006337067227 */ /* 0x000fe200078e00ff */
[----:B------:R-:W-:Y:S01]  /*18b0*/  PRMT R18, RZ, 0x7610, R18 ;  /* 0x00007610ff127816 */ /* 0x000fe20000000012 */
[----:B0-----:R-:W0:Y:S02]  /*18c0*/  LDCU UR9, c[0x0][0x3b0] ;  /* 0x00007600ff0977ac */ /* 0x001e240008000800 */
[----:B------:R-:W-:-:S02]  /*18d0*/  IMAD R136, R156, R5, R136 ;  /* 0x000000059c887224 */ /* 0x000fc400078e0288 */
[C---:B------:R-:W-:Y:S01]  /*18e0*/  IMAD.HI.U32 R5, R55.reuse, R125, RZ ;  /* 0x0000007d37057227 */ /* 0x040fe200078e00ff */
[----:B------:R-:W0:Y:S03]  /*18f0*/  LDCU UR39, c[0x0][0x3b0] ;  /* 0x00007600ff2777ac */ /* 0x000e260008000800 */
[----:B------:R-:W-:Y:S01]  /*1900*/  IMAD R91, R156, R7, R91 ;  /* 0x000000079c5b7224 */ /* 0x000fe200078e025b */
[----:B------:R-:W0:Y:S01]  /*1910*/  LDCU UR11, c[0x0][0x3b0] ;  /* 0x00007600ff0b77ac */ /* 0x000e220008000800 */
[----:B------:R-:W-:Y:S02]  /*1920*/  IMAD.IADD R3, R10, 0x1, R3 ;  /* 0x000000010a037824 */ /* 0x000fe400078e0203 */
[----:B------:R-:W-:Y:S01]  /*1930*/  IMAD R103, R156, R4, R103 ;  /* 0x000000049c677224 */ /* 0x000fe200078e0267 */
[----:B------:R-:W0:Y:S01]  /*1940*/  LDCU UR37, c[0x0][0x3b0] ;  /* 0x00007600ff2577ac */ /* 0x000e220008000800 */
[----:B------:R-:W-:Y:S01]  /*1950*/  IMAD.HI.U32 R7, R55, R85, RZ ;  /* 0x0000005537077227 */ /* 0x000fe200078e00ff */
[----:B------:R-:W0:Y:S03]  /*1960*/  LDCU UR46, c[0x0][0x3b0] ;  /* 0x00007600ff2e77ac */ /* 0x000e260008000800 */
[----:B------:R-:W-:-:S02]  /*1970*/  IMAD.MOV R8, RZ, RZ, -R8 ;  /* 0x000000ffff087224 */ /* 0x000fc400078e0a08 */
[----:B------:R-:W-:Y:S01]  /*1980*/  IMAD.HI.U32 R4, R55, R100, RZ ;  /* 0x0000006437047227 */ /* 0x000fe200078e00ff */
[----:B------:R-:W0:Y:S03]  /*1990*/  LDCU UR66, c[0x0][0x3b0] ;  /* 0x00007600ff4277ac */ /* 0x000e260008000800 */
[----:B------:R-:W-:Y:S01]  /*19a0*/  IMAD.MOV R6, RZ, RZ, -R6 ;  /* 0x000000ffff067224 */ /* 0x000fe200078e0a06 */
[----:B------:R-:W0:Y:S01]  /*19b0*/  LDCU UR15, c[0x0][0x3b0] ;  /* 0x00007600ff0f77ac */ /* 0x000e220008000800 */
[----:B------:R-:W-:Y:S02]  /*19c0*/  IMAD.MOV R5, RZ, RZ, -R5 ;  /* 0x000000ffff057224 */ /* 0x000fe400078e0a05 */
[----:B------:R-:W-:Y:S01]  /*19d0*/  IMAD R106, R156, R9, R106 ;  /* 0x000000099c6a7224 */ /* 0x000fe200078e026a */
[----:B------:R-:W0:Y:S01]  /*19e0*/  LDCU UR64, c[0x0][0x3b0] ;  /* 0x00007600ff4077ac */ /* 0x000e220008000800 */
[----:B------:R-:W-:-:S02]  /*19f0*/  IMAD.MOV R7, RZ, RZ, -R7 ;  /* 0x000000ffff077224 */ /* 0x000fc400078e0a07 */
[----:B------:R-:W-:Y:S01]  /*1a00*/  IMAD R14, R3, 0x80, R187 ;  /* 0x00000080030e7824 */ /* 0x000fe200078e02bb */
[----:B------:R-:W0:Y:S01]  /*1a10*/  LDCU UR38, c[0x0][0x3b0] ;  /* 0x00007600ff2677ac */ /* 0x000e220008000800 */
[----:B------:R-:W-:Y:S02]  /*1a20*/  IMAD R101, R156, R8, R101 ;  /* 0x000000089c657224 */ /* 0x000fe400078e0265 */
[----:B------:R-:W-:Y:S01]  /*1a30*/  IMAD.MOV R9, RZ, RZ, -R4 ;  /* 0x000000ffff097224 */ /* 0x000fe200078e0a04 */
[----:B------:R-:W-:Y:S01]  /*1a40*/  ISETP.GE.AND P2, PT, R14, RZ, PT ;  /* 0x000000ff0e00720c */ /* 0x000fe20003f46270 */
[C---:B------:R-:W-:Y:S01]  /*1a50*/  IMAD R99, R156.reuse, R6, R99 ;  /* 0x000000069c637224 */ /* 0x040fe200078e0263 */
[----:B------:R-:W-:Y:S01]  /*1a60*/  STL [R1+0x128], R14 ;  /* 0x0001280e01007387 */ /* 0x000fe20000100800 */
[C---:B------:R-:W-:Y:S01]  /*1a70*/  IMAD.HI.U32 R8, R55.reuse, R96, RZ ;  /* 0x0000006037087227 */ /* 0x040fe200078e00ff */
[----:B------:R-:W0:Y:S03]  /*1a80*/  LDCU UR49, c[0x0][0x3b0] ;  /* 0x00007600ff3177ac */ /* 0x000e260008000800 */
[C---:B------:R-:W-:Y:S01]  /*1a90*/  IMAD.HI.U32 R6, R55.reuse, R92, RZ ;  /* 0x0000005c37067227 */ /* 0x040fe200078e00ff */
[----:B------:R-:W0:Y:S03]  /*1aa0*/  LDCU UR62, c[0x0][0x3b0] ;  /* 0x00007600ff3e77ac */ /* 0x000e260008000800 */
[C---:B------:R-:W-:Y:S01]  /*1ab0*/  IMAD R125, R156.reuse, R5, R125 ;  /* 0x000000059c7d7224 */ /* 0x040fe200078e027d */
[----:B------:R-:W0:Y:S01]  /*1ac0*/  LDCU UR29, c[0x0][0x3b0] ;  /* 0x00007600ff1d77ac */ /* 0x000e220008000800 */
[----:B------:R-:W-:Y:S01]  /*1ad0*/  IMAD.HI.U32 R5, R55, R118, RZ ;  /* 0x0000007637057227 */ /* 0x000fe200078e00ff */
[----:B------:R-:W0:Y:S03]  /*1ae0*/  LDCU UR61, c[0x0][0x3b0] ;  /* 0x00007600ff3d77ac */ /* 0x000e260008000800 */
[C---:B------:R-:W-:Y:S01]  /*1af0*/  IMAD R85, R156.reuse, R7, R85 ;  /* 0x000000079c557224 */ /* 0x040fe200078e0255 */
[----:B------:R-:W-:Y:S01]  /*1b00*/  IABS R7, R14 ;  /* 0x0000000e00077213 */ /* 0x000fe20000000000 */
[----:B------:R-:W-:Y:S01]  /*1b10*/  IMAD R100, R156, R9, R100 ;  /* 0x000000099c647224 */ /* 0x000fe200078e0264 */
[----:B------:R-:W0:Y:S01]  /*1b20*/  LDCU UR43, c[0x0][0x3b0] ;  /* 0x00007600ff2b77ac */ /* 0x000e220008000800 */
[----:B------:R-:W-:-:S02]  /*1b30*/  IMAD.MOV R11, RZ, RZ, -R8 ;  /* 0x000000ffff0b7224 */ /* 0x000fc400078e0a08 */
[----:B------:R-:W-:Y:S01]  /*1b40*/  IMAD.MOV R9, RZ, RZ, -R6 ;  /* 0x000000ffff097224 */ /* 0x000fe200078e0a06 */
[----:B------:R-:W0:Y:S01]  /*1b50*/  LDCU UR32, c[0x0][0x3b0] ;  /* 0x00007600ff2077ac */ /* 0x000e220008000800 */
[C---:B------:R-:W-:Y:S01]  /*1b60*/  IMAD.HI.U32 R6, R55.reuse, R88, RZ ;  /* 0x0000005837067227 */ /* 0x040fe200078e00ff */
[----:B------:R-:W0:Y:S03]  /*1b70*/  LDCU UR54, c[0x0][0x3b0] ;  /* 0x00007600ff3677ac */ /* 0x000e260008000800 */
[----:B------:R-:W-:Y:S02]  /*1b80*/  IMAD.MOV R5, RZ, RZ, -R5 ;  /* 0x000000ffff057224 */ /* 0x000fe400078e0a05 */
[----:B------:R-:W-:Y:S01]  /*1b90*/  IMAD.HI.U32 R3, R55, R87, RZ ;  /* 0x0000005737037227 */ /* 0x000fe200078e00ff */
[----:B------:R-:W0:Y:S03]  /*1ba0*/  LDCU UR60, c[0x0][0x3b0] ;  /* 0x00007600ff3c77ac */ /* 0x000e260008000800 */
[----:B------:R-:W-:Y:S01]  /*1bb0*/  IMAD R96, R156, R11, R96 ;  /* 0x0000000b9c607224 */ /* 0x000fe200078e0260 */
[----:B------:R-:W0:Y:S01]  /*1bc0*/  LDCU UR33, c[0x0][0x3b0] ;  /* 0x00007600ff2177ac */ /* 0x000e220008000800 */
[----:B------:R-:W-:Y:S01]  /*1bd0*/  IMAD.HI.U32 R2, R2, R7, RZ ;  /* 0x0000000702027227 */ /* 0x000fe200078e00ff */
[----:B------:R-:W0:Y:S03]  /*1be0*/  LDCU UR36, c[0x0][0x3b0] ;  /* 0x00007600ff2477ac */ /* 0x000e260008000800 */
[----:B------:R-:W-:-:S02]  /*1bf0*/  IMAD.MOV R11, RZ, RZ, -R6 ;  /* 0x000000ffff0b7224 */ /* 0x000fc400078e0a06 */
[C---:B------:R-:W-:Y:S01]  /*1c00*/  IMAD R118, R156.reuse, R5, R118 ;  /* 0x000000059c767224 */ /* 0x040fe200078e0276 */
[----:B------:R-:W0:Y:S01]  /*1c10*/  LDCU UR58, c[0x0][0x3b0] ;  /* 0x00007600ff3a77ac */ /* 0x000e220008000800 */
[----:B------:R-:W-:Y:S02]  /*1c20*/  IMAD.MOV R6, RZ, RZ, -R3 ;  /* 0x000000ffff067224 */ /* 0x000fe400078e0a03 */
[C---:B------:R-:W-:Y:S01]  /*1c30*/  IMAD.HI.U32 R5, R55.reuse, R105, RZ ;  /* 0x0000006937057227 */ /* 0x040fe200078e00ff */
[----:B------:R-:W0:Y:S03]  /*1c40*/  LDCU UR53, c[0x0][0x3b0] ;  /* 0x00007600ff3577ac */ /* 0x000e260008000800 */
[----:B------:R-:W-:Y:S01]  /*1c50*/  IMAD.HI.U32 R3, R55, R82, RZ ;  /* 0x0000005237037227 */ /* 0x000fe200078e00ff */
[----:B------:R-:W0:Y:S03]  /*1c60*/  LDCU UR40, c[0x0][0x3b0] ;  /* 0x00007600ff2877ac */ /* 0x000e260008000800 */
[----:B------:R-:W-:Y:S01]  /*1c70*/  IMAD.MOV R2, RZ, RZ, -R2 ;  /* 0x000000ffff027224 */ /* 0x000fe200078e0a02 */
[----:B------:R-:W0:Y:S01]  /*1c80*/  LDCU UR41, c[0x0][0x3b0] ;  /* 0x00007600ff2977ac */ /* 0x000e220008000800 */
[----:B------:R-:W-:-:S02]  /*1c90*/  IMAD R88, R156, R11, R88 ;  /* 0x0000000b9c587224 */ /* 0x000fc400078e0258 */
[----:B------:R-:W-:Y:S01]  /*1ca0*/  IMAD.MOV R5, RZ, RZ, -R5 ;  /* 0x000000ffff057224 */ /* 0x000fe200078e0a05 */
[----:B------:R-:W0:Y:S01]  /*1cb0*/  LDCU UR42, c[0x0][0x3b0] ;  /* 0x00007600ff2a77ac */ /* 0x000e220008000800 */
[----:B------:R-:W-:Y:S02]  /*1cc0*/  IMAD.MOV R11, RZ, RZ, -R3 ;  /* 0x000000ffff0b7224 */ /* 0x000fe400078e0a03 */
[----:B------:R-:W-:Y:S01]  /*1cd0*/  IMAD R3, R0, R2, R7 ;  /* 0x0000000200037224 */ /* 0x000fe200078e0207 */
[----:B------:R-:W0:Y:S01]  /*1ce0*/  LDCU UR56, c[0x0][0x3b0] ;  /* 0x00007600ff3877ac */ /* 0x000e220008000800 */
[----:B------:R-:W-:Y:S02]  /*1cf0*/  IMAD R105, R156, R5, R105 ;  /* 0x000000059c697224 */ /* 0x000fe400078e0269 */
[----:B------:R-:W-:Y:S01]  /*1d00*/  IMAD.HI.U32 R5, R55, R98, RZ ;  /* 0x0000006237057227 */ /* 0x000fe200078e00ff */
[----:B------:R-:W-:Y:S01]  /*1d10*/  ISETP.GT.U32.AND P0, PT, R0, R3, PT ;  /* 0x000000030000720c */ /* 0x000fe20003f04070 */
[----:B------:R-:W0:Y:S02]  /*1d20*/  LDCU UR8, c[0x0][0x3b0] ;  /* 0x00007600ff0877ac */ /* 0x000e240008000800 */
[----:B------:R-:W-:-:S02]  /*1d30*/  IMAD.MOV R5, RZ, RZ, -R5 ;  /* 0x000000ffff057224 */ /* 0x000fc400078e0a05 */
[C---:B------:R-:W-:Y:S01]  /*1d40*/  IMAD.HI.U32 R4, R55.reuse, R95, RZ ;  /* 0x0000005f37047227 */ /* 0x040fe200078e00ff */
[----:B------:R-:W0:Y:S03]  /*1d50*/  LDCU UR45, c[0x0][0x3b0] ;  /* 0x00007600ff2d77ac */ /* 0x000e260008000800 */
[----:B------:R-:W-:Y:S01]  /*1d60*/  IMAD R98, R156, R5, R98 ;  /* 0x000000059c627224 */ /* 0x000fe200078e0262 */
[----:B------:R-:W0:Y:S01]  /*1d70*/  LDCU UR55, c[0x0][0x3b0] ;  /* 0x00007600ff3777ac */ /* 0x000e220008000800 */
[----:B------:R-:W-:Y:S01]  /*1d80*/  IMAD.HI.U32 R5, R55, R94, RZ ;  /* 0x0000005e37057227 */ /* 0x000fe200078e00ff */
[----:B------:R-:W0:Y:S03]  /*1d90*/  LDCU UR51, c[0x0][0x3b0] ;  /* 0x00007600ff3377ac */ /* 0x000e260008000800 */
[----:B------:R-:W-:-:S02]  /*1da0*/  IMAD.MOV R5, RZ, RZ, -R5 ;  /* 0x000000ffff057224 */ /* 0x000fc400078e0a05 */
[----:B------:R-:W-:Y:S01]  /*1db0*/  @!P0 IMAD.IADD R3, R3, 0x1, -R0 ;  /* 0x0000000103038824 */ /* 0x000fe200078e0a00 */
[----:B------:R-:W-:Y:S01]  /*1dc0*/  ISETP.NE.AND P0, PT, R56, RZ, PT ;  /* 0x000000ff3800720c */ /* 0x000fe20003f05270 */
[----:B------:R-:W-:Y:S01]  /*1dd0*/  IMAD R94, R156, R5, R94 ;  /* 0x000000059c5e7224 */ /* 0x000fe200078e025e */
[----:B------:R-:W0:Y:S01]  /*1de0*/  LDCU UR52, c[0x0][0x3b0] ;  /* 0x00007600ff3477ac */ /* 0x000e220008000800 */
[----:B------:R-:W-:Y:S01]  /*1df0*/  IMAD.HI.U32 R5, R55, R89, RZ ;  /* 0x0000005937057227 */ /* 0x000fe200078e00ff */
[----:B------:R-:W-:Y:S01]  /*1e00*/  ISETP.GT.U32.AND P1, PT, R0, R3, PT ;  /* 0x000000030000720c */ /* 0x000fe20003f24070 */
[----:B------:R-:W0:Y:S02]  /*1e10*/  LDCU UR47, c[0x0][0x3b0] ;  /* 0x00007600ff2f77ac */ /* 0x000e240008000800 */
[----:B------:R-:W-:Y:S02]  /*1e20*/  IMAD.MOV R4, RZ, RZ, -R4 ;  /* 0x000000ffff047224 */ /* 0x000fe400078e0a04 */
[----:B------:R-:W-:-:S02]  /*1e30*/  IMAD.MOV R5, RZ, RZ, -R5 ;  /* 0x000000ffff057224 */ /* 0x000fc400078e0a05 */
[----:B------:R-:W-:Y:S02]  /*1e40*/  IMAD R95, R156, R4, R95 ;  /* 0x000000049c5f7224 */ /* 0x000fe400078e025f */
[----:B------:R-:W-:-:S04]  /*1e50*/  IMAD.HI.U32 R4, R55, R90, RZ ;  /* 0x0000005a37047227 */ /* 0x000fc800078e00ff */
[----:B------:R-:W-:Y:S02]  /*1e60*/  IMAD R89, R156, R5, R89 ;  /* 0x000000059c597224 */ /* 0x000fe400078e0259 */
[----:B------:R-:W-:-:S04]  /*1e70*/  IMAD.HI.U32 R5, R55, R83, RZ ;  /* 0x0000005337057227 */ /* 0x000fc800078e00ff */
[----:B------:R-:W-:Y:S02]  /*1e80*/  IMAD R92, R156, R9, R92 ;  /* 0x000000099c5c7224 */ /* 0x000fe400078e025c */
[----:B------:R-:W-:Y:S02]  /*1e90*/  IMAD.MOV R9, RZ, RZ, -R4 ;  /* 0x000000ffff097224 */ /* 0x000fe400078e0a04 */
[----:B------:R-:W-:-:S04]  /*1ea0*/  IMAD.HI.U32 R4, R55, R84, RZ ;  /* 0x0000005437047227 */ /* 0x000fc800078e00ff */
[----:B------:R-:W-:Y:S02]  /*1eb0*/  IMAD.MOV R5, RZ, RZ, -R5 ;  /* 0x000000ffff057224 */ /* 0x000fe400078e0a05 */
[----:B------:R-:W-:-:S04]  /*1ec0*/  IMAD.HI.U32 R2, R55, R77, RZ ;  /* 0x0000004d37027227 */ /* 0x000fc800078e00ff */
[----:B------:R-:W-:Y:S02]  /*1ed0*/  @!P1 IMAD.IADD R3, R3, 0x1, -R0 ;  /* 0x0000000103039824 */ /* 0x000fe400078e0a00 */
[C---:B------:R-:W-:Y:S02]  /*1ee0*/  IMAD R90, R156.reuse, R9, R90 ;  /* 0x000000099c5a7224 */ /* 0x040fe400078e025a */
[----:B------:R-:W-:Y:S02]  /*1ef0*/  IMAD.MOV R9, RZ, RZ, -R4 ;  /* 0x000000ffff097224 */ /* 0x000fe400078e0a04 */
[----:B------:R-:W-:Y:S02]  /*1f00*/  IMAD R83, R156, R5, R83 ;  /* 0x000000059c537224 */ /* 0x000fe400078e0253 */
[----:B------:R-:W-:-:S04]  /*1f10*/  IMAD.HI.U32 R4, R55, R78, RZ ;  /* 0x0000004e37047227 */ /* 0x000fc800078e00ff */
[----:B------:R-:W-:Y:S02]  /*1f20*/  IMAD.MOV R5, RZ, RZ, -R2 ;  /* 0x000000ffff057224 */ /* 0x000fe400078e0a02 */
[----:B------:R-:W-:Y:S01]  /*1f30*/  @!P2 IMAD.MOV R3, RZ, RZ, -R3 ;  /* 0x000000ffff03a224 */ /* 0x000fe200078e0a03 */
[----:B------:R-:W-:Y:S01]  /*1f40*/  @!P0 LOP3.LUT R3, RZ, R56, RZ, 0x33, !PT ;  /* 0x00000038ff038212 */ /* 0x000fe200078e33ff */
[----:B------:R-:W-:-:S04]  /*1f50*/  IMAD.HI.U32 R2, R55, R79, RZ ;  /* 0x0000004f37027227 */ /* 0x000fc800078e00ff */
[----:B------:R-:W-:Y:S02]  /*1f60*/  IMAD.MOV R7, RZ, RZ, -R4 ;  /* 0x000000ffff077224 */ /* 0x000fe400078e0a04 */
[----:B------:R-:W-:-:S04]  /*1f70*/  IMAD.HI.U32 R0, R55, R73, RZ ;  /* 0x0000004937007227 */ /* 0x000fc800078e00ff */
[----:B------:R-:W-:-:S04]  /*1f80*/  IMAD.HI.U32 R4, R55, R74, RZ ;  /* 0x0000004a37047227 */ /* 0x000fc800078e00ff */
[----:B------:R-:W-:Y:S02]  /*1f90*/  IMAD.MOV R2, RZ, RZ, -R2 ;  /* 0x000000ffff027224 */ /* 0x000fe400078e0a02 */
[----:B---3--:R-:W-:Y:S02]  /*1fa0*/  IMAD R121, R3, UR7, RZ ;  /* 0x0000000703797c24 */ /* 0x008fe4000f8e02ff */
[C---:B--2---:R-:W-:Y:S02]  /*1fb0*/  VIADD R19, R184.reuse, 0xffffffc2 ;  /* 0xffffffc2b8137836 */ /* 0x044fe40000000000 */
[----:B------:R-:W-:Y:S01]  /*1fc0*/  VIADD R20, R184, 0xffffffdd ;  /* 0xffffffddb8147836 */ /* 0x000fe20000000000 */
[----:B------:R-:W-:Y:S01]  /*1fd0*/  SHF.R.S32.HI R183, RZ, 0x1f, R121 ;  /* 0x0000001fffb77819 */ /* 0x000fe20000011479 */
[----:B------:R-:W-:Y:S01]  /*1fe0*/  IMAD R77, R156, R5, R77 ;  /* 0x000000059c4d7224 */ /* 0x000fe200078e024d */
[----:B-----5:R-:W-:Y:S01]  /*1ff0*/  IADD3 R58, P6, PT, R121, UR20, RZ ;  /* 0x00000014793a7c10 */ /* 0x020fe2000ffde0ff */
[----:B------:R-:W-:-:S02]  /*2000*/  IMAD.MOV R0, RZ, RZ, -R0 ;  /* 0x000000ffff007224 */ /* 0x000fc400078e0a00 */
[C---:B------:R-:W-:Y:S01]  /*2010*/  VIADD R23, R184.reuse, 0xffffffde ;  /* 0xffffffdeb8177836 */ /* 0x040fe20000000000 */
[----:B------:R-:W-:Y:S01]  /*2020*/  IADD3.X R59, PT, PT, R183, UR21, RZ, P6, !PT ;  /* 0x00000015b73b7c10 */ /* 0x000fe2000b7fe4ff */
[----:B------:R-:W-:Y:S02]  /*2030*/  IMAD.MOV R5, RZ, RZ, -R4 ;  /* 0x000000ffff057224 */ /* 0x000fe400078e0a04 */
[C---:B------:R-:W-:Y:S02]  /*2040*/  VIADD R24, R184.reuse, 0xffffffd9 ;  /* 0xffffffd9b8187836 */ /* 0x040fe40000000000 */
[C---:B------:R-:W-:Y:S02]  /*2050*/  VIADD R28, R184.reuse, 0xffffffda ;  /* 0xffffffdab81c7836 */ /* 0x040fe40000000000 */
[C---:B------:R-:W-:Y:S02]  /*2060*/  VIADD R29, R184.reuse, 0xffffffd4 ;  /* 0xffffffd4b81d7836 */ /* 0x040fe40000000000 */
[----:B------:R-:W-:-:S02]  /*2070*/  VIADD R35, R184, 0xffffffd6 ;  /* 0xffffffd6b8237836 */ /* 0x000fc40000000000 */
[C---:B------:R-:W-:Y:S02]  /*2080*/  VIADD R36, R184.reuse, 0xffffffd1 ;  /* 0xffffffd1b8247836 */ /* 0x040fe40000000000 */
[C---:B------:R-:W-:Y:S02]  /*2090*/  VIADD R42, R184.reuse, 0xffffffd2 ;  /* 0xffffffd2b82a7836 */ /* 0x040fe40000000000 */
[----:B------:R-:W-:Y:S01]  /*20a0*/  VIADD R117, R184, 0xffffffc0 ;  /* 0xffffffc0b8757836 */ /* 0x000fe20000000000 */
[C---:B------:R-:W-:Y:S01]  /*20b0*/  LOP3.LUT R80, R33.reuse, 0x6a, RZ, 0xfc, !PT ;  /* 0x0000006a21507812 */ /* 0x040fe200078efcff */
[----:B------:R-:W-:Y:S01]  /*20c0*/  IMAD R79, R156, R2, R79 ;  /* 0x000000029c4f7224 */ /* 0x000fe200078e024f */
[C---:B------:R-:W-:Y:S01]  /*20d0*/  LOP3.LUT R81, R33.reuse, 0x6c, RZ, 0xfc, !PT ;  /* 0x0000006c21517812 */ /* 0x040fe200078efcff */
[C---:B------:R-:W-:Y:S01]  /*20e0*/  VIADD R4, R184.reuse, 0xfffffffe ;  /* 0xfffffffeb8047836 */ /* 0x040fe20000000000 */
[C---:B------:R-:W-:Y:S01]  /*20f0*/  LOP3.LUT R76, R33.reuse, 0x6e, RZ, 0xfc, !PT ;  /* 0x0000006e214c7812 */ /* 0x040fe200078efcff */
[----:B------:R-:W-:Y:S01]  /*2100*/  VIADD R2, R184, 0xffffffff ;  /* 0xffffffffb8027836 */ /* 0x000fe20000000000 */
[C---:B------:R-:W-:Y:S01]  /*2110*/  LOP3.LUT R72, R33.reuse, 0x70, RZ, 0xfc, !PT ;  /* 0x0000007021487812 */ /* 0x040fe200078efcff */
[----:B------:R-:W-:Y:S01]  /*2120*/  IMAD R73, R156, R0, R73 ;  /* 0x000000009c497224 */ /* 0x000fe200078e0249 */
[----:B------:R-:W-:Y:S01]  /*2130*/  ISETP.GE.U32.AND P0, PT, R4, 0x7fffffbf, PT ;  /* 0x7fffffbf0400780c */ /* 0x000fe20003f06070 */
[----:B------:R-:W-:Y:S01]  /*2140*/  VIADD R0, R184, 0xfffffffd ;  /* 0xfffffffdb8007836 */ /* 0x000fe20000000000 */
[----:B------:R-:W-:Y:S01]  /*2150*/  ISETP.GE.U32.AND P1, PT, R2, 0x7fffffc0, PT ;  /* 0x7fffffc00200780c */ /* 0x000fe20003f26070 */
[----:B-1----:R-:W-:Y:S01]  /*2160*/  BAR.SYNC.DEFER_BLOCKING 0x0 ;  /* 0x0000000000007b1d */ /* 0x002fe20000010000 */
[C---:B------:R-:W-:Y:S01]  /*2170*/  IMAD R87, R156.reuse, R6, R87 ;  /* 0x000000069c577224 */ /* 0x040fe200078e0257 */
[----:B----4-:R-:W-:Y:S01]  /*2180*/  SHF.R.S32.HI R6, RZ, 0x1f, R122 ;  /* 0x0000001fff067819 */ /* 0x010fe2000001147a */
[----:B------:R-:W-:Y:S01]  /*2190*/  IMAD R78, R156, R7, R78 ;  /* 0x000000079c4e7224 */ /* 0x000fe200078e024e */
[----:B------:R-:W-:Y:S01]  /*21a0*/  IADD3 R4, P6, PT, R58, R122, RZ ;  /* 0x0000007a3a047210 */ /* 0x000fe20007fde0ff */
[----:B------:R-:W-:Y:S01]  /*21b0*/  VIADD R2, R184, 0xfffffffc ;  /* 0xfffffffcb8027836 */ /* 0x000fe20000000000 */
[----:B------:R-:W-:Y:S01]  /*21c0*/  ISETP.GE.U32.AND P4, PT, R0, 0x7fffffbe, PT ;  /* 0x7fffffbe0000780c */ /* 0x000fe20003f86070 */
[----:B------:R-:W-:Y:S01]  /*21d0*/  IMAD.SHL.U32 R7, R122, 0x2, RZ ;  /* 0x000000027a077824 */ /* 0x000fe200078e00ff */
[----:B------:R1:W-:Y:S01]  /*21e0*/  STL [R1+0x124], R6 ;  /* 0x0001240601007387 */ /* 0x0003e20000100800 */
[----:B------:R-:W-:Y:S01]  /*21f0*/  VIADD R0, R184, 0xfffffffb ;  /* 0xfffffffbb8007836 */ /* 0x000fe20000000000 */
[----:B------:R-:W-:Y:S01]  /*2200*/  ISETP.GE.U32.AND P2, PT, R2, 0x7fffffbd, PT ;  /* 0x7fffffbd0200780c */ /* 0x000fe20003f46070 */
[----:B------:R-:W-:Y:S01]  /*2210*/  IMAD R74, R156, R5, R74 ;  /* 0x000000059c4a7224 */ /* 0x000fe200078e024a */
[----:B------:R-:W-:Y:S01]  /*2220*/  LOP3.LUT R62, R33, 0x72, RZ, 0xfc, !PT ;  /* 0x00000072213e7812 */ /* 0x000fe200078efcff */
[----:B------:R-:W-:Y:S01]  /*2230*/  IMAD.X R5, R6, 0x1, R59, P6 ;  /* 0x0000000106057824 */ /* 0x000fe200030e063b */
[----:B------:R-:W-:Y:S01]  /*2240*/  IADD3 R2, P6, PT, R7, R58, RZ ;  /* 0x0000003a07027210 */ /* 0x000fe20007fde0ff */
[----:B------:R-:W-:Y:S01]  /*2250*/  IMAD.HI.U32 R8, R55, R93, RZ ;  /* 0x0000005d37087227 */ /* 0x000fe200078e00ff */
[----:B------:R-:W-:-:S02]  /*2260*/  ISETP.GE.U32.AND P5, PT, R0, 0x7fffffbc, PT ;  /* 0x7fffffbc0000780c */ /* 0x000fc40003fa6070 */
[C---:B------:R-:W-:Y:S01]  /*2270*/  LOP3.LUT R64, R33.reuse, 0x76, RZ, 0xfc, !PT ;  /* 0x0000007621407812 */ /* 0x040fe200078efcff */
[----:B------:R-:W-:Y:S01]  /*2280*/  IMAD R84, R156, R9, R84 ;  /* 0x000000099c547224 */ /* 0x000fe200078e0254 */
[----:B-1----:R-:W-:Y:S01]  /*2290*/  SHF.R.S32.HI R6, RZ, 0x1f, R7 ;  /* 0x0000001fff067819 */ /* 0x002fe20000011407 */
[----:B------:R-:W-:Y:S01]  /*22a0*/  VIADD R0, R184, 0xfffffffa ;  /* 0xfffffffab8007836 */ /* 0x000fe20000000000 */
[C---:B------:R-:W-:Y:S01]  /*22b0*/  LOP3.LUT R65, R33.reuse, 0x78, RZ, 0xfc, !PT ;  /* 0x0000007821417812 */ /* 0x040fe200078efcff */
[----:B------:R-:W-:Y:S01]  /*22c0*/  IMAD.MOV R8, RZ, RZ, -R8 ;  /* 0x000000ffff087224 */ /* 0x000fe200078e0a08 */
[----:B------:R1:W2:Y:S01]  /*22d0*/  @!P0 LDG.E.U8 R34, desc[UR26][R4.64] ;  /* 0x0000001a04228981 */ /* 0x0002a2000c1e1100 */
[----:B------:R-:W-:Y:S01]  /*22e0*/  IMAD.X R3, R6, 0x1, R59, P6 ;  /* 0x0000000106037824 */ /* 0x000fe200030e063b */
[C---:B------:R-:W-:Y:S01]  /*22f0*/  LOP3.LUT R66, R33.reuse, 0x7a, RZ, 0xfc, !PT ;  /* 0x0000007a21427812 */ /* 0x040fe200078efcff */
[----:B------:R-:W-:Y:S01]  /*2300*/  IMAD R93, R156, R8, R93 ;  /* 0x000000089c5d7224 */ /* 0x000fe200078e025d */
[----:B------:R-:W3:Y:S01]  /*2310*/  @!P1 LDG.E.U8 R39, desc[UR26][R58.64] ;  /* 0x0000001a3a279981 */ /* 0x000ee2000c1e1100 */
[----:B------:R-:W-:Y:S01]  /*2320*/  ISETP.GE.U32.AND P1, PT, R0, 0x7fffffbb, PT ;  /* 0x7fffffbb0000780c */ /* 0x000fe20003f26070 */
[----:B------:R-:W-:Y:S01]  /*2330*/  VIADD R0, R184, 0xfffffff9 ;  /* 0xfffffff9b8007836 */ /* 0x000fe20000000000 */
[----:B------:R-:W-:Y:S01]  /*2340*/  LOP3.LUT R67, R33, 0x7c, RZ, 0xfc, !PT ;  /* 0x0000007c21437812 */ /* 0x000fe200078efcff */
[----:B------:R4:W-:Y:S01]  /*2350*/  STL [R1+0x120], R7 ;  /* 0x0001200701007387 */ /* 0x0009e20000100800 */
[----:B------:R-:W-:-:S04]  /*2360*/  IMAD.HI.U32 R8, R55, R86, RZ ;  /* 0x0000005637087227 */ /* 0x000fc800078e00ff */
[----:B------:R-:W-:Y:S01]  /*2370*/  IMAD R189, R122, 0x27, RZ ;  /* 0x000000277abd7824 */ /* 0x000fe200078e02ff */
[----:B------:R-:W-:-:S04]  /*2380*/  @!UP1 UIADD3 UR4, UPT, UPT, -UR5, 0x100000, URZ ;  /* 0x0010000005049890 */ /* 0x000fc8000fffe1ff */
[----:B------:R-:W-:Y:S02]  /*2390*/  @!UP1 USHF.L.U32 UR5, UR4, 0xb, URZ ;  /* 0x0000000b04059899 */ /* 0x000fe400080006ff */
[----:B------:R-:W-:Y:S01]  /*23a0*/  @!UP1 USHF.L.U32 UR4, UR4, 0x1, URZ ;  /* 0x0000000104049899 */ /* 0x000fe200080006ff */
[----:B-1----:R-:W-:Y:S01]  /*23b0*/  IMAD R4, R122, 0x3, RZ ;  /* 0x000000037a047824 */ /* 0x002fe200078e02ff */
[----:B------:R-:W-:Y:S01]  /*23c0*/  STL [R1+0x228], R6 ;  /* 0x0002280601007387 */ /* 0x000fe20000100800 */
[----:B------:R-:W-:Y:S01]  /*23d0*/  ISETP.GE.U32.AND P0, PT, R0, 0x7fffffba, PT ;  /* 0x7fffffba0000780c */ /* 0x000fe20003f06070 */
[----:B------:R-:W-:Y:S01]  /*23e0*/  IMAD.MOV R13, RZ, RZ, -R8 ;  /* 0x000000ffff0d7224 */ /* 0x000fe200078e0a08 */
[----:B------:R-:W-:Y:S01]  /*23f0*/  VOTEU.ALL UP2, P3 ;  /* 0x0000000000ff7886 */ /* 0x000fe20001840000 */
[----:B------:R1:W5:Y:S01]  /*2400*/  @!P4 LDG.E.U8 R30, desc[UR26][R2.64] ;  /* 0x0000001a021ec981 */ /* 0x000362000c1e1100 */
[----:B------:R-:W-:Y:S01]  /*2410*/  SHF.R.S32.HI R5, RZ, 0x1f, R4 ;  /* 0x0000001fff057819 */ /* 0x000fe20000011404 */
[----:B------:R-:W-:Y:S01]  /*2420*/  IMAD R82, R156, R11, R82 ;  /* 0x0000000b9c527224 */ /* 0x000fe200078e0252 */
[----:B------:R-:W0:Y:S01]  /*2430*/  LDCU UR7, c[0x0][0x3b0] ;  /* 0x00007600ff0777ac */ /* 0x000e220008000800 */
[----:B------:R0:W-:Y:S01]  /*2440*/  STL [R1+0x11c], R4 ;  /* 0x00011c0401007387 */ /* 0x0001e20000100800 */
[----:B------:R-:W-:-:S02]  /*2450*/  VIADD R0, R184, 0xfffffff8 ;  /* 0xfffffff8b8007836 */ /* 0x000fc40000000000 */
[----:B----4-:R-:W-:Y:S02]  /*2460*/  IMAD R7, R122, 0x5, RZ ;  /* 0x000000057a077824 */ /* 0x010fe400078e02ff */
[----:B------:R-:W-:Y:S01]  /*2470*/  VIADD R9, R184, 0xffffffca ;  /* 0xffffffcab8097836 */ /* 0x000fe20000000000 */
[----:B-1----:R-:W-:Y:S01]  /*2480*/  IADD3 R2, P6, PT, R4, R58, RZ ;  /* 0x0000003a04027210 */ /* 0x002fe20007fde0ff */
[----:B------:R-:W-:Y:S02]  /*2490*/  IMAD R86, R156, R13, R86 ;  /* 0x0000000d9c567224 */ /* 0x000fe400078e0256 */
[C---:B------:R-:W-:Y:S02]  /*24a0*/  VIADD R10, R184.reuse, 0xffffffc5 ;  /* 0xffffffc5b80a7836 */ /* 0x040fe40000000000 */
[----:B------:R-:W-:Y:S02]  /*24b0*/  VIADD R14, R184, 0xffffffc6 ;  /* 0xffffffc6b80e7836 */ /* 0x000fe40000000000 */
[C---:B------:R-:W-:Y:S01]  /*24c0*/  IMAD R56, R122.reuse, 0x7, RZ ;  /* 0x000000077a387824 */ /* 0x040fe200078e02ff */
[----:B------:R-:W-:Y:S01]  /*24d0*/  IABS R60, R66 ;  /* 0x00000042003c7213 */ /* 0x000fe20000000000 */
[----:B0-----:R-:W-:Y:S01]  /*24e0*/  IMAD.SHL.U32 R4, R122, 0x4, RZ ;  /* 0x000000047a047824 */ /* 0x001fe200078e00ff */
[----:B------:R-:W-:Y:S01]  /*24f0*/  STL [R1+0x224], R5 ;  /* 0x0002240501007387 */ /* 0x000fe20000100800 */
[----:B------:R-:W-:Y:S01]  /*2500*/  IMAD.X R3, R5, 0x1, R59, P6 ;  /* 0x0000000105037824 */ /* 0x000fe200030e063b */
[----:B------:R-:W-:Y:S01]  /*2510*/  ISETP.GE.U32.AND P4, PT, R0, 0x7fffffb9, PT ;  /* 0x7fffffb90000780c */ /* 0x000fe20003f86070 */
[----:B------:R0:W1:Y:S01]  /*2520*/  @!UP2 SYNCS.EXCH.64 URZ, [UR13+0x8008], UR4 ;  /* 0x008008040dffa5b2 */ /* 0x0000620008000100 */
[----:B------:R4:W-:Y:S01]  /*2530*/  STL [R1+0x118], R4 ;  /* 0x0001180401007387 */ /* 0x0009e20000100800 */
[----:B------:R-:W-:Y:S01]  /*2540*/  SHF.R.S32.HI R8, RZ, 0x1f, R4 ;  /* 0x0000001fff087819 */ /* 0x000fe20000011404 */
[----:B------:R-:W-:Y:S01]  /*2550*/  VIADD R0, R184, 0xfffffff7 ;  /* 0xfffffff7b8007836 */ /* 0x000fe20000000000 */
[----:B------:R-:W-:Y:S01]  /*2560*/  SHF.R.S32.HI R6, RZ, 0x1f, R7 ;  /* 0x0000001fff067819 */ /* 0x000fe20000011407 */
[----:B------:R0:W2:Y:S01]  /*2570*/  @!P2 LDG.E.U8 R25, desc[UR26][R2.64] ;  /* 0x0000001a0219a981 */ /* 0x0000a2000c1e1100 */
[----:B----4-:R-:W-:-:S02]  /*2580*/  IADD3 R4, P6, PT, R4, R58, RZ ;  /* 0x0000003a04047210 */ /* 0x010fc40007fde0ff */
[----:B------:R-:W-:Y:S02]  /*2590*/  PRMT R13, RZ, 0x7610, R13 ;  /* 0x00007610ff0d7816 */ /* 0x000fe4000000000d */
[----:B------:R-:W-:Y:S01]  /*25a0*/  SHF.R.S32.HI R54, RZ, 0x1f, R56 ;  /* 0x0000001fff367819 */ /* 0x000fe20000011438 */
[----:B------:R-:W-:Y:S01]  /*25b0*/  IMAD.X R5, R8, 0x1, R59, P6 ;  /* 0x0000000108057824 */ /* 0x000fe200030e063b */
[----:B0-----:R-:W-:Y:S01]  /*25c0*/  IADD3 R2, P6, PT, R7, R58, RZ ;  /* 0x0000003a07027210 */ /* 0x001fe20007fde0ff */
[----:B------:R-:W-:Y:S01]  /*25d0*/  IMAD.HI.U32 R185, R55, R60, RZ ;  /* 0x0000003c37b97227 */ /* 0x000fe200078e00ff */
[----:B------:R-:W-:Y:S01]  /*25e0*/  ISETP.GE.U32.AND P2, PT, R0, 0x7fffffb8, PT ;  /* 0x7fffffb80000780c */ /* 0x000fe20003f46070 */
[----:B------:R-:W-:Y:S01]  /*25f0*/  STL [R1+0x114], R7 ;  /* 0x0001140701007387 */ /* 0x000fe20000100800 */
[----:B------:R-:W-:Y:S01]  /*2600*/  SHF.R.S32.HI R188, RZ, 0x1f, R189 ;  /* 0x0000001fffbc7819 */ /* 0x000fe200000114bd */
[----:B------:R-:W-:Y:S01]  /*2610*/  VIADD R0, R184, 0xffffffec ;  /* 0xffffffecb8007836 */ /* 0x000fe20000000000 */
[----:B------:R-:W0:Y:S01]  /*2620*/  LDCU UR5, c[0x0][0x3b0] ;  /* 0x00007600ff0577ac */ /* 0x000e220008000800 */
[----:B------:R-:W-:Y:S01]  /*2630*/  STL [R1+0x220], R8 ;  /* 0x0002200801007387 */ /* 0x000fe20000100800 */
[----:B------:R-:W-:Y:S01]  /*2640*/  IMAD.X R3, R6, 0x1, R59, P6 ;  /* 0x0000000106037824 */ /* 0x000fe200030e063b */
[----:B------:R-:W4:Y:S02]  /*2650*/  LDCU UR4, c[0x0][0x3b0] ;  /* 0x00007600ff0477ac */ /* 0x000f240008000800 */
[----:B------:R1:W-:Y:S04]  /*2660*/  STL [R1+0x21c], R6 ;  /* 0x00021c0601007387 */ /* 0x0003e80000100800 */
[----:B------:R-:W2:Y:S01]  /*2670*/  @!P5 LDG.E.U8 R18, desc[UR26][R4.64] ;  /* 0x0000001a0412d981 */ /* 0x000ea2000c1e1100 */
[----:B------:R-:W-:Y:S01]  /*2680*/  ISETP.GE.U32.AND P5, PT, R0, 0x7fffffad, PT ;  /* 0x7fffffad0000780c */ /* 0x000fe20003fa6070 */
[----:B------:R-:W-:-:S02]  /*2690*/  VIADD R0, R184, 0xffffffed ;  /* 0xffffffedb8007836 */ /* 0x000fc40000000000 */
[----:B------:R0:W2:Y:S01]  /*26a0*/  @!P1 LDG.E.U8 R13, desc[UR26][R2.64] ;  /* 0x0000001a020d9981 */ /* 0x0000a2000c1e1100 */
[----:B-1----:R-:W-:Y:S02]  /*26b0*/  IMAD R6, R122, 0x6, RZ ;  /* 0x000000067a067824 */ /* 0x002fe400078e02ff */
[----:B------:R-:W-:Y:S01]  /*26c0*/  ISETP.GE.U32.AND P1, PT, R0, 0x7fffffae, PT ;  /* 0x7fffffae0000780c */ /* 0x000fe20003f26070 */
[----:B------:R-:W-:Y:S02]  /*26d0*/  VIADD R7, R184, 0xffffffee ;  /* 0xffffffeeb8077836 */ /* 0x000fe40000000000 */
[----:B------:R-:W-:Y:S02]  /*26e0*/  SHF.R.S32.HI R8, RZ, 0x1f, R6 ;  /* 0x0000001fff087819 */ /* 0x000fe40000011406 */
[----:B0-----:R-:W-:Y:S01]  /*26f0*/  IADD3 R2, P6, PT, R6, R58, RZ ;  /* 0x0000003a06027210 */ /* 0x001fe20007fde0ff */
[C---:B------:R-:W-:Y:S01]  /*2700*/  VIADD R0, R184.reuse, 0xffffffe8 ;  /* 0xffffffe8b8007836 */ /* 0x040fe20000000000 */
[----:B------:R0:W-:Y:S01]  /*2710*/  STL [R1+0x110], R6 ;  /* 0x0001100601007387 */ /* 0x0001e20000100800 */
[----:B------:R-:W-:-:S02]  /*2720*/  VIADD R4, R184, 0xffffffe9 ;  /* 0xffffffe9b8047836 */ /* 0x000fc40000000000 */
[----:B------:R-:W-:Y:S01]  /*2730*/  IMAD.X R3, R8, 0x1, R59, P6 ;  /* 0x0000000108037824 */ /* 0x000fe200030e063b */
[----:B------:R-:W-:Y:S02]  /*2740*/  ISETP.GE.U32.AND P6, PT, R7, 0x7fffffaf, PT ;  /* 0x7fffffaf0700780c */ /* 0x000fe40003fc6070 */
[----:B------:R-:W-:Y:S01]  /*2750*/  SEL R41, RZ, 0x1fffe, P1 ;  /* 0x0001fffeff297807 */ /* 0x000fe20000800000 */
[----:B0-----:R-:W-:Y:S01]  /*2760*/  VIADD R6, R184, 0xffffffef ;  /* 0xffffffefb8067836 */ /* 0x001fe20000000000 */
[----:B------:R-:W-:Y:S01]  /*2770*/  ISETP.GE.U32.AND P1, PT, R0, 0x7fffffa9, PT ;  /* 0x7fffffa90000780c */ /* 0x000fe20003f26070 */
[C---:B------:R-:W-:Y:S01]  /*2780*/  VIADD R0, R184.reuse, 0xffffffeb ;  /* 0xffffffebb8007836 */ /* 0x040fe20000000000 */
[----:B------:R-:W-:Y:S01]  /*2790*/  SEL R16, RZ, 0x1, P5 ;  /* 0x00000001ff107807 */ /* 0x000fe20002800000 */
[----:B------:R-:W-:Y:S01]  /*27a0*/  VIADD R5, R184, 0xffffffea ;  /* 0xffffffeab8057836 */ /* 0x000fe20000000000 */
[----:B------:R-:W-:Y:S02]  /*27b0*/  ISETP.GE.U32.AND P5, PT, R6, 0x7fffffb0, PT ;  /* 0x7fffffb00600780c */ /* 0x000fe40003fa6070 */
[----:B------:R-:W-:-:S02]  /*27c0*/  SEL R40, RZ, 0x4, P6 ;  /* 0x00000004ff287807 */ /* 0x000fc40003000000 */
[----:B------:R-:W-:Y:S01]  /*27d0*/  ISETP.GE.U32.AND P6, PT, R4, 0x7fffffaa, PT ;  /* 0x7fffffaa0400780c */ /* 0x000fe20003fc6070 */
[----:B------:R-:W-:Y:S01]  /*27e0*/  VIADD R4, R184, 0xffffffe4 ;  /* 0xffffffe4b8047836 */ /* 0x000fe20000000000 */
[----:B------:R-:W-:Y:S02]  /*27f0*/  SEL R46, RZ, 0x1, P1 ;  /* 0x00000001ff2e7807 */ /* 0x000fe40000800000 */
[----:B------:R-:W-:Y:S02]  /*2800*/  SEL R45, RZ, 0x7fff8, P5 ;  /* 0x0007fff8ff2d7807 */ /* 0x000fe40002800000 */
[----:B------:R-:W-:Y:S01]  /*2810*/  ISETP.GE.U32.AND P1, PT, R0, 0x7fffffac, PT ;  /* 0x7fffffac0000780c */ /* 0x000fe20003f26070 */
[----:B------:R-:W-:Y:S01]  /*2820*/  VIADD R0, R184, 0xffffffe5 ;  /* 0xffffffe5b8007836 */ /* 0x000fe20000000000 */
[----:B------:R-:W-:Y:S02]  /*2830*/  ISETP.GE.U32.AND P5, PT, R5, 0x7fffffab, PT ;  /* 0x7fffffab0500780c */ /* 0x000fe40003fa6070 */
[----:B------:R-:W-:-:S02]  /*2840*/  SEL R49, RZ, 0x1fffe, P6 ;  /* 0x0001fffeff317807 */ /* 0x000fc40003000000 */
[----:B------:R-:W-:Y:S01]  /*2850*/  ISETP.GE.U32.AND P6, PT, R4, 0x7fffffa5, PT ;  /* 0x7fffffa50400780c */ /* 0x000fe20003fc6070 */
[C---:B------:R-:W-:Y:S01]  /*2860*/  VIADD R4, R184.reuse, 0xffffffe7 ;  /* 0xffffffe7b8047836 */ /* 0x040fe20000000000 */
[----:B------:R-:W-:Y:S01]  /*2870*/  SEL R44, RZ, 0x4, P5 ;  /* 0x00000004ff2c7807 */ /* 0x000fe20002800000 */
[----:B------:R-:W-:Y:S01]  /*2880*/  VIADD R5, R184, 0xffffffe6 ;  /* 0xffffffe6b8057836 */ /* 0x000fe20000000000 */
[----:B------:R-:W-:Y:S01]  /*2890*/  ISETP.GE.U32.AND P5, PT, R0, 0x7fffffa6, PT ;  /* 0x7fffffa60000780c */ /* 0x000fe20003fa6070 */
[----:B------:R-:W-:Y:S01]  /*28a0*/  VIADD R0, R184, 0xffffffe1 ;  /* 0xffffffe1b8007836 */ /* 0x000fe20000000000 */
[----:B------:R-:W-:Y:S02]  /*28b0*/  SEL R50, RZ, 0x1, P6 ;  /* 0x00000001ff327807 */ /* 0x000fe40003000000 */
[----:B------:R-:W-:Y:S02]  /*28c0*/  SEL R47, RZ, 0x7fff8, P1 ;  /* 0x0007fff8ff2f7807 */ /* 0x000fe40000800000 */
[----:B------:R-:W-:Y:S01]  /*28d0*/  ISETP.GE.U32.AND P6, PT, R4, 0x7fffffa8, PT ;  /* 0x7fffffa80400780c */ /* 0x000fe20003fc6070 */
[C---:B------:R-:W-:Y:S01]  /*28e0*/  VIADD R4, R184.reuse, 0xffffffe0 ;  /* 0xffffffe0b8047836 */ /* 0x040fe20000000000 */
[----:B------:R-:W-:Y:S01]  /*28f0*/  ISETP.GE.U32.AND P1, PT, R5, 0x7fffffa7, PT ;  /* 0x7fffffa70500780c */ /* 0x000fe20003f26070 */
[----:B------:R-:W-:Y:S01]  /*2900*/  VIADD R5, R184, 0xffffffe2 ;  /* 0xffffffe2b8057836 */ /* 0x000fe20000000000 */
[----:B------:R-:W-:-:S02]  /*2910*/  SEL R53, RZ, 0x1fffe, P5 ;  /* 0x0001fffeff357807 */ /* 0x000fc40002800000 */
[----:B------:R-:W-:Y:S01]  /*2920*/  ISETP.GE.U32.AND P5, PT, R0, 0x7fffffa2, PT ;  /* 0x7fffffa20000780c */ /* 0x000fe20003fa6070 */
[----:B------:R-:W-:Y:S01]  /*2930*/  VIADD R0, R184, 0xffffffe3 ;  /* 0xffffffe3b8007836 */ /* 0x000fe20000000000 */
[----:B------:R-:W-:Y:S02]  /*2940*/  SEL R48, RZ, 0x4, P1 ;  /* 0x00000004ff307807 */ /* 0x000fe40000800000 */
[----:B------:R-:W-:Y:S01]  /*2950*/  ISETP.GE.U32.AND P1, PT, R4, 0x7fffffa1, PT ;  /* 0x7fffffa10400780c */ /* 0x000fe20003f26070 */
[----:B------:R-:W-:Y:S01]  /*2960*/  VIADD R4, R184, 0xffffffcc ;  /* 0xffffffccb8047836 */ /* 0x000fe20000000000 */
[----:B------:R-:W-:Y:S02]  /*2970*/  SEL R51, RZ, 0x7fff8, P6 ;  /* 0x0007fff8ff337807 */ /* 0x000fe40003000000 */
[----:B------:R-:W-:Y:S02]  /*2980*/  ISETP.GE.U32.AND P6, PT, R5, 0x7fffffa3, PT ;  /* 0x7fffffa30500780c */ /* 0x000fe40003fc6070 */
[----:B------:R-:W-:-:S02]  /*2990*/  SEL R63, RZ, 0x1fffe, P5 ;  /* 0x0001fffeff3f7807 */ /* 0x000fc40002800000 */
[----:B------:R-:W-:Y:S01]  /*29a0*/  ISETP.GE.U32.AND P5, PT, R0, 0x7fffffa4, PT ;  /* 0x7fffffa40000780c */ /* 0x000fe20003fa6070 */
[C---:B------:R-:W-:Y:S01]  /*29b0*/  VIADD R0, R184.reuse, 0xffffffcd ;  /* 0xffffffcdb8007836 */ /* 0x040fe20000000000 */
[----:B------:R-:W-:Y:S01]  /*29c0*/  SEL R52, RZ, 0x4, P6 ;  /* 0x00000004ff347807 */ /* 0x000fe20003000000 */
[----:B------:R-:W-:Y:S01]  /*29d0*/  VIADD R5, R184, 0xffffffce ;  /* 0xffffffceb8057836 */ /* 0x000fe20000000000 */
[----:B------:R-:W-:Y:S02]  /*29e0*/  ISETP.GE.U32.AND P6, PT, R4, 0x7fffff8d, PT ;  /* 0x7fffff8d0400780c */ /* 0x000fe40003fc6070 */
[----:B------:R-:W-:Y:S02]  /*29f0*/  SEL R61, RZ, 0x7fff8, P5 ;  /* 0x0007fff8ff3d7807 */ /* 0x000fe40002800000 */
[----:B------:R-:W-:Y:S01]  /*2a00*/  ISETP.GE.U32.AND P5, PT, R0, 0x7fffff8e, PT ;  /* 0x7fffff8e0000780c */ /* 0x000fe20003fa6070 */
[----:B------:R-:W-:Y:S01]  /*2a10*/  VIADD R0, R184, 0xffffffcf ;  /* 0xffffffcfb8007836 */ /* 0x000fe20000000000 */
        /* <DEDUP_REMOVED lines=8> */
[----:B------:R0:W-:Y:S01]  /*2aa0*/  STL [R1+0x218], R8 ;  /* 0x0002180801007387 */ /* 0x0001e20000100800 */
[----:B------:R-:W-:-:S02]  /*2ab0*/  SEL R5, RZ, 0x7fff8, P5 ;  /* 0x0007fff8ff057807 */ /* 0x000fc40002800000 */
[----:B------:R-:W-:Y:S01]  /*2ac0*/  ISETP.GE.U32.AND P5, PT, R6, 0x7fffff8a, PT ;  /* 0x7fffff8a0600780c */ /* 0x000fe20003fa6070 */
[C---:B------:R-:W-:Y:S01]  /*2ad0*/  VIADD R6, R184.reuse, 0xffffffcb ;  /* 0xffffffcbb8067836 */ /* 0x040fe20000000000 */
[----:B0-----:R-:W-:Y:S02]  /*2ae0*/  SEL R8, RZ, 0x1, P6 ;  /* 0x00000001ff087807 */ /* 0x001fe40003000000 */
[----:B------:R-:W-:Y:S01]  /*2af0*/  ISETP.GE.U32.AND P6, PT, R9, 0x7fffff8b, PT ;  /* 0x7fffff8b0900780c */ /* 0x000fe20003fc6070 */
[----:B------:R-:W-:Y:S01]  /*2b00*/  VIADD R9, R184, 0xffffffc4 ;  /* 0xffffffc4b8097836 */ /* 0x000fe20000000000 */
[----:B------:R-:W-:Y:S02]  /*2b10*/  SEL R11, RZ, 0x1fffe, P5 ;  /* 0x0001fffeff0b7807 */ /* 0x000fe40002800000 */
[----:B------:R-:W-:Y:S02]  /*2b20*/  ISETP.GE.U32.AND P5, PT, R6, 0x7fffff8c, PT ;  /* 0x7fffff8c0600780c */ /* 0x000fe40003fa6070 */
[----:B------:R-:W-:-:S02]  /*2b30*/  SEL R6, RZ, 0x4, P6 ;  /* 0x00000004ff067807 */ /* 0x000fc40003000000 */
[----:B------:R-:W-:Y:S02]  /*2b40*/  ISETP.GE.U32.AND P6, PT, R9, 0x7fffff85, PT ;  /* 0x7fffff850900780c */ /* 0x000fe40003fc6070 */
[----:B------:R-:W-:Y:S02]  /*2b50*/  SEL R9, RZ, 0x7fff8, P5 ;  /* 0x0007fff8ff097807 */ /* 0x000fe40002800000 */
[----:B------:R-:W-:Y:S01]  /*2b60*/  ISETP.GE.U32.AND P5, PT, R10, 0x7fffff86, PT ;  /* 0x7fffff860a00780c */ /* 0x000fe20003fa6070 */
[----:B------:R-:W-:Y:S01]  /*2b70*/  VIADD R10, R184, 0xffffffc7 ;  /* 0xffffffc7b80a7836 */ /* 0x000fe20000000000 */
[----:B------:R-:W-:Y:S02]  /*2b80*/  SEL R12, RZ, 0x1, P6 ;  /* 0x00000001ff0c7807 */ /* 0x000fe40003000000 */
[----:B------:R-:W-:Y:S01]  /*2b90*/  ISETP.GE.U32.AND P6, PT, R14, 0x7fffff87, PT ;  /* 0x7fffff870e00780c */ /* 0x000fe20003fc6070 */
[----:B------:R-:W-:Y:S01]  /*2ba0*/  VIADD R14, R184, 0xffffffc1 ;  /* 0xffffffc1b80e7836 */ /* 0x000fe20000000000 */
[----:B------:R-:W-:-:S02]  /*2bb0*/  SEL R17, RZ, 0x1fffe, P5 ;  /* 0x0001fffeff117807 */ /* 0x000fc40002800000 */
[----:B------:R-:W-:Y:S02]  /*2bc0*/  ISETP.GE.U32.AND P5, PT, R10, 0x7fffff88, PT ;  /* 0x7fffff880a00780c */ /* 0x000fe40003fa6070 */
[----:B------:R-:W-:Y:S02]  /*2bd0*/  SEL R10, RZ, 0x4, P6 ;  /* 0x00000004ff0a7807 */ /* 0x000fe40003000000 */
[----:B------:R-:W-:Y:S01]  /*2be0*/  ISETP.GE.U32.AND P6, PT, R14, 0x7fffff82, PT ;  /* 0x7fffff820e00780c */ /* 0x000fe20003fc6070 */
[C---:B------:R-:W-:Y:S01]  /*2bf0*/  VIADD R14, R184.reuse, 0xffffffc3 ;  /* 0xffffffc3b80e7836 */ /* 0x040fe20000000000 */
[----:B------:R-:W-:Y:S02]  /*2c00*/  SEL R15, RZ, 0x7fff8, P5 ;  /* 0x0007fff8ff0f7807 */ /* 0x000fe40002800000 */
[----:B------:R-:W-:Y:S01]  /*2c10*/  ISETP.GE.U32.AND P5, PT, R19, 0x7fffff83, PT ;  /* 0x7fffff831300780c */ /* 0x000fe20003fa6070 */
[----:B------:R-:W-:Y:S01]  /*2c20*/  VIADD R19, R184, 0xffffffdc ;  /* 0xffffffdcb8137836 */ /* 0x000fe20000000000 */
[----:B------:R-:W-:-:S02]  /*2c30*/  SEL R21, RZ, 0x1fffe, P6 ;  /* 0x0001fffeff157807 */ /* 0x000fc40003000000 */
[----:B------:R-:W-:Y:S02]  /*2c40*/  ISETP.GE.U32.AND P6, PT, R14, 0x7fffff84, PT ;  /* 0x7fffff840e00780c */ /* 0x000fe40003fc6070 */
[----:B------:R-:W-:Y:S02]  /*2c50*/  SEL R14, RZ, 0x4, P5 ;  /* 0x00000004ff0e7807 */ /* 0x000fe40002800000 */
[----:B------:R-:W-:Y:S02]  /*2c60*/  ISETP.GE.U32.AND P5, PT, R19, 0x7fffff9d, PT ;  /* 0x7fffff9d1300780c */ /* 0x000fe40003fa6070 */
[----:B------:R-:W-:Y:S02]  /*2c70*/  SEL R19, RZ, 0x7fff8, P6 ;  /* 0x0007fff8ff137807 */ /* 0x000fe40003000000 */
[----:B------:R-:W-:Y:S01]  /*2c80*/  ISETP.GE.U32.AND P6, PT, R20, 0x7fffff9e, PT ;  /* 0x7fffff9e1400780c */ /* 0x000fe20003fc6070 */
[----:B------:R-:W-:Y:S01]  /*2c90*/  VIADD R20, R184, 0xffffffdf ;  /* 0xffffffdfb8147836 */ /* 0x000fe20000000000 */
[----:B------:R-:W-:-:S02]  /*2ca0*/  SEL R22, RZ, 0x1, P5 ;  /* 0x00000001ff167807 */ /* 0x000fc40002800000 */
[----:B------:R-:W-:Y:S01]  /*2cb0*/  ISETP.GE.U32.AND P5, PT, R23, 0x7fffff9f, PT ;  /* 0x7fffff9f1700780c */ /* 0x000fe20003fa6070 */
[----:B------:R-:W-:Y:S01]  /*2cc0*/  VIADD R23, R184, 0xffffffd8 ;  /* 0xffffffd8b8177836 */ /* 0x000fe20000000000 */
[----:B------:R-:W-:Y:S02]  /*2cd0*/  SEL R27, RZ, 0x1fffe, P6 ;  /* 0x0001fffeff1b7807 */ /* 0x000fe40003000000 */
[----:B------:R-:W-:Y:S02]  /*2ce0*/  ISETP.GE.U32.AND P6, PT, R20, 0x7fffffa0, PT ;  /* 0x7fffffa01400780c */ /* 0x000fe40003fc6070 */
[----:B------:R-:W-:Y:S02]  /*2cf0*/  SEL R20, RZ, 0x4, P5 ;  /* 0x00000004ff147807 */ /* 0x000fe40002800000 */
[----:B------:R-:W-:Y:S02]  /*2d00*/  ISETP.GE.U32.AND P5, PT, R23, 0x7fffff99, PT ;  /* 0x7fffff991700780c */ /* 0x000fe40003fa6070 */
        /* <DEDUP_REMOVED lines=29> */
[----:B------:R-:W-:Y:S01]  /*2ee0*/  ISETP.GE.U32.AND P5, PT, R42, 0x7fffff94, PT ;  /* 0x7fffff942a00780c */ /* 0x000fe20003fa6070 */
[----:B------:R-:W-:Y:S01]  /*2ef0*/  IMAD.IADD R42, R16, 0x1, R41 ;  /* 0x00000001102a7824 */ /* 0x000fe200078e0229 */
[----:B------:R-:W-:-:S02]  /*2f00*/  SEL R16, RZ, 0x1, P1 ;  /* 0x00000001ff107807 */ /* 0x000fc40000800000 */
[----:B------:R-:W-:Y:S02]  /*2f10*/  SEL R41, RZ, 0x7fff8, P5 ;  /* 0x0007fff8ff297807 */ /* 0x000fe40002800000 */
[----:B------:R-:W-:Y:S01]  /*2f20*/  ISETP.GE.U32.AND P5, PT, R117, 0x7fffff81, PT ;  /* 0x7fffff817500780c */ /* 0x000fe20003fa6070 */
[----:B------:R-:W-:-:S03]  /*2f30*/  IMAD.IADD R63, R16, 0x1, R63 ;  /* 0x00000001103f7824 */ /* 0x000fc600078e023f */
[----:B------:R-:W-:Y:S01]  /*2f40*/  SEL R16, RZ, 0x1, P5 ;  /* 0x00000001ff107807 */ /* 0x000fe20002800000 */
[----:B------:R-:W-:-:S04]  /*2f50*/  IMAD.IADD R46, R46, 0x1, R49 ;  /* 0x000000012e2e7824 */ /* 0x000fc800078e0231 */
[----:B------:R-:W-:Y:S02]  /*2f60*/  IMAD.IADD R16, R16, 0x1, R21 ;  /* 0x0000000110107824 */ /* 0x000fe400078e0215 */
[----:B------:R-:W-:Y:S02]  /*2f70*/  IMAD.IADD R4, R4, 0x1, R7 ;  /* 0x0000000104047824 */ /* 0x000fe400078e0207 */
[----:B------:R-:W-:Y:S01]  /*2f80*/  IMAD.IADD R12, R12, 0x1, R17 ;  /* 0x000000010c0c7824 */ /* 0x000fe200078e0211 */
[----:B------:R-:W-:Y:S01]  /*2f90*/  LOP3.LUT R16, R16, 0x3, RZ, 0xc0, !PT ;  /* 0x0000000310107812 */ /* 0x000fe200078ec0ff */
[----:B------:R-:W-:Y:S02]  /*2fa0*/  IMAD.IADD R8, R8, 0x1, R11 ;  /* 0x0000000108087824 */ /* 0x000fe400078e020b */
[----:B------:R-:W-:Y:S01]  /*2fb0*/  IMAD.IADD R38, R38, 0x1, R43 ;  /* 0x0000000126267824 */ /* 0x000fe200078e022b */
[----:B------:R-:W-:Y:S01]  /*2fc0*/  LOP3.LUT R46, R46, 0x3, RZ, 0xc0, !PT ;  /* 0x000000032e2e7812 */ /* 0x000fe200078ec0ff */
[----:B------:R-:W-:Y:S01]  /*2fd0*/  IMAD.IADD R50, R50, 0x1, R53 ;  /* 0x0000000132327824 */ /* 0x000fe200078e0235 */
[----:B------:R-:W-:-:S02]  /*2fe0*/  LOP3.LUT R63, R63, 0x3, RZ, 0xc0, !PT ;  /* 0x000000033f3f7812 */ /* 0x000fc400078ec0ff */
[----:B------:R-:W-:Y:S01]  /*2ff0*/  LOP3.LUT R4, R4, 0x3, RZ, 0xc0, !PT ;  /* 0x0000000304047812 */ /* 0x000fe200078ec0ff */
[----:B------:R-:W-:Y:S01]  /*3000*/  IMAD.IADD R32, R32, 0x1, R37 ;  /* 0x0000000120207824 */ /* 0x000fe200078e0225 */
[----:B------:R-:W-:Y:S02]  /*3010*/  LOP3.LUT R12, R12, 0x3, RZ, 0xc0, !PT ;  /* 0x000000030c0c7812 */ /* 0x000fe400078ec0ff */
[----:B------:R-:W-:Y:S01]  /*3020*/  IADD3 R14, PT, PT, R16, R19, R14 ;  /* 0x00000013100e7210 */ /* 0x000fe20007ffe00e */
[----:B------:R-:W-:Y:S01]  /*3030*/  IMAD.IADD R26, R26, 0x1, R31 ;  /* 0x000000011a1a7824 */ /* 0x000fe200078e021f */
[----:B------:R-:W-:Y:S02]  /*3040*/  LOP3.LUT R8, R8, 0x3, RZ, 0xc0, !PT ;  /* 0x0000000308087812 */ /* 0x000fe400078ec0ff */
[----:B------:R-:W-:Y:S02]  /*3050*/  LOP3.LUT R38, R38, 0x3, RZ, 0xc0, !PT ;  /* 0x0000000326267812 */ /* 0x000fe400078ec0ff */
[----:B------:R-:W-:-:S02]  /*3060*/  IADD3 R44, PT, PT, R46, R47, R44 ;  /* 0x0000002f2e2c7210 */ /* 0x000fc40007ffe02c */
[----:B------:R-:W-:Y:S02]  /*3070*/  LOP3.LUT R50, R50, 0x3, RZ, 0xc0, !PT ;  /* 0x0000000332327812 */ /* 0x000fe400078ec0ff */
[----:B------:R-:W-:Y:S02]  /*3080*/  IADD3 R52, PT, PT, R63, R61, R52 ;  /* 0x0000003d3f347210 */ /* 0x000fe40007ffe034 */
[----:B------:R-:W-:Y:S02]  /*3090*/  IADD3 R0, PT, PT, R4, R5, R0 ;  /* 0x0000000504007210 */ /* 0x000fe40007ffe000 */
[----:B------:R-:W-:Y:S02]  /*30a0*/  IADD3 R10, PT, PT, R12, R15, R10 ;  /* 0x0000000f0c0a7210 */ /* 0x000fe40007ffe00a */
[----:B------:R-:W-:Y:S02]  /*30b0*/  LOP3.LUT R5, R14, 0xf, RZ, 0xc0, !PT ;  /* 0x0000000f0e057812 */ /* 0x000fe400078ec0ff */
[----:B------:R-:W-:-:S02]  /*30c0*/  IADD3 R6, PT, PT, R8, R9, R6 ;  /* 0x0000000908067210 */ /* 0x000fc40007ffe006 */
[----:B------:R-:W-:Y:S02]  /*30d0*/  LOP3.LUT R32, R32, 0x3, RZ, 0xc0, !PT ;  /* 0x0000000320207812 */ /* 0x000fe400078ec0ff */
[----:B------:R-:W-:Y:S01]  /*30e0*/  IADD3 R36, PT, PT, R38, R41, R36 ;  /* 0x0000002926247210 */ /* 0x000fe20007ffe024 */
[----:B------:R-:W-:Y:S01]  /*30f0*/  IMAD.SHL.U32 R9, R44, 0x100, RZ ;  /* 0x000001002c097824 */ /* 0x000fe200078e00ff */
[----:B------:R-:W-:Y:S02]  /*3100*/  IADD3 R48, PT, PT, R50, R51, R48 ;  /* 0x0000003332307210 */ /* 0x000fe40007ffe030 */
[----:B------:R-:W-:Y:S02]  /*3110*/  LOP3.LUT R26, R26, 0x3, RZ, 0xc0, !PT ;  /* 0x000000031a1a7812 */ /* 0x000fe400078ec0ff */
[----:B------:R-:W-:Y:S01]  /*3120*/  LOP3.LUT R7, R52, 0xf, RZ, 0xc0, !PT ;  /* 0x0000000f34077812 */ /* 0x000fe200078ec0ff */
[----:B------:R-:W-:Y:S01]  /*3130*/  IMAD R10, R10, 0x10, R5 ;  /* 0x000000100a0a7824 */ /* 0x000fe200078e0205 */
[----:B------:R-:W-:Y:S01]  /*3140*/  LOP3.LUT R42, R42, 0x3, RZ, 0xc0, !PT ;  /* 0x000000032a2a7812 */ /* 0x000fe200078ec0ff */
[----:B------:R-:W-:Y:S01]  /*3150*/  IMAD.SHL.U32 R6, R6, 0x100, RZ ;  /* 0x0000010006067824 */ /* 0x000fe200078e00ff */
[----:B------:R-:W-:-:S02]  /*3160*/  IADD3 R28, PT, PT, R32, R35, R28 ;  /* 0x00000023201c7210 */ /* 0x000fc40007ffe01c */
[----:B------:R-:W-:Y:S01]  /*3170*/  LOP3.LUT R5, R36, 0xf, RZ, 0xc0, !PT ;  /* 0x0000000f24057812 */ /* 0x000fe200078ec0ff */
[----:B------:R-:W-:Y:S01]  /*3180*/  IMAD.IADD R22, R22, 0x1, R27 ;  /* 0x0000000116167824 */ /* 0x000fe200078e021b */
[----:B------:R-:W-:Y:S01]  /*3190*/  IADD3 R24, PT, PT, R26, R29, R24 ;  /* 0x0000001d1a187210 */ /* 0x000fe20007ffe018 */
[----:B------:R-:W-:Y:S01]  /*31a0*/  IMAD R48, R48, 0x10, R7 ;  /* 0x0000001030307824 */ /* 0x000fe200078e0207 */
[----:B------:R-:W-:Y:S02]  /*31b0*/  IADD3 R40, PT, PT, R42, R45, R40 ;  /* 0x0000002d2a287210 */ /* 0x000fe40007ffe028 */
[----:B------:R-:W-:Y:S01]  /*31c0*/  LOP3.LUT R9, R9, 0xf00, RZ, 0xe2, !PT ;  /* 0x00000f0009097812 */ /* 0x000fe200078ee2ff */
[----:B------:R-:W-:Y:S01]  /*31d0*/  IMAD R28, R28, 0x10, R5 ;  /* 0x000000101c1c7824 */ /* 0x000fe200078e0205 */
[----:B------:R-:W-:Y:S01]  /*31e0*/  LOP3.LUT R5, R6, 0xf00, RZ, 0xe2, !PT ;  /* 0x00000f0006057812 */ /* 0x000fe200078ee2ff */
[----:B------:R-:W-:Y:S01]  /*31f0*/  IMAD.SHL.U32 R7, R24, 0x100, RZ ;  /* 0x0000010018077824 */ /* 0x000fe200078e00ff */
[----:B------:R-:W-:Y:S01]  /*3200*/  LOP3.LUT R22, R22, 0x3, RZ, 0xc0, !PT ;  /* 0x0000000316167812 */ /* 0x000fe200078ec0ff */
[----:B------:R-:W-:Y:S01]  /*3210*/  IMAD R9, R40, 0x1000, R9 ;  /* 0x0000100028097824 */ /* 0x000fe200078e0209 */
[----:B------:R-:W-:-:S02]  /*3220*/  LOP3.LUT R48, R48, 0xff, RZ, 0xc0, !PT ;  /* 0x000000ff30307812 */ /* 0x000fc400078ec0ff */
[----:B------:R-:W-:Y:S01]  /*3230*/  PRMT R6, RZ, 0x7610, R6 ;  /* 0x00007610ff067816 */ /* 0x000fe20000000006 */
[----:B------:R-:W-:Y:S01]  /*3240*/  IMAD R0, R0, 0x1000, R5 ;  /* 0x0000100000007824 */ /* 0x000fe200078e0205 */
[----:B------:R-:W-:Y:S01]  /*3250*/  IADD3 R20, PT, PT, R22, R23, R20 ;  /* 0x0000001716147210 */ /* 0x000fe20007ffe014 */
[----:B------:R-:W-:Y:S01]  /*3260*/  IMAD.IADD R9, R9, 0x1, R48 ;  /* 0x0000000109097824 */ /* 0x000fe200078e0230 */
[----:B------:R-:W-:Y:S02]  /*3270*/  LOP3.LUT R7, R7, 0xf00, RZ, 0xe2, !PT ;  /* 0x00000f0007077812 */ /* 0x000fe400078ee2ff */
[----:B------:R-:W-:Y:S01]  /*3280*/  LOP3.LUT R5, R10, 0xff, RZ, 0xc0, !PT ;  /* 0x000000ff0a057812 */ /* 0x000fe200078ec0ff */
[----:B------:R0:W2:Y:S01]  /*3290*/  @!P0 LDG.E.U8 R6, desc[UR26][R2.64] ;  /* 0x0000001a02068981 */ /* 0x0000a2000c1e1100 */
[----:B------:R-:W-:Y:S01]  /*32a0*/  IADD3 R4, P0, PT, R56, R58, RZ ;  /* 0x0000003a38047210 */ /* 0x000fe20007f1e0ff */
[----:B------:R-:W-:Y:S01]  /*32b0*/  IMAD R7, R20, 0x1000, R7 ;  /* 0x0000100014077824 */ /* 0x000fe200078e0207 */
[----:B------:R-:W-:Y:S01]  /*32c0*/  LOP3.LUT R28, R28, 0xff, RZ, 0xc0, !PT ;  /* 0x000000ff1c1c7812 */ /* 0x000fe200078ec0ff */
[----:B------:R-:W-:Y:S01]  /*32d0*/  IMAD.IADD R75, R0, 0x1, R5 ;  /* 0x00000001004b7824 */ /* 0x000fe200078e0205 */
[----:B------:R-:W-:Y:S01]  /*32e0*/  LOP3.LUT R10, R9, 0xffff, RZ, 0xc0, !PT ;  /* 0x0000ffff090a7812 */ /* 0x000fe200078ec0ff */
[----:B------:R-:W-:Y:S01]  /*32f0*/  STL [R1+0x10c], R56 ;  /* 0x00010c3801007387 */ /* 0x000fe20000100800 */
[----:B------:R-:W-:Y:S01]  /*3300*/  PRMT R0, RZ, 0x7610, R0 ;  /* 0x00007610ff007816 */ /* 0x000fe20000000000 */
[----:B0-----:R-:W-:-:S02]  /*3310*/  IMAD.SHL.U32 R2, R122, 0x8, RZ ;  /* 0x000000087a027824 */ /* 0x001fc400078e00ff */
[----:B------:R-:W-:Y:S01]  /*3320*/  STL [R1+0x214], R54 ;  /* 0x0002143601007387 */ /* 0x000fe20000100800 */
[----:B------:R-:W-:Y:S02]  /*3330*/  IMAD.X R5, R54, 0x1, R59, P0 ;  /* 0x0000000136057824 */ /* 0x000fe400000e063b */
[----:B------:R-:W-:Y:S01]  /*3340*/  IMAD.IADD R28, R7, 0x1, R28 ;  /* 0x00000001071c7824 */ /* 0x000fe200078e021c */
[----:B------:R0:W-:Y:S01]  /*3350*/  STL [R1+0x108], R2 ;  /* 0x0001080201007387 */ /* 0x0001e20000100800 */
[----:B------:R-:W-:Y:S01]  /*3360*/  SHF.R.S32.HI R8, RZ, 0x1f, R2 ;  /* 0x0000001fff087819 */ /* 0x000fe20000011402 */
[----:B------:R-:W-:Y:S01]  /*3370*/  IMAD R9, R122, 0x18, RZ ;  /* 0x000000187a097824 */ /* 0x000fe200078e02ff */
[----:B------:R-:W-:Y:S01]  /*3380*/  SHF.R.U32.HI R7, RZ, 0x7, R10 ;  /* 0x00000007ff077819 */ /* 0x000fe2000001160a */
[----:B------:R1:W2:Y:S01]  /*3390*/  @!P4 LDG.E.U8 R0, desc[UR26][R4.64] ;  /* 0x0000001a0400c981 */ /* 0x0002a2000c1e1100 */
[----:B------:R-:W-:Y:S02]  /*33a0*/  PRMT R40, RZ, 0x7610, R40 ;  /* 0x00007610ff287816 */ /* 0x000fe40000000028 */
[----:B0-----:R-:W-:Y:S01]  /*33b0*/  IADD3 R2, P0, PT, R2, R58, RZ ;  /* 0x0000003a02027210 */ /* 0x001fe20007f1e0ff */
[----:B------:R0:W-:Y:S01]  /*33c0*/  STL [R1+0x210], R8 ;  /* 0x0002100801007387 */ /* 0x0001e20000100800 */
[----:B------:R-:W-:-:S03]  /*33d0*/  LOP3.LUT P4, RZ, R7, 0x1, RZ, 0xc0, !PT ;  /* 0x0000000107ff7812 */ /* 0x000fc6000788c0ff */
[----:B------:R-:W-:Y:S01]  /*33e0*/  IMAD.X R3, R8, 0x1, R59, P0 ;  /* 0x0000000108037824 */ /* 0x000fe200000e063b */
[----:B------:R3:W-:Y:S01]  /*33f0*/  STL [R1+0xc8], R9 ;  /* 0x0000c80901007387 */ /* 0x0007e20000100800 */
[----:B-1----:R-:W-:Y:S02]  /*3400*/  IADD3 R4, P0, PT, R9, R58, RZ ;  /* 0x0000003a09047210 */ /* 0x002fe40007f1e0ff */
[----:B------:R-:W-:Y:S01]  /*3410*/  PRMT R41, RZ, 0x7610, R41 ;  /* 0x00007610ff297816 */ /* 0x000fe20000000029 */
[----:B------:R1:W2:Y:S01]  /*3420*/  @!P2 LDG.E.U8 R40, desc[UR26][R2.64] ;  /* 0x0000001a0228a981 */ /* 0x0002a2000c1e1100 */
[----:B0-----:R-:W-:Y:S01]  /*3430*/  SHF.R.S32.HI R8, RZ, 0x1f, R9 ;  /* 0x0000001fff087819 */ /* 0x001fe20000011409 */
[----:B---3--:R-:W-:-:S04]  /*3440*/  IMAD R9, R122, 0x9, RZ ;  /* 0x000000097a097824 */ /* 0x008fc800078e02ff */
[----:B------:R0:W-:Y:S01]  /*3450*/  STL [R1+0x20c], R8 ;  /* 0x00020c0801007387 */ /* 0x0001e20000100800 */
[----:B------:R-:W-:Y:S01]  /*3460*/  IMAD.X R5, R8, 0x1, R59, P0 ;  /* 0x0000000108057824 */ /* 0x000fe200000e063b */
[----:B-1----:R-:W-:Y:S01]  /*3470*/  IADD3 R2, P0, PT, R9, R58, RZ ;  /* 0x0000003a09027210 */ /* 0x002fe20007f1e0ff */
[----:B------:R-:W-:Y:S01]  /*3480*/  VIADD R7, R184, 0xfffffff5 ;  /* 0xfffffff5b8077836 */ /* 0x000fe20000000000 */
[----:B------:R-:W-:Y:S02]  /*3490*/  PRMT R35, RZ, 0x7610, R35 ;  /* 0x00007610ff237816 */ /* 0x000fe40000000023 */
[----:B------:R1:W3:Y:S01]  /*34a0*/  @P4 LDG.E.U8 R41, desc[UR26][R4.64] ;  /* 0x0000001a04294981 */ /* 0x0002e2000c1e1100 */
[----:B0-----:R-:W-:Y:S02]  /*34b0*/  SHF.R.S32.HI R8, RZ, 0x1f, R9 ;  /* 0x0000001fff087819 */ /* 0x001fe40000011409 */
[----:B------:R-:W-:-:S03]  /*34c0*/  ISETP.GE.U32.AND P2, PT, R7, 0x7fffffb6, PT ;  /* 0x7fffffb60700780c */ /* 0x000fc60003f46070 */
[----:B------:R-:W-:Y:S02]  /*34d0*/  IMAD.X R3, R8, 0x1, R59, P0 ;  /* 0x0000000108037824 */ /* 0x000fe400000e063b */
[----:B-1----:R-:W-:Y:S01]  /*34e0*/  IMAD R4, R122, 0xa, RZ ;  /* 0x0000000a7a047824 */ /* 0x002fe200078e02ff */
[----:B------:R-:W-:Y:S01]  /*34f0*/  STL [R1+0x104], R9 ;  /* 0x0001040901007387 */ /* 0x000fe20000100800 */
[----:B------:R-:W-:Y:S01]  /*3500*/  VIADD R7, R184, 0xfffffff4 ;  /* 0xfffffff4b8077836 */ /* 0x000fe20000000000 */
[----:B------:R-:W-:Y:S02]  /*3510*/  PRMT R75, R75, 0x5410, R28 ;  /* 0x000054104b4b7816 */ /* 0x000fe4000000001c */
[----:B------:R-:W-:Y:S01]  /*3520*/  STL [R1+0x208], R8 ;  /* 0x0002080801007387 */ /* 0x000fe20000100800 */
[----:B------:R-:W-:-:S03]  /*3530*/  SHF.R.S32.HI R5, RZ, 0x1f, R4 ;  /* 0x0000001fff057819 */ /* 0x000fc60000011404 */
[----:B------:R0:W2:Y:S01]  /*3540*/  @!P6 LDG.E.U8 R35, desc[UR26][R2.64] ;  /* 0x0000001a0223e981 */ /* 0x0000a2000c1e1100 */
[----:B------:R-:W-:-:S03]  /*3550*/  ISETP.GE.U32.AND P0, PT, R7, 0x7fffffb5, PT ;  /* 0x7fffffb50700780c */ /* 0x000fc60003f06070 */
[----:B------:R1:W-:Y:S01]  /*3560*/  STL [R1+0x100], R4 ;  /* 0x0001000401007387 */ /* 0x0003e20000100800 */
[----:B------:R-:W-:Y:S02]  /*3570*/  SHF.R.U64 R7, R75, 0x1f, RZ ;  /* 0x0000001f4b077819 */ /* 0x000fe400000012ff */
[----:B0-----:R-:W-:Y:S01]  /*3580*/  IADD3 R2, P6, PT, R4, R58, RZ ;  /* 0x0000003a04027210 */ /* 0x001fe20007fde0ff */
[C---:B-1----:R-:W-:Y:S01]  /*3590*/  IMAD.SHL.U32 R4, R122.reuse, 0x20, RZ ;  /* 0x000000207a047824 */ /* 0x042fe200078e00ff */
[----:B------:R-:W-:Y:S01]  /*35a0*/  PRMT R29, RZ, 0x7610, R29 ;  /* 0x00007610ff1d7816 */ /* 0x000fe2000000001d */
[----:B------:R0:W-:Y:S02]  /*35b0*/  STL [R1+0x204], R5 ;  /* 0x0002040501007387 */ /* 0x0001e40000100800 */
[----:B------:R-:W-:Y:S01]  /*35c0*/  IMAD.X R3, R5, 0x1, R59, P6 ;  /* 0x0000000105037824 */ /* 0x000fe200030e063b */
[----:B------:R-:W-:Y:S01]  /*35d0*/  LOP3.LUT P4, RZ, R7, 0x1, RZ, 0xc0, !PT ;  /* 0x0000000107ff7812 */ /* 0x000fe2000788c0ff */
[----:B------:R1:W-:Y:S01]  /*35e0*/  STL [R1+0xa8], R4 ;  /* 0x0000a80401007387 */ /* 0x0003e20000100800 */
[----:B------:R-:W-:Y:S01]  /*35f0*/  SHF.R.S32.HI R9, RZ, 0x1f, R4 ;  /* 0x0000001fff097819 */ /* 0x000fe20000011404 */
[----:B------:R-:W-:-:S02]  /*3600*/  IMAD R7, R122, 0xb, RZ ;  /* 0x0000000b7a077824 */ /* 0x000fc400078e02ff */
[----:B------:R4:W2:Y:S01]  /*3610*/  @!P2 LDG.E.U8 R29, desc[UR26][R2.64] ;  /* 0x0000001a021da981 */ /* 0x0008a2000c1e1100 */
[----:B0-----:R-:W-:Y:S01]  /*3620*/  VIADD R5, R184, 0xfffffff3 ;  /* 0xfffffff3b8057836 */ /* 0x001fe20000000000 */
[----:B-1----:R-:W-:-:S04]  /*3630*/  IADD3 R4, P6, PT, R4, R58, RZ ;  /* 0x0000003a04047210 */ /* 0x002fc80007fde0ff */
[----:B------:R-:W-:Y:S02]  /*3640*/  ISETP.GE.U32.AND P2, PT, R5, 0x7fffffb4, PT ;  /* 0x7fffffb40500780c */ /* 0x000fe40003f46070 */
[----:B------:R-:W-:Y:S01]  /*3650*/  SHF.R.S32.HI R8, RZ, 0x1f, R7 ;  /* 0x0000001fff087819 */ /* 0x000fe20000011407 */
[----:B------:R-:W-:Y:S01]  /*3660*/  IMAD.X R5, R9, 0x1, R59, P6 ;  /* 0x0000000109057824 */ /* 0x000fe200030e063b */
[----:B----4-:R-:W-:Y:S01]  /*3670*/  IADD3 R2, P6, PT, R7, R58, RZ ;  /* 0x0000003a07027210 */ /* 0x010fe20007fde0ff */
[----:B------:R0:W-:Y:S01]  /*3680*/  STL [R1+0xfc], R7 ;  /* 0x0000fc0701007387 */ /* 0x0001e20000100800 */
[----:B------:R-:W-:Y:S02]  /*3690*/  PRMT R23, RZ, 0x7610, R23 ;  /* 0x00007610ff177816 */ /* 0x000fe40000000017 */
[----:B------:R-:W-:Y:S01]  /*36a0*/  PRMT R42, RZ, 0x7610, R42 ;  /* 0x00007610ff2a7816 */ /* 0x000fe2000000002a */
[----:B------:R1:W-:Y:S01]  /*36b0*/  STL [R1+0x200], R9 ;  /* 0x0002000901007387 */ /* 0x0003e20000100800 */
[----:B------:R-:W-:Y:S01]  /*36c0*/  IMAD.X R3, R8, 0x1, R59, P6 ;  /* 0x0000000108037824 */ /* 0x000fe200030e063b */
[----:B0-----:R-:W-:-:S03]  /*36d0*/  SHF.R.U64 R7, R75, 0x17, RZ ;  /* 0x000000174b077819 */ /* 0x001fc600000012ff */
[----:B------:R0:W4:Y:S01]  /*36e0*/  @P4 LDG.E.U8 R42, desc[UR26][R4.64] ;  /* 0x0000001a042a4981 */ /* 0x000122000c1e1100 */
[----:B-1----:R-:W-:-:S03]  /*36f0*/  IMAD R9, R122, 0x28, RZ ;  /* 0x000000287a097824 */ /* 0x002fc600078e02ff */
[----:B------:R1:W-:Y:S01]  /*3700*/  STL [R1+0x1fc], R8 ;  /* 0x0001fc0801007387 */ /* 0x0003e20000100800 */
[----:B------:R-:W-:-:S03]  /*3710*/  LOP3.LUT P6, RZ, R7, 0x1, RZ, 0xc0, !PT ;  /* 0x0000000107ff7812 */ /* 0x000fc600078cc0ff */
[----:B------:R5:W2:Y:S01]  /*3720*/  @!P0 LDG.E.U8 R23, desc[UR26][R2.64] ;  /* 0x0000001a02178981 */ /* 0x000aa2000c1e1100 */
[----:B0-----:R-:W-:Y:S01]  /*3730*/  IMAD R4, R122, 0xc, RZ ;  /* 0x0000000c7a047824 */ /* 0x001fe200078e02ff */
[----:B-1----:R-:W-:Y:S02]  /*3740*/  SHF.R.S32.HI R8, RZ, 0x1f, R9 ;  /* 0x0000001fff087819 */ /* 0x002fe40000011409 */
[----:B-----5:R-:W-:Y:S01]  /*3750*/  IADD3 R2, P0, PT, R9, R58, RZ ;  /* 0x0000003a09027210 */ /* 0x020fe20007f1e0ff */
[----:B------:R0:W-:Y:S01]  /*3760*/  STL [R1+0x88], R9 ;  /* 0x0000880901007387 */ /* 0x0001e20000100800 */
[----:B------:R-:W-:Y:S02]  /*3770*/  SHF.R.U64 R7, R75, 0xf, RZ ;  /* 0x0000000f4b077819 */ /* 0x000fe400000012ff */
[----:B------:R-:W-:Y:S01]  /*3780*/  PRMT R43, RZ, 0x7610, R43 ;  /* 0x00007610ff2b7816 */ /* 0x000fe2000000002b */
[----:B------:R1:W-:Y:S01]  /*3790*/  STL [R1+0x1f4], R8 ;  /* 0x0001f40801007387 */ /* 0x0003e20000100800 */
[----:B------:R-:W-:-:S03]  /*37a0*/  IMAD.X R3, R8, 0x1, R59, P0 ;  /* 0x0000000108037824 */ /* 0x000fc600000e063b */
[----:B------:R5:W-:Y:S01]  /*37b0*/  STL [R1+0xf8], R4 ;  /* 0x0000f80401007387 */ /* 0x000be20000100800 */
[----:B0-----:R-:W-:Y:S01]  /*37c0*/  IMAD R9, R122, 0x30, RZ ;  /* 0x000000307a097824 */ /* 0x001fe200078e02ff */
[----:B------:R-:W-:Y:S02]  /*37d0*/  LOP3.LUT P4, RZ, R7, 0x1, RZ, 0xc0, !PT ;  /* 0x0000000107ff7812 */ /* 0x000fe4000788c0ff */
[----:B------:R0:W2:Y:S01]  /*37e0*/  @P6 LDG.E.U8 R43, desc[UR26][R2.64] ;  /* 0x0000001a022b6981 */ /* 0x0000a2000c1e1100 */
[----:B-1----:R-:W-:Y:S02]  /*37f0*/  SHF.R.S32.HI R8, RZ, 0x1f, R4 ;  /* 0x0000001fff087819 */ /* 0x002fe40000011404 */
[----:B-----5:R-:W-:-:S03]  /*3800*/  IADD3 R4, P0, PT, R4, R58, RZ ;  /* 0x0000003a04047210 */ /* 0x020fc60007f1e0ff */
[----:B------:R1:W-:Y:S01]  /*3810*/  STL [R1+0x1f8], R8 ;  /* 0x0001f80801007387 */ /* 0x0003e20000100800 */
[----:B------:R-:W-:Y:S01]  /*3820*/  PRMT R19, RZ, 0x7610, R19 ;  /* 0x00007610ff137816 */ /* 0x000fe20000000013 */
[----:B------:R-:W-:Y:S01]  /*3830*/  VIADD R7, R184, 0xfffffff2 ;  /* 0xfffffff2b8077836 */ /* 0x000fe20000000000 */
[----:B0-----:R-:W-:Y:S01]  /*3840*/  IADD3 R2, P6, PT, R9, R58, RZ ;  /* 0x0000003a09027210 */ /* 0x001fe20007fde0ff */
[----:B------:R-:W-:Y:S01]  /*3850*/  IMAD.X R5, R8, 0x1, R59, P0 ;  /* 0x0000000108057824 */ /* 0x000fe200000e063b */
[----:B------:R-:W-:Y:S02]  /*3860*/  PRMT R44, RZ, 0x7610, R44 ;  /* 0x00007610ff2c7816 */ /* 0x000fe4000000002c */
[----:B-1----:R-:W-:Y:S02]  /*3870*/  SHF.R.S32.HI R8, RZ, 0x1f, R9 ;  /* 0x0000001fff087819 */ /* 0x002fe40000011409 */
[----:B------:R0:W5:Y:S01]  /*3880*/  @!P2 LDG.E.U8 R19, desc[UR26][R4.64] ;  /* 0x0000001a0413a981 */ /* 0x000162000c1e1100 */
[----:B------:R-:W-:Y:S01]  /*3890*/  ISETP.GE.U32.AND P0, PT, R7, 0x7fffffb3, PT ;  /* 0x7fffffb30700780c */ /* 0x000fe20003f06070 */
[----:B------:R-:W-:-:S02]  /*38a0*/  VIADD R7, R184, 0xfffffff1 ;  /* 0xfffffff1b8077836 */ /* 0x000fc40000000000 */
[----:B------:R-:W-:Y:S01]  /*38b0*/  IMAD.X R3, R8, 0x1, R59, P6 ;  /* 0x0000000108037824 */ /* 0x000fe200030e063b */
[----:B------:R-:W-:Y:S01]  /*38c0*/  STL [R1+0x68], R9 ;  /* 0x0000680901007387 */ /* 0x000fe20000100800 */
[----:B0-----:R-:W-:-:S03]  /*38d0*/  IMAD R4, R122, 0xd, RZ ;  /* 0x0000000d7a047824 */ /* 0x001fc600078e02ff */
[----:B------:R-:W-:Y:S01]  /*38e0*/  STL [R1+0x1f0], R8 ;  /* 0x0001f00801007387 */ /* 0x000fe20000100800 */
[----:B------:R-:W-:-:S03]  /*38f0*/  ISETP.GE.U32.AND P2, PT, R7, 0x7fffffb2, PT ;  /* 0x7fffffb20700780c */ /* 0x000fc60003f46070 */
[----:B------:R0:W2:Y:S01]  /*3900*/  @P4 LDG.E.U8 R44, desc[UR26][R2.64] ;  /* 0x0000001a022c4981 */ /* 0x0000a2000c1e1100 */
[----:B------:R-:W-:-:S03]  /*3910*/  SHF.R.S32.HI R5, RZ, 0x1f, R4 ;  /* 0x0000001fff057819 */ /* 0x000fc60000011404 */
[----:B------:R1:W-:Y:S01]  /*3920*/  STL [R1+0xf4], R4 ;  /* 0x0000f40401007387 */ /* 0x0003e20000100800 */
[----:B------:R-:W-:Y:S02]  /*3930*/  SHF.R.U64 R7, R75, 0x7, RZ ;  /* 0x000000074b077819 */ /* 0x000fe400000012ff */
[----:B0-----:R-:W-:Y:S01]  /*3940*/  IADD3 R2, P6, PT, R4, R58, RZ ;  /* 0x0000003a04027210 */ /* 0x001fe20007fde0ff */
[C---:B-1----:R-:W-:Y:S01]  /*3950*/  IMAD R4, R122.reuse, 0x38, RZ ;  /* 0x000000387a047824 */ /* 0x042fe200078e02ff */
        /* <DEDUP_REMOVED lines=10> */
[----:B------:R-:W-:Y:S01]  /*3a00*/  ISETP.GE.U32.AND P0, PT, R5, 0x7fffffb1, PT ;  /* 0x7fffffb10500780c */ /* 0x000fe20003f06070 */
[----:B------:R0:W-:Y:S01]  /*3a10*/  STL [R1+0xf0], R8 ;  /* 0x0000f00801007387 */ /* 0x0001e20000100800 */
[----:B------:R-:W-:Y:S01]  /*3a20*/  SHF.R.S32.HI R9, RZ, 0x1f, R8 ;  /* 0x0000001fff097819 */ /* 0x000fe20000011408 */
[----:B------:R-:W-:Y:S01]  /*3a30*/  IMAD.X R5, R14, 0x1, R59, P6 ;  /* 0x000000010e057824 */ /* 0x000fe200030e063b */
[----:B------:R-:W-:Y:S01]  /*3a40*/  IADD3 R2, P6, PT, R8, R58, RZ ;  /* 0x0000003a08027210 */ /* 0x000fe20007fde0ff */
[----:B------:R1:W-:Y:S01]  /*3a50*/  STL [R1+0x1e8], R14 ;  /* 0x0001e80e01007387 */ /* 0x0003e20000100800 */
[----:B------:R-:W-:Y:S02]  /*3a60*/  PRMT R45, RZ, 0x7610, R45 ;  /* 0x00007610ff2d7816 */ /* 0x000fe4000000002d */
[----:B------:R-:W-:Y:S01]  /*3a70*/  PRMT R7, RZ, 0x7610, R7 ;  /* 0x00007610ff077816 */ /* 0x000fe20000000007 */
[----:B------:R-:W-:Y:S01]  /*3a80*/  IMAD.X R3, R9, 0x1, R59, P6 ;  /* 0x0000000109037824 */ /* 0x000fe200030e063b */
[----:B0-----:R-:W-:Y:S01]  /*3a90*/  SHF.R.U32.HI R8, RZ, 0xe, R10 ;  /* 0x0000000eff087819 */ /* 0x001fe2000001160a */
[----:B-1----:R-:W-:Y:S01]  /*3aa0*/  IMAD R14, R122, 0xf, RZ ;  /* 0x0000000f7a0e7824 */ /* 0x002fe200078e02ff */
[----:B------:R0:W-:Y:S04]  /*3ab0*/  STL [R1+0x1e4], R9 ;  /* 0x0001e40901007387 */ /* 0x0001e80000100800 */
[----:B------:R1:W2:Y:S01]  /*3ac0*/  @P4 LDG.E.U8 R45, desc[UR26][R4.64] ;  /* 0x0000001a042d4981 */ /* 0x0002a2000c1e1100 */
[----:B------:R-:W-:-:S02]  /*3ad0*/  LOP3.LUT P4, RZ, R8, 0x1, RZ, 0xc0, !PT ;  /* 0x0000000108ff7812 */ /* 0x000fc4000788c0ff */
[----:B------:R-:W-:Y:S01]  /*3ae0*/  SHF.R.U32.HI R8, RZ, 0xd, R10 ;  /* 0x0000000dff087819 */ /* 0x000fe2000001160a */
[----:B------:R1:W-:Y:S01]  /*3af0*/  STL [R1+0xec], R14 ;  /* 0x0000ec0e01007387 */ /* 0x0003e20000100800 */
[----:B0-----:R-:W-:-:S03]  /*3b00*/  SHF.R.S32.HI R9, RZ, 0x1f, R14 ;  /* 0x0000001fff097819 */ /* 0x001fc6000001140e */
[----:B------:R0:W2:Y:S01]  /*3b10*/  @!P2 LDG.E.U8 R7, desc[UR26][R2.64] ;  /* 0x0000001a0207a981 */ /* 0x0000a2000c1e1100 */
[----:B-1----:R-:W-:Y:S01]  /*3b20*/  IADD3 R4, P6, PT, R14, R58, RZ ;  /* 0x0000003a0e047210 */ /* 0x002fe20007fde0ff */
[----:B------:R-:W-:Y:S01]  /*3b30*/  IMAD R14, R122, 0x11, RZ ;  /* 0x000000117a0e7824 */ /* 0x000fe200078e02ff */
[----:B------:R-:W-:-:S03]  /*3b40*/  LOP3.LUT P2, RZ, R8, 0x1, RZ, 0xc0, !PT ;  /* 0x0000000108ff7812 */ /* 0x000fc6000784c0ff */
[----:B------:R-:W-:Y:S01]  /*3b50*/  IMAD.X R5, R9, 0x1, R59, P6 ;  /* 0x0000000109057824 */ /* 0x000fe200030e063b */
[----:B0-----:R-:W-:Y:S01]  /*3b60*/  PRMT R2, RZ, 0x7610, R2 ;  /* 0x00007610ff027816 */ /* 0x001fe20000000002 */
[----:B------:R0:W-:Y:S01]  /*3b70*/  STL [R1+0x1e0], R9 ;  /* 0x0001e00901007387 */ /* 0x0001e20000100800 */
[----:B------:R-:W-:Y:S01]  /*3b80*/  SHF.R.S32.HI R15, RZ, 0x1f, R14 ;  /* 0x0000001fff0f7819 */ /* 0x000fe2000001140e */
[----:B------:R-:W-:Y:S01]  /*3b90*/  IMAD R3, R122, 0x12, RZ ;  /* 0x000000127a037824 */ /* 0x000fe200078e02ff */
[----:B------:R-:W-:Y:S02]  /*3ba0*/  IADD3 R8, P6, PT, R14, R58, RZ ;  /* 0x0000003a0e087210 */ /* 0x000fe40007fde0ff */
[----:B------:R1:W2:Y:S01]  /*3bb0*/  @!P0 LDG.E.U8 R2, desc[UR26][R4.64] ;  /* 0x0000001a04028981 */ /* 0x0002a2000c1e1100 */
[----:B0-----:R-:W-:-:S03]  /*3bc0*/  SHF.R.U32.HI R9, RZ, 0xb, R10 ;  /* 0x0000000bff097819 */ /* 0x001fc6000001160a */
[----:B------:R0:W-:Y:S01]  /*3bd0*/  STL [R1+0xe4], R14 ;  /* 0x0000e40e01007387 */ /* 0x0001e20000100800 */
[----:B------:R-:W-:Y:S01]  /*3be0*/  LOP3.LUT P0, RZ, R9, 0x1, RZ, 0xc0, !PT ;  /* 0x0000000109ff7812 */ /* 0x000fe2000780c0ff */
[----:B------:R-:W-:Y:S01]  /*3bf0*/  IMAD.X R9, R15, 0x1, R59, P6 ;  /* 0x000000010f097824 */ /* 0x000fe200030e063b */
[----:B-1----:R-:W-:Y:S01]  /*3c00*/  IADD3 R4, P6, PT, R3, R58, RZ ;  /* 0x0000003a03047210 */ /* 0x002fe20007fde0ff */
[----:B------:R1:W-:Y:S01]  /*3c10*/  STL [R1+0xe0], R3 ;  /* 0x0000e00301007387 */ /* 0x0003e20000100800 */
[----:B------:R-:W-:Y:S02]  /*3c20*/  PRMT R36, RZ, 0x7610, R36 ;  /* 0x00007610ff247816 */ /* 0x000fe40000000024 */
[----:B0-----:R-:W-:Y:S01]  /*3c30*/  SHF.R.S32.HI R14, RZ, 0x1f, R3 ;  /* 0x0000001fff0e7819 */ /* 0x001fe20000011403 */
[----:B------:R0:W-:Y:S01]  /*3c40*/  STL [R1+0x1dc], R15 ;  /* 0x0001dc0f01007387 */ /* 0x0001e20000100800 */
[----:B------:R-:W-:-:S03]  /*3c50*/  PRMT R31, RZ, 0x7610, R31 ;  /* 0x00007610ff1f7816 */ /* 0x000fc6000000001f */
[----:B------:R-:W-:Y:S01]  /*3c60*/  IMAD.X R5, R14, 0x1, R59, P6 ;  /* 0x000000010e057824 */ /* 0x000fe200030e063b */
[----:B-1----:R-:W-:Y:S01]  /*3c70*/  SHF.R.U32.HI R3, RZ, 0xf, R10 ;  /* 0x0000000fff037819 */ /* 0x002fe2000001160a */
[----:B------:R1:W2:Y:S01]  /*3c80*/  @P4 LDG.E.U8 R36, desc[UR26][R8.64] ;  /* 0x0000001a08244981 */ /* 0x0002a2000c1e1100 */
[----:B0-----:R-:W-:-:S03]  /*3c90*/  IMAD.SHL.U32 R15, R122, 0x10, RZ ;  /* 0x000000107a0f7824 */ /* 0x001fc600078e00ff */
[----:B------:R0:W-:Y:S01]  /*3ca0*/  STL [R1+0x1d8], R14 ;  /* 0x0001d80e01007387 */ /* 0x0001e20000100800 */
[----:B------:R-:W-:-:S03]  /*3cb0*/  LOP3.LUT P4, RZ, R3, 0x1, RZ, 0xc0, !PT ;  /* 0x0000000103ff7812 */ /* 0x000fc6000788c0ff */
[----:B------:R0:W2:Y:S01]  /*3cc0*/  @P2 LDG.E.U8 R31, desc[UR26][R4.64] ;  /* 0x0000001a041f2981 */ /* 0x0000a2000c1e1100 */
[----:B-1----:R-:W-:Y:S01]  /*3cd0*/  IMAD R8, R122, 0x13, RZ ;  /* 0x000000137a087824 */ /* 0x002fe200078e02ff */
[----:B0-----:R-:W-:Y:S02]  /*3ce0*/  SHF.R.S32.HI R14, RZ, 0x1f, R15 ;  /* 0x0000001fff0e7819 */ /* 0x001fe4000001140f */
[----:B------:R0:W-:Y:S01]  /*3cf0*/  STL [R1+0xe8], R15 ;  /* 0x0000e80f01007387 */ /* 0x0001e20000100800 */
[----:B------:R-:W-:-:S03]  /*3d00*/  IADD3 R4, P6, PT, R15, R58, RZ ;  /* 0x0000003a0f047210 */ /* 0x000fc60007fde0ff */
[----:B------:R-:W-:Y:S01]  /*3d10*/  STL [R1+0x1d4], R14 ;  /* 0x0001d40e01007387 */ /* 0x000fe20000100800 */
[----:B------:R-:W-:Y:S02]  /*3d20*/  SHF.R.U32.HI R3, RZ, 0xc, R10 ;  /* 0x0000000cff037819 */ /* 0x000fe4000001160a */
[----:B------:R-:W-:Y:S01]  /*3d30*/  PRMT R46, RZ, 0x7610, R46 ;  /* 0x00007610ff2e7816 */ /* 0x000fe2000000002e */
[----:B------:R-:W-:Y:S01]  /*3d40*/  IMAD.X R5, R14, 0x1, R59, P6 ;  /* 0x000000010e057824 */ /* 0x000fe200030e063b */
[----:B------:R1:W-:Y:S01]  /*3d50*/  STL [R1+0xdc], R8 ;  /* 0x0000dc0801007387 */ /* 0x0003e20000100800 */
[----:B------:R-:W-:Y:S01]  /*3d60*/  SHF.R.S32.HI R20, RZ, 0x1f, R8 ;  /* 0x0000001fff147819 */ /* 0x000fe20000011408 */
[----:B0-----:R-:W-:Y:S01]  /*3d70*/  IMAD R15, R122, 0x14, RZ ;  /* 0x000000147a0f7824 */ /* 0x001fe200078e02ff */
[----:B------:R-:W-:Y:S01]  /*3d80*/  LOP3.LUT P2, RZ, R3, 0x1, RZ, 0xc0, !PT ;  /* 0x0000000103ff7812 */ /* 0x000fe2000784c0ff */
[----:B------:R0:W2:Y:S01]  /*3d90*/  @P4 LDG.E.U8 R46, desc[UR26][R4.64] ;  /* 0x0000001a042e4981 */ /* 0x0000a2000c1e1100 */
[----:B-1----:R-:W-:-:S02]  /*3da0*/  IADD3 R8, P6, PT, R8, R58, RZ ;  /* 0x0000003a08087210 */ /* 0x002fc40007fde0ff */
[----:B------:R-:W-:-:S03]  /*3db0*/  SHF.R.S32.HI R14, RZ, 0x1f, R15 ;  /* 0x0000001fff0e7819 */ /* 0x000fc6000001140f */
[--C-:B------:R-:W-:Y:S01]  /*3dc0*/  IMAD.X R9, R20, 0x1, R59.reuse, P6 ;  /* 0x0000000114097824 */ /* 0x100fe200030e063b */
[----:B0-----:R-:W-:Y:S02]  /*3dd0*/  IADD3 R4, P6, PT, R15, R58, RZ ;  /* 0x0000003a0f047210 */ /* 0x001fe40007fde0ff */
[----:B------:R-:W-:Y:S01]  /*3de0*/  SHF.R.U32.HI R3, RZ, 0x8, R10 ;  /* 0x00000008ff037819 */ /* 0x000fe2000001160a */
[----:B------:R-:W-:Y:S01]  /*3df0*/  STL [R1+0xd8], R15 ;  /* 0x0000d80f01007387 */ /* 0x000fe20000100800 */
[----:B------:R-:W-:Y:S01]  /*3e00*/  PRMT R22, RZ, 0x7610, R22 ;  /* 0x00007610ff167816 */ /* 0x000fe20000000016 */
[----:B------:R-:W-:Y:S01]  /*3e10*/  IMAD.X R5, R14, 0x1, R59, P6 ;  /* 0x000000010e057824 */ /* 0x000fe200030e063b */
[----:B------:R-:W-:Y:S01]  /*3e20*/  PRMT R17, RZ, 0x7610, R17 ;  /* 0x00007610ff117816 */ /* 0x000fe20000000011 */
[----:B------:R-:W-:Y:S01]  /*3e30*/  STL [R1+0x1d0], R20 ;  /* 0x0001d01401007387 */ /* 0x000fe20000100800 */
[----:B------:R-:W-:Y:S02]  /*3e40*/  LOP3.LUT P4, RZ, R3, 0x1, RZ, 0xc0, !PT ;  /* 0x0000000103ff7812 */ /* 0x000fe4000788c0ff */
[----:B------:R-:W-:Y:S01]  /*3e50*/  SHF.R.U32.HI R3, RZ, 0xa, R10 ;  /* 0x0000000aff037819 */ /* 0x000fe2000001160a */
[----:B------:R0:W-:Y:S04]  /*3e60*/  STL [R1+0x1cc], R14 ;  /* 0x0001cc0e01007387 */ /* 0x0001e80000100800 */
[----:B------:R-:W2:Y:S01]  /*3e70*/  @P2 LDG.E.U8 R22, desc[UR26][R8.64] ;  /* 0x0000001a08162981 */ /* 0x000ea2000c1e1100 */
[----:B------:R-:W-:-:S03]  /*3e80*/  LOP3.LUT P2, RZ, R3, 0x1, RZ, 0xc0, !PT ;  /* 0x0000000103ff7812 */ /* 0x000fc6000784c0ff */
[----:B------:R1:W2:Y:S01]  /*3e90*/  @P0 LDG.E.U8 R17, desc[UR26][R4.64] ;  /* 0x0000001a04110981 */ /* 0x0002a2000c1e1100 */
[----:B0-----:R-:W-:Y:S01]  /*3ea0*/  IMAD R14, R122, 0x15, RZ ;  /* 0x000000157a0e7824 */ /* 0x001fe200078e02ff */
[----:B------:R-:W-:-:S04]  /*3eb0*/  SHF.R.U32.HI R3, RZ, 0x9, R10 ;  /* 0x00000009ff037819 */ /* 0x000fc8000001160a */
[----:B------:R0:W-:Y:S01]  /*3ec0*/  STL [R1+0xd4], R14 ;  /* 0x0000d40e01007387 */ /* 0x0001e20000100800 */
[----:B------:R-:W-:Y:S02]  /*3ed0*/  SHF.R.S32.HI R15, RZ, 0x1f, R14 ;  /* 0x0000001fff0f7819 */ /* 0x000fe4000001140e */
[----:B-1----:R-:W-:Y:S02]  /*3ee0*/  IADD3 R4, P6, PT, R14, R58, RZ ;  /* 0x0000003a0e047210 */ /* 0x002fe40007fde0ff */
[----:B------:R-:W-:Y:S01]  /*3ef0*/  PRMT R11, RZ, 0x7610, R11 ;  /* 0x00007610ff0b7816 */ /* 0x000fe2000000000b */
[----:B------:R-:W-:Y:S01]  /*3f00*/  STL [R1+0x1c8], R15 ;  /* 0x0001c80f01007387 */ /* 0x000fe20000100800 */
[----:B0-----:R-:W-:Y:S02]  /*3f10*/  IMAD R14, R122, 0x16, RZ ;  /* 0x000000167a0e7824 */ /* 0x001fe400078e02ff */
[----:B------:R-:W-:Y:S01]  /*3f20*/  IMAD.X R5, R15, 0x1, R59, P6 ;  /* 0x000000010f057824 */ /* 0x000fe200030e063b */
[----:B------:R-:W-:-:S02]  /*3f30*/  LOP3.LUT P0, RZ, R3, 0x1, RZ, 0xc0, !PT ;  /* 0x0000000103ff7812 */ /* 0x000fc4000780c0ff */
[----:B------:R0:W-:Y:S01]  /*3f40*/  STL [R1+0xd0], R14 ;  /* 0x0000d00e01007387 */ /* 0x0001e20000100800 */
[----:B------:R-:W-:Y:S01]  /*3f50*/  SHF.R.S32.HI R21, RZ, 0x1f, R14 ;  /* 0x0000001fff157819 */ /* 0x000fe2000001140e */
[----:B------:R-:W-:Y:S01]  /*3f60*/  IMAD R9, R122, 0x17, RZ ;  /* 0x000000177a097824 */ /* 0x000fe200078e02ff */
[----:B------:R-:W-:Y:S01]  /*3f70*/  SHF.R.U32.HI R3, RZ, 0x4, R10 ;  /* 0x00000004ff037819 */ /* 0x000fe2000001160a */
[----:B------:R1:W2:Y:S01]  /*3f80*/  @P2 LDG.E.U8 R11, desc[UR26][R4.64] ;  /* 0x0000001a040b2981 */ /* 0x0002a2000c1e1100 */
[----:B0-----:R-:W-:Y:S02]  /*3f90*/  IADD3 R14, P6, PT, R14, R58, RZ ;  /* 0x0000003a0e0e7210 */ /* 0x001fe40007fde0ff */
[----:B------:R-:W-:-:S03]  /*3fa0*/  SHF.R.S32.HI R20, RZ, 0x1f, R9 ;  /* 0x0000001fff147819 */ /* 0x000fc60000011409 */
[----:B------:R-:W-:Y:S01]  /*3fb0*/  IMAD.X R15, R21, 0x1, R59, P6 ;  /* 0x00000001150f7824 */ /* 0x000fe200030e063b */
[----:B-1----:R-:W-:Y:S01]  /*3fc0*/  IADD3 R4, P6, PT, R9, R58, RZ ;  /* 0x0000003a09047210 */ /* 0x002fe20007fde0ff */
[----:B------:R0:W-:Y:S01]  /*3fd0*/  STL [R1+0xcc], R9 ;  /* 0x0000cc0901007387 */ /* 0x0001e20000100800 */
[----:B------:R-:W-:Y:S02]  /*3fe0*/  PRMT R8, RZ, 0x7610, R8 ;  /* 0x00007610ff087816 */ /* 0x000fe40000000008 */
[----:B------:R-:W-:Y:S01]  /*3ff0*/  LOP3.LUT P2, RZ, R3, 0x1, RZ, 0xc0, !PT ;  /* 0x0000000103ff7812 */ /* 0x000fe2000784c0ff */
[----:B------:R1:W-:Y:S01]  /*4000*/  STL [R1+0x1c4], R21 ;  /* 0x0001c41501007387 */ /* 0x0003e20000100800 */
[----:B------:R-:W-:Y:S01]  /*4010*/  PRMT R3, RZ, 0x7610, R3 ;  /* 0x00007610ff037816 */ /* 0x000fe20000000003 */
[----:B------:R-:W-:Y:S02]  /*4020*/  IMAD.X R5, R20, 0x1, R59, P6 ;  /* 0x0000000114057824 */ /* 0x000fe400030e063b */
[----:B------:R3:W2:Y:S01]  /*4030*/  @P0 LDG.E.U8 R8, desc[UR26][R14.64] ;  /* 0x0000001a0e080981 */ /* 0x0006a2000c1e1100 */
[----:B0-----:R-:W-:Y:S01]  /*4040*/  SHF.R.U32.HI R9, RZ, 0x6, R10 ;  /* 0x00000006ff097819 */ /* 0x001fe2000001160a */
[----:B-1----:R-:W-:-:S02]  /*4050*/  IMAD R21, R122, 0x19, RZ ;  /* 0x000000197a157824 */ /* 0x002fc400078e02ff */
[----:B------:R0:W-:Y:S01]  /*4060*/  STL [R1+0x1c0], R20 ;  /* 0x0001c01401007387 */ /* 0x0001e20000100800 */
[----:B------:R-:W-:Y:S01]  /*4070*/  LOP3.LUT P0, RZ, R9, 0x1, RZ, 0xc0, !PT ;  /* 0x0000000109ff7812 */ /* 0x000fe2000780c0ff */
[----:B---3--:R-:W-:Y:S02]  /*4080*/  IMAD R14, R122, 0x1a, RZ ;  /* 0x0000001a7a0e7824 */ /* 0x008fe400078e02ff */
[----:B------:R1:W3:Y:S01]  /*4090*/  @P4 LDG.E.U8 R3, desc[UR26][R4.64] ;  /* 0x0000001a04034981 */ /* 0x0002e2000c1e1100 */
[----:B------:R-:W-:Y:S02]  /*40a0*/  SHF.R.U32.HI R9, RZ, 0x5, R10 ;  /* 0x00000005ff097819 */ /* 0x000fe4000001160a */
[----:B0-----:R-:W-:Y:S01]  /*40b0*/  SHF.R.S32.HI R20, RZ, 0x1f, R21 ;  /* 0x0000001fff147819 */ /* 0x001fe20000011415 */
[----:B------:R0:W-:Y:S01]  /*40c0*/  STL [R1+0xc4], R21 ;  /* 0x0000c41501007387 */ /* 0x0001e20000100800 */
[----:B-1----:R-:W-:-:S03]  /*40d0*/  IADD3 R4, P6, PT, R21, R58, RZ ;  /* 0x0000003a15047210 */ /* 0x002fc60007fde0ff */
[----:B------:R-:W-:Y:S01]  /*40e0*/  STL [R1+0x1bc], R20 ;  /* 0x0001bc1401007387 */ /* 0x000fe20000100800 */
[----:B------:R-:W-:Y:S02]  /*40f0*/  PRMT R37, RZ, 0x7610, R37 ;  /* 0x00007610ff257816 */ /* 0x000fe40000000025 */
[----:B------:R-:W-:Y:S01]  /*4100*/  SHF.R.S32.HI R26, RZ, 0x1f, R14 ;  /* 0x0000001fff1a7819 */ /* 0x000fe2000001140e */
[----:B------:R-:W-:Y:S01]  /*4110*/  IMAD.X R5, R20, 0x1, R59, P6 ;  /* 0x0000000114057824 */ /* 0x000fe200030e063b */
[----:B------:R1:W-:Y:S01]  /*4120*/  STL [R1+0xc0], R14 ;  /* 0x0000c00e01007387 */ /* 0x0003e20000100800 */
[----:B0-----:R-:W-:Y:S01]  /*4130*/  IMAD R21, R122, 0x1b, RZ ;  /* 0x0000001b7a157824 */ /* 0x001fe200078e02ff */
[----:B------:R-:W-:Y:S02]  /*4140*/  LOP3.LUT P4, RZ, R9, 0x1, RZ, 0xc0, !PT ;  /* 0x0000000109ff7812 */ /* 0x000fe4000788c0ff */
        /* <DEDUP_REMOVED lines=24> */
[----:B0-----:R-:W-:Y:S01]  /*42d0*/  IMAD R20, R122, 0x1d, RZ ;  /* 0x0000001d7a147824 */ /* 0x001fe200078e02ff */
[----:B------:R-:W-:Y:S01]  /*42e0*/  LOP3.LUT P2, RZ, R10, 0x1, RZ, 0xc0, !PT ;  /* 0x000000010aff7812 */ /* 0x000fe2000784c0ff */
[----:B------:R-:W-:-:S03]  /*42f0*/  IMAD.X R5, R21, 0x1, R59, P6 ;  /* 0x0000000115057824 */ /* 0x000fc600030e063b */
[----:B------:R0:W-:Y:S01]  /*4300*/  STL [R1+0xb4], R20 ;  /* 0x0000b41401007387 */ /* 0x0001e20000100800 */
[----:B------:R-:W-:Y:S01]  /*4310*/  SHF.R.S32.HI R27, RZ, 0x1f, R20 ;  /* 0x0000001fff1b7819 */ /* 0x000fe20000011414 */
[----:B------:R-:W-:Y:S01]  /*4320*/  IMAD R10, R122, 0x1e, RZ ;  /* 0x0000001e7a0a7824 */ /* 0x000fe200078e02ff */
[----:B------:R-:W-:Y:S01]  /*4330*/  SHF.R.U64 R9, R75, 0x1e, RZ ;  /* 0x0000001e4b097819 */ /* 0x000fe200000012ff */
[----:B------:R1:W2:Y:S01]  /*4340*/  @P4 LDG.E.U8 R16, desc[UR26][R4.64] ;  /* 0x0000001a04104981 */ /* 0x0002a2000c1e1100 */
[----:B0-----:R-:W-:Y:S02]  /*4350*/  IADD3 R20, P6, PT, R20, R58, RZ ;  /* 0x0000003a14147210 */ /* 0x001fe40007fde0ff */
[----:B------:R-:W-:-:S03]  /*4360*/  SHF.R.S32.HI R26, RZ, 0x1f, R10 ;  /* 0x0000001fff1a7819 */ /* 0x000fc6000001140a */
[----:B------:R-:W-:Y:S01]  /*4370*/  IMAD.X R21, R27, 0x1, R59, P6 ;  /* 0x000000011b157824 */ /* 0x000fe200030e063b */
[----:B-1----:R-:W-:Y:S01]  /*4380*/  IADD3 R4, P6, PT, R10, R58, RZ ;  /* 0x0000003a0a047210 */ /* 0x002fe20007fde0ff */
[----:B------:R0:W-:Y:S01]  /*4390*/  STL [R1+0xb0], R10 ;  /* 0x0000b00a01007387 */ /* 0x0001e20000100800 */
[----:B------:R-:W-:Y:S02]  /*43a0*/  LOP3.LUT P4, RZ, R9, 0x1, RZ, 0xc0, !PT ;  /* 0x0000000109ff7812 */ /* 0x000fe4000788c0ff */
[----:B------:R-:W-:Y:S01]  /*43b0*/  PRMT R14, RZ, 0x7610, R14 ;  /* 0x00007610ff0e7816 */ /* 0x000fe2000000000e */
[----:B------:R1:W-:Y:S01]  /*43c0*/  STL [R1+0x1ac], R27 ;  /* 0x0001ac1b01007387 */ /* 0x0003e20000100800 */
[----:B------:R-:W-:Y:S01]  /*43d0*/  PRMT R9, RZ, 0x7610, R9 ;  /* 0x00007610ff097816 */ /* 0x000fe20000000009 */
[----:B------:R-:W-:Y:S01]  /*43e0*/  IMAD.X R5, R26, 0x1, R59, P6 ;  /* 0x000000011a057824 */ /* 0x000fe200030e063b */
[----:B0-----:R-:W-:Y:S02]  /*43f0*/  SHF.R.U64 R10, R75, 0x1d, RZ ;  /* 0x0000001d4b0a7819 */ /* 0x001fe400000012ff */
[----:B------:R0:W2:Y:S01]  /*4400*/  @P2 LDG.E.U8 R14, desc[UR26][R20.64] ;  /* 0x0000001a140e2981 */ /* 0x0000a2000c1e1100 */
[----:B-1----:R-:W-:-:S03]  /*4410*/  IMAD R27, R122, 0x1f, RZ ;  /* 0x0000001f7a1b7824 */ /* 0x002fc600078e02ff */
[----:B------:R1:W-:Y:S01]  /*4420*/  STL [R1+0x1a8], R26 ;  /* 0x0001a81a01007387 */ /* 0x0003e20000100800 */
[----:B------:R-:W-:Y:S02]  /*4430*/  LOP3.LUT P2, RZ, R10, 0x1, RZ, 0xc0, !PT ;  /* 0x000000010aff7812 */ /* 0x000fe4000784c0ff */
[----:B------:R-:W-:Y:S01]  /*4440*/  SHF.R.U64 R10, R75, 0x1c, RZ ;  /* 0x0000001c4b0a7819 */ /* 0x000fe200000012ff */
[----:B------:R4:W2:Y:S01]  /*4450*/  @P0 LDG.E.U8 R9, desc[UR26][R4.64] ;  /* 0x0000001a04090981 */ /* 0x0008a2000c1e1100 */
[----:B0-----:R-:W-:Y:S02]  /*4460*/  IADD3 R20, P6, PT, R27, R58, RZ ;  /* 0x0000003a1b147210 */ /* 0x001fe40007fde0ff */
[----:B-1----:R-:W-:Y:S01]  /*4470*/  SHF.R.S32.HI R26, RZ, 0x1f, R27 ;  /* 0x0000001fff1a7819 */ /* 0x002fe2000001141b */
[----:B------:R-:W-:Y:S01]  /*4480*/  STL [R1+0xac], R27 ;  /* 0x0000ac1b01007387 */ /* 0x000fe20000100800 */
[----:B----4-:R-:W-:Y:S01]  /*4490*/  IMAD R5, R122, 0x21, RZ ;  /* 0x000000217a057824 */ /* 0x010fe200078e02ff */
[----:B------:R-:W-:-:S02]  /*44a0*/  LOP3.LUT P0, RZ, R10, 0x1, RZ, 0xc0, !PT ;  /* 0x000000010aff7812 */ /* 0x000fc4000780c0ff */
[----:B------:R0:W-:Y:S01]  /*44b0*/  STL [R1+0x1a4], R26 ;  /* 0x0001a41a01007387 */ /* 0x0001e20000100800 */
[----:B------:R-:W-:Y:S01]  /*44c0*/  PRMT R4, RZ, 0x7610, R4 ;  /* 0x00007610ff047816 */ /* 0x000fe20000000004 */
[----:B------:R-:W-:Y:S01]  /*44d0*/  IMAD.X R21, R26, 0x1, R59, P6 ;  /* 0x000000011a157824 */ /* 0x000fe200030e063b */
[----:B------:R-:W-:Y:S01]  /*44e0*/  SHF.R.S32.HI R10, RZ, 0x1f, R5 ;  /* 0x0000001fff0a7819 */ /* 0x000fe20000011405 */
[----:B------:R-:W-:Y:S01]  /*44f0*/  IMAD R47, R122, 0x22, RZ ;  /* 0x000000227a2f7824 */ /* 0x000fe200078e02ff */
[----:B------:R1:W-:Y:S01]  /*4500*/  STL [R1+0xa4], R5 ;  /* 0x0000a40501007387 */ /* 0x0003e20000100800 */
[----:B0-----:R-:W-:-:S03]  /*4510*/  IADD3 R26, P6, PT, R5, R58, RZ ;  /* 0x0000003a051a7210 */ /* 0x001fc60007fde0ff */
[----:B------:R-:W-:Y:S04]  /*4520*/  STL [R1+0xa0], R47 ;  /* 0x0000a02f01007387 */ /* 0x000fe80000100800 */
[----:B------:R0:W-:Y:S01]  /*4530*/  STL [R1+0x1a0], R10 ;  /* 0x0001a00a01007387 */ /* 0x0001e20000100800 */
[----:B------:R-:W-:-:S03]  /*4540*/  IMAD.X R27, R10, 0x1, R59, P6 ;  /* 0x000000010a1b7824 */ /* 0x000fc600030e063b */
[----:B------:R4:W2:Y:S01]  /*4550*/  @!P1 LDG.E.U8 R4, desc[UR26][R20.64] ;  /* 0x0000001a14049981 */ /* 0x0008a2000c1e1100 */
[----:B-1----:R-:W-:Y:S02]  /*4560*/  SHF.R.U64 R5, R75, 0x1b, RZ ;  /* 0x0000001b4b057819 */ /* 0x002fe400000012ff */
[----:B0-----:R-:W-:Y:S02]  /*4570*/  SHF.R.S32.HI R10, RZ, 0x1f, R47 ;  /* 0x0000001fff0a7819 */ /* 0x001fe4000001142f */
[----:B----4-:R-:W-:-:S03]  /*4580*/  IADD3 R20, P6, PT, R47, R58, RZ ;  /* 0x0000003a2f147210 */ /* 0x010fc60007fde0ff */
[----:B------:R0:W-:Y:S01]  /*4590*/  STL [R1+0x19c], R10 ;  /* 0x00019c0a01007387 */ /* 0x0001e20000100800 */
[----:B------:R-:W-:Y:S01]  /*45a0*/  PRMT R38, RZ, 0x7610, R38 ;  /* 0x00007610ff267816 */ /* 0x000fe20000000026 */
[----:B------:R-:W-:Y:S01]  /*45b0*/  IMAD.X R21, R10, 0x1, R59, P6 ;  /* 0x000000010a157824 */ /* 0x000fe200030e063b */
[----:B------:R-:W-:Y:S02]  /*45c0*/  LOP3.LUT P1, RZ, R5, 0x1, RZ, 0xc0, !PT ;  /* 0x0000000105ff7812 */ /* 0x000fe4000782c0ff */
[----:B------:R-:W-:Y:S02]  /*45d0*/  SHF.R.U64 R5, R75, 0x1a, RZ ;  /* 0x0000001a4b057819 */ /* 0x000fe400000012ff */
[----:B------:R1:W4:Y:S01]  /*45e0*/  @P4 LDG.E.U8 R38, desc[UR26][R26.64] ;  /* 0x0000001a1a264981 */ /* 0x000322000c1e1100 */
[C---:B0-----:R-:W-:Y:S01]  /*45f0*/  IMAD R10, R122.reuse, 0x23, RZ ;  /* 0x000000237a0a7824 */ /* 0x041fe200078e02ff */
[----:B------:R-:W-:Y:S01]  /*4600*/  PRMT R32, RZ, 0x7610, R32 ;  /* 0x00007610ff207816 */ /* 0x000fe20000000020 */
[----:B------:R-:W-:Y:S01]  /*4610*/  IMAD R47, R122, 0x24, RZ ;  /* 0x000000247a2f7824 */ /* 0x000fe200078e02ff */
[----:B------:R-:W-:-:S02]  /*4620*/  LOP3.LUT P4, RZ, R5, 0x1, RZ, 0xc0, !PT ;  /* 0x0000000105ff7812 */ /* 0x000fc4000788c0ff */
[-C--:B------:R-:W-:Y:S02]  /*4630*/  IADD3 R50, P6, PT, R10, R58.reuse, RZ ;  /* 0x0000003a0a327210 */ /* 0x080fe40007fde0ff */
[----:B-1----:R-:W-:Y:S01]  /*4640*/  SHF.R.S32.HI R27, RZ, 0x1f, R10 ;  /* 0x0000001fff1b7819 */ /* 0x002fe2000001140a */
[----:B------:R0:W2:Y:S01]  /*4650*/  @P2 LDG.E.U8 R32, desc[UR26][R20.64] ;  /* 0x0000001a14202981 */ /* 0x0000a2000c1e1100 */
[----:B------:R-:W-:Y:S02]  /*4660*/  SHF.R.U64 R5, R75, 0x19, RZ ;  /* 0x000000194b057819 */ /* 0x000fe400000012ff */
[----:B------:R-:W-:Y:S01]  /*4670*/  PRMT R26, RZ, 0x7610, R26 ;  /* 0x00007610ff1a7816 */ /* 0x000fe2000000001a */
[----:B------:R1:W-:Y:S01]  /*4680*/  STL [R1+0x9c], R10 ;  /* 0x00009c0a01007387 */ /* 0x0003e20000100800 */
[----:B------:R-:W-:Y:S01]  /*4690*/  IMAD.X R51, R27, 0x1, R59, P6 ;  /* 0x000000011b337824 */ /* 0x000fe200030e063b */
[----:B------:R-:W-:Y:S02]  /*46a0*/  IADD3 R48, P2, PT, R47, R58, RZ ;  /* 0x0000003a2f307210 */ /* 0x000fe40007f5e0ff */
[----:B------:R-:W-:Y:S01]  /*46b0*/  LOP3.LUT P6, RZ, R5, 0x1, RZ, 0xc0, !PT ;  /* 0x0000000105ff7812 */ /* 0x000fe200078cc0ff */
[----:B------:R-:W-:Y:S01]  /*46c0*/  IMAD R5, R122, 0x25, RZ ;  /* 0x000000257a057824 */ /* 0x000fe200078e02ff */
[----:B------:R5:W-:Y:S01]  /*46d0*/  STL [R1+0x98], R47 ;  /* 0x0000982f01007387 */ /* 0x000be20000100800 */
[----:B-1----:R-:W-:-:S03]  /*46e0*/  SHF.R.S32.HI R10, RZ, 0x1f, R47 ;  /* 0x0000001fff0a7819 */ /* 0x002fc6000001142f */
[----:B------:R-:W-:Y:S01]  /*46f0*/  STL [R1+0x198], R27 ;  /* 0x0001981b01007387 */ /* 0x000fe20000100800 */
[----:B0-----:R-:W-:Y:S01]  /*4700*/  IMAD R21, R122, 0x26, RZ ;  /* 0x000000267a157824 */ /* 0x001fe200078e02ff */
[----:B------:R-:W-:Y:S02]  /*4710*/  PRMT R20, RZ, 0x7610, R20 ;  /* 0x00007610ff147816 */ /* 0x000fe40000000014 */
[----:B------:R0:W-:Y:S01]  /*4720*/  STL [R1+0x194], R10 ;  /* 0x0001940a01007387 */ /* 0x0001e20000100800 */
[----:B------:R-:W-:Y:S01]  /*4730*/  IMAD.X R49, R10, 0x1, R59, P2 ;  /* 0x000000010a317824 */ /* 0x000fe200010e063b */
[----:B-----5:R-:W-:Y:S02]  /*4740*/  IABS R47, R80 ;  /* 0x00000050002f7213 */ /* 0x020fe40000000000 */
[----:B------:R1:W5:Y:S04]  /*4750*/  @P0 LDG.E.U8 R26, desc[UR26][R50.64] ;  /* 0x0000001a321a0981 */ /* 0x000368000c1e1100 */
[----:B------:R-:W-:Y:S01]  /*4760*/  STL [R1+0x94], R5 ;  /* 0x0000940501007387 */ /* 0x000fe20000100800 */
[----:B0-----:R-:W-:-:S03]  /*4770*/  SHF.R.S32.HI R10, RZ, 0x1f, R5 ;  /* 0x0000001fff0a7819 */ /* 0x001fc60000011405 */
[----:B------:R0:W2:Y:S01]  /*4780*/  @P1 LDG.E.U8 R20, desc[UR26][R48.64] ;  /* 0x0000001a30141981 */ /* 0x0000a2000c1e1100 */
[----:B-1----:R-:W-:-:S03]  /*4790*/  IADD3 R50, P0, PT, R5, R58, RZ ;  /* 0x0000003a05327210 */ /* 0x002fc60007f1e0ff */
[----:B------:R-:W-:Y:S01]  /*47a0*/  STL [R1+0x90], R21 ;  /* 0x0000901501007387 */ /* 0x000fe20000100800 */
[----:B------:R-:W-:Y:S01]  /*47b0*/  SHF.R.S32.HI R52, RZ, 0x1f, R21 ;  /* 0x0000001fff347819 */ /* 0x000fe20000011415 */
[----:B------:R-:W-:Y:S02]  /*47c0*/  IMAD.X R51, R10, 0x1, R59, P0 ;  /* 0x000000010a337824 */ /* 0x000fe400000e063b */
[----:B------:R1:W-:Y:S01]  /*47d0*/  STL [R1+0x190], R10 ;  /* 0x0001900a01007387 */ /* 0x0003e20000100800 */
[----:B0-----:R-:W-:Y:S01]  /*47e0*/  IADD3 R48, P0, PT, R21, R58, RZ ;  /* 0x0000003a15307210 */ /* 0x001fe20007f1e0ff */
[----:B-1----:R-:W-:Y:S01]  /*47f0*/  IMAD.HI.U32 R10, R55, R47, RZ ;  /* 0x0000002f370a7227 */ /* 0x002fe200078e00ff */
[----:B------:R-:W-:-:S03]  /*4800*/  IABS R5, R81 ;  /* 0x0000005100057213 */ /* 0x000fc60000000000 */
[--C-:B------:R-:W-:Y:S01]  /*4810*/  IMAD.MOV R27, RZ, RZ, -R10.reuse ;  /* 0x000000ffff1b7224 */ /* 0x100fe200078e0a0a */
[----:B------:R-:W-:Y:S01]  /*4820*/  PRMT R10, RZ, 0x7610, R10 ;  /* 0x00007610ff0a7816 */ /* 0x000fe2000000000a */
[----:B------:R-:W-:Y:S01]  /*4830*/  IMAD.X R49, R52, 0x1, R59, P0 ;  /* 0x0000000134317824 */ /* 0x000fe200000e063b */
[----:B------:R-:W-:Y:S01]  /*4840*/  PRMT R15, RZ, 0x7610, R15 ;  /* 0x00007610ff0f7816 */ /* 0x000fe2000000000f */
[----:B------:R-:W-:-:S03]  /*4850*/  IMAD.HI.U32 R21, R55, R5, RZ ;  /* 0x0000000537157227 */ /* 0x000fc600078e00ff */
[----:B------:R0:W2:Y:S01]  /*4860*/  @P6 LDG.E.U8 R10, desc[UR26][R48.64] ;  /* 0x0000001a300a6981 */ /* 0x0000a2000c1e1100 */
[----:B------:R-:W-:Y:S01]  /*4870*/  IMAD R47, R156, R27, R47 ;  /* 0x0000001b9c2f7224 */ /* 0x000fe200078e022f */
[----:B------:R-:W-:Y:S01]  /*4880*/  LOP3.LUT R63, R33, 0x74, RZ, 0xfc, !PT ;  /* 0x00000074213f7812 */ /* 0x000fe200078efcff */
[----:B------:R-:W-:Y:S01]  /*4890*/  IMAD.MOV R21, RZ, RZ, -R21 ;  /* 0x000000ffff157224 */ /* 0x000fe200078e0a15 */
[----:B------:R1:W2:Y:S01]  /*48a0*/  @P4 LDG.E.U8 R15, desc[UR26][R50.64] ;  /* 0x0000001a320f4981 */ /* 0x0002a2000c1e1100 */
[----:B0-----:R-:W-:Y:S02]  /*48b0*/  IABS R49, R76 ;  /* 0x0000004c00317213 */ /* 0x001fe40000000000 */
[----:B-1----:R-:W-:-:S03]  /*48c0*/  IABS R50, R72 ;  /* 0x0000004800327213 */ /* 0x002fc60000000000 */
[C---:B------:R-:W-:Y:S01]  /*48d0*/  IMAD.HI.U32 R27, R55.reuse, R49, RZ ;  /* 0x00000031371b7227 */ /* 0x040fe200078e00ff */
[----:B------:R0:W-:Y:S01]  /*48e0*/  STL [R1+0x18c], R52 ;  /* 0x00018c3401007387 */ /* 0x0001e20000100800 */
[----:B------:R-:W-:Y:S02]  /*48f0*/  IABS R51, R62 ;  /* 0x0000003e00337213 */ /* 0x000fe40000000000 */
[----:B------:R-:W-:Y:S02]  /*4900*/  IMAD R48, R156, R21, R5 ;  /* 0x000000159c307224 */ /* 0x000fe400078e0205 */
[----:B------:R-:W-:-:S04]  /*4910*/  IMAD.HI.U32 R21, R55, R50, RZ ;  /* 0x0000003237157227 */ /* 0x000fc800078e00ff */
[----:B------:R-:W-:Y:S01]  /*4920*/  IMAD.MOV R27, RZ, RZ, -R27 ;  /* 0x000000ffff1b7224 */ /* 0x000fe200078e0a1b */
[----:B0-----:R-:W-:Y:S01]  /*4930*/  IABS R52, R63 ;  /* 0x0000003f00347213 */ /* 0x001fe20000000000 */
[----:B------:R-:W-:Y:S01]  /*4940*/  IMAD.MOV R21, RZ, RZ, -R21 ;  /* 0x000000ffff157224 */ /* 0x000fe200078e0a15 */
[----:B------:R-:W-:Y:S01]  /*4950*/  IABS R53, R64 ;  /* 0x0000004000357213 */ /* 0x000fe20000000000 */
[----:B------:R-:W-:Y:S02]  /*4960*/  IMAD R49, R156, R27, R49 ;  /* 0x0000001b9c317224 */ /* 0x000fe400078e0231 */
[----:B------:R-:W-:-:S04]  /*4970*/  IMAD.HI.U32 R5, R55, R51, RZ ;  /* 0x0000003337057227 */ /* 0x000fc800078e00ff */
[----:B------:R-:W-:Y:S01]  /*4980*/  IMAD.HI.U32 R27, R55, R52, RZ ;  /* 0x00000034371b7227 */ /* 0x000fe200078e00ff */
[----:B------:R-:W-:-:S03]  /*4990*/  IABS R54, R65 ;  /* 0x0000004100367213 */ /* 0x000fc60000000000 */
[----:B------:R-:W-:Y:S02]  /*49a0*/  IMAD R50, R156, R21, R50 ;  /* 0x000000159c327224 */ /* 0x000fe400078e0232 */
[----:B------:R-:W-:Y:S02]  /*49b0*/  IMAD.MOV R5, RZ, RZ, -R5 ;  /* 0x000000ffff057224 */ /* 0x000fe400078e0a05 */
[----:B------:R-:W-:-:S04]  /*49c0*/  IMAD.HI.U32 R21, R55, R53, RZ ;  /* 0x0000003537157227 */ /* 0x000fc800078e00ff */
[----:B------:R-:W-:Y:S02]  /*49d0*/  IMAD.MOV R27, RZ, RZ, -R27 ;  /* 0x000000ffff1b7224 */ /* 0x000fe400078e0a1b */
[C---:B------:R-:W-:Y:S02]  /*49e0*/  IMAD R51, R156.reuse, R5, R51 ;  /* 0x000000059c337224 */ /* 0x040fe400078e0233 */
[----:B------:R-:W-:Y:S02]  /*49f0*/  IMAD.MOV R21, RZ, RZ, -R21 ;  /* 0x000000ffff157224 */ /* 0x000fe400078e0a15 */
[----:B------:R-:W-:Y:S01]  /*4a00*/  IMAD R52, R156, R27, R52 ;  /* 0x0000001b9c347224 */ /* 0x000fe200078e0234 */
[----:B------:R-:W-:Y:S01]  /*4a10*/  LOP3.LUT R27, R33, 0x7e, RZ, 0xfc, !PT ;  /* 0x0000007e211b7812 */ /* 0x000fe200078efcff */
[----:B------:R-:W-:-:S04]  /*4a20*/  IMAD.HI.U32 R5, R55, R54, RZ ;  /* 0x0000003637057227 */ /* 0x000fc800078e00ff */
[----:B------:R-:W-:Y:S01]  /*4a30*/  IMAD R53, R156, R21, R53 ;  /* 0x000000159c357224 */ /* 0x000fe200078e0235 */
[----:B------:R-:W-:Y:S01]  /*4a40*/  IABS R21, R27 ;  /* 0x0000001b00157213 */ /* 0x000fe20000000000 */
[----:B------:R-:W-:Y:S01]  /*4a50*/  IMAD.MOV R5, RZ, RZ, -R5 ;  /* 0x000000ffff057224 */ /* 0x000fe200078e0a05 */
[----:B------:R-:W-:-:S03]  /*4a60*/  IABS R56, R67 ;  /* 0x0000004300387213 */ /* 0x000fc60000000000 */
[----:B------:R-:W-:Y:S02]  /*4a70*/  IMAD R54, R156, R5, R54 ;  /* 0x000000059c367224 */ /* 0x000fe400078e0236 */
[----:B------:R-:W-:-:S04]  /*4a80*/  IMAD.HI.U32 R5, R55, R21, RZ ;  /* 0x0000001537057227 */ /* 0x000fc800078e00ff */
[----:B------:R-:W-:Y:S02]  /*4a90*/  IMAD.MOV R5, RZ, RZ, -R5 ;  /* 0x000000ffff057224 */ /* 0x000fe400078e0a05 */
[----:B------:R-:W-:-:S04]  /*4aa0*/  IMAD.HI.U32 R61, R55, R56, RZ ;  /* 0x00000038373d7227 */ /* 0x000fc800078e00ff */
[----:B------:R-:W-:Y:S02]  /*4ab0*/  IMAD.MOV R55, RZ, RZ, -R185 ;  /* 0x000000ffff377224 */ /* 0x000fe400078e0ab9 */
[C---:B------:R-:W-:Y:S01]  /*4ac0*/  IMAD R21, R156.reuse, R5, R21 ;  /* 0x000000059c157224 */ /* 0x040fe200078e0215 */
[----:B------:R-:W-:Y:S01]  /*4ad0*/  SHF.R.U64 R5, R75, 0x18, RZ ;  /* 0x000000184b057819 */ /* 0x000fe200000012ff */
[----:B------:R-:W-:Y:S01]  /*4ae0*/  IMAD R55, R156, R55, R60 ;  /* 0x000000379c377224 */ /* 0x000fe200078e023c */
[----:B------:R-:W-:Y:S01]  /*4af0*/  IADD3 R60, P1, PT, R189, R58, RZ ;  /* 0x0000003abd3c7210 */ /* 0x000fe20007f3e0ff */
[----:B------:R-:W-:Y:S01]  /*4b00*/  IMAD.MOV R61, RZ, RZ, -R61 ;  /* 0x000000ffff3d7224 */ /* 0x000fe200078e0a3d */
[----:B------:R-:W-:-:S03]  /*4b10*/  LOP3.LUT P0, RZ, R5, 0x1, RZ, 0xc0, !PT ;  /* 0x0000000105ff7812 */ /* 0x000fc6000780c0ff */
[----:B------:R-:W-:Y:S02]  /*4b20*/  IMAD R56, R156, R61, R56 ;  /* 0x0000003d9c387224 */ /* 0x000fe400078e0238 */
[----:B------:R-:W-:Y:S01]  /*4b30*/  IMAD.X R61, R188, 0x1, R59, P1 ;  /* 0x00000001bc3d7824 */ /* 0x000fe200008e063b */
[C---:B------:R-:W-:Y:S02]  /*4b40*/  ISETP.GT.U32.AND P1, PT, R156.reuse, R70, PT ;  /* 0x000000469c00720c */ /* 0x040fe40003f24070 */
[----:B------:R-:W-:Y:S02]  /*4b50*/  PRMT R5, RZ, 0x7610, R5 ;  /* 0x00007610ff057816 */ /* 0x000fe40000000005 */
[----:B------:R-:W-:-:S04]  /*4b60*/  ISETP.GT.U32.AND P2, PT, R156, R68, PT ;  /* 0x000000449c00720c */ /* 0x000fc80003f44070 */
[----:B------:R0:W2:Y:S01]  /*4b70*/  @P0 LDG.E.U8 R5, desc[UR26][R60.64] ;  /* 0x0000001a3c050981 */ /* 0x0000a2000c1e1100 */
[C---:B------:R-:W-:Y:S02]  /*4b80*/  ISETP.GT.U32.AND P0, PT, R156.reuse, R71, PT ;  /* 0x000000479c00720c */ /* 0x040fe40003f04070 */
[----:B------:R-:W-:Y:S02]  /*4b90*/  ISETP.GT.U32.AND P4, PT, R156, R21, PT ;  /* 0x000000159c00720c */ /* 0x000fe40003f84070 */
[----:B------:R-:W-:Y:S01]  /*4ba0*/  @!P1 IMAD.IADD R70, R70, 0x1, -R156 ;  /* 0x0000000146469824 */ /* 0x000fe200078e0a9c */
[----:B------:R-:W-:-:S03]  /*4bb0*/  ISETP.GT.U32.AND P1, PT, R156, R149, PT ;  /* 0x000000959c00720c */ /* 0x000fc60003f24070 */
[----:B------:R-:W-:Y:S01]  /*4bc0*/  @!P2 IMAD.IADD R68, R68, 0x1, -R156 ;  /* 0x000000014444a824 */ /* 0x000fe200078e0a9c */
[----:B------:R-:W-:-:S04]  /*4bd0*/  ISETP.GT.U32.AND P2, PT, R156, R147, PT ;  /* 0x000000939c00720c */ /* 0x000fc80003f44070 */
[--C-:B------:R-:W-:Y:S01]  /*4be0*/  @!P0 IMAD.IADD R71, R71, 0x1, -R156.reuse ;  /* 0x0000000147478824 */ /* 0x100fe200078e0a9c */
[C---:B------:R-:W-:Y:S01]  /*4bf0*/  ISETP.GT.U32.AND P0, PT, R156.reuse, R143, PT ;  /* 0x0000008f9c00720c */ /* 0x040fe20003f04070 */
[--C-:B------:R-:W-:Y:S01]  /*4c00*/  @!P4 IMAD.IADD R21, R21, 0x1, -R156.reuse ;  /* 0x000000011515c824 */ /* 0x100fe200078e0a9c */
[C---:B------:R-:W-:Y:S02]  /*4c10*/  ISETP.GT.U32.AND P4, PT, R156.reuse, R148, PT ;  /* 0x000000949c00720c */ /* 0x040fe40003f84070 */
[----:B------:R-:W-:Y:S01]  /*4c20*/  @!P1 IMAD.IADD R149, R149, 0x1, -R156 ;  /* 0x0000000195959824 */ /* 0x000fe200078e0a9c */
[----:B------:R-:W-:-:S03]  /*4c30*/  ISETP.GT.U32.AND P1, PT, R156, R137, PT ;  /* 0x000000899c00720c */ /* 0x000fc60003f24070 */
[----:B------:R-:W-:Y:S01]  /*4c40*/  @!P2 IMAD.IADD R147, R147, 0x1, -R156 ;  /* 0x000000019393a824 */ /* 0x000fe200078e0a9c */
[----:B------:R-:W-:-:S04]  /*4c50*/  ISETP.GT.U32.AND P2, PT, R156, R142, PT ;  /* 0x0000008e9c00720c */ /* 0x000fc80003f44070 */
[--C-:B------:R-:W-:Y:S01]  /*4c60*/  @!P0 IMAD.IADD R143, R143, 0x1, -R156.reuse ;  /* 0x000000018f8f8824 */ /* 0x100fe200078e0a9c */
[----:B------:R-:W-:Y:S01]  /*4c70*/  ISETP.GT.U32.AND P0, PT, R156, R136, PT ;  /* 0x000000889c00720c */ /* 0x000fe20003f04070 */
[--C-:B------:R-:W-:Y:S01]  /*4c80*/  @!P4 IMAD.IADD R148, R148, 0x1, -R156.reuse ;  /* 0x000000019494c824 */ /* 0x100fe200078e0a9c */
[C---:B------:R-:W-:Y:S02]  /*4c90*/  ISETP.GT.U32.AND P4, PT, R156.reuse, R145, PT ;  /* 0x000000919c00720c */ /* 0x040fe40003f84070 */
        /* <DEDUP_REMOVED lines=15> */
[----:B------:R-:W-:Y:S02]  /*4d90*/  ISETP.GT.U32.AND P4, PT, R156, R124, PT ;  /* 0x0000007c9c00720c */ /* 0x000fe40003f84070 */
        /* <DEDUP_REMOVED lines=208> */
[--C-:B------:R-:W-:Y:S01]  /*5aa0*/  @!P1 IMAD.IADD R51, R51, 0x1, -R156.reuse ;  /* 0x0000000133339824 */ /* 0x100fe200078e0a9c */
[C---:B------:R-:W-:Y:S01]  /*5ab0*/  ISETP.GT.U32.AND P1, PT, R156.reuse, R55, PT ;  /* 0x000000379c00720c */ /* 0x040fe20003f24070 */
[----:B------:R-:W-:Y:S04]  /*5ac0*/  STL [R1+0x8c], R189 ;  /* 0x00008cbd01007387 */ /* 0x000fe80000100800 */
[----:B------:R1:W-:Y:S01]  /*5ad0*/  STL [R1+0x188], R188 ;  /* 0x000188bc01007387 */ /* 0x0003e20000100800 */
[--C-:B------:R-:W-:Y:S01]  /*5ae0*/  @!P2 IMAD.IADD R49, R49, 0x1, -R156.reuse ;  /* 0x000000013131a824 */ /* 0x100fe200078e0a9c */
[----:B------:R-:W-:Y:S01]  /*5af0*/  ISETP.GT.U32.AND P2, PT, R156, R53, PT ;  /* 0x000000359c00720c */ /* 0x000fe20003f44070 */
[----:B------:R-:W-:Y:S01]  /*5b00*/  @!P0 IMAD.IADD R52, R52, 0x1, -R156 ;  /* 0x0000000134348824 */ /* 0x000fe200078e0a9c */
[----:B------:R-:W-:Y:S01]  /*5b10*/  ISETP.GE.AND P0, PT, R33, RZ, PT ;  /* 0x000000ff2100720c */ /* 0x000fe20003f06270 */
[----:B-1----:R-:W-:Y:S01]  /*5b20*/  IMAD R188, R122, 0x29, RZ ;  /* 0x000000297abc7824 */ /* 0x002fe200078e02ff */
[----:B------:R-:W-:-:S04]  /*5b30*/  SHF.R.U64 R33, R75, 0x16, RZ ;  /* 0x000000164b217819 */ /* 0x000fc800000012ff */
[----:B------:R-:W-:Y:S02]  /*5b40*/  SHF.R.S32.HI R185, RZ, 0x1f, R188 ;  /* 0x0000001fffb97819 */ /* 0x000fe400000114bc */
[----:B0-----:R-:W-:Y:S01]  /*5b50*/  IADD3 R60, P6, PT, R188, R58, RZ ;  /* 0x0000003abc3c7210 */ /* 0x001fe20007fde0ff */
[--C-:B------:R-:W-:Y:S01]  /*5b60*/  @!P4 IMAD.IADD R50, R50, 0x1, -R156.reuse ;  /* 0x000000013232c824 */ /* 0x100fe200078e0a9c */
[C---:B------:R-:W-:Y:S01]  /*5b70*/  ISETP.GT.U32.AND P4, PT, R156.reuse, R54, PT ;  /* 0x000000369c00720c */ /* 0x040fe20003f84070 */
[--C-:B------:R-:W-:Y:S01]  /*5b80*/  @!P1 IMAD.IADD R55, R55, 0x1, -R156.reuse ;  /* 0x0000000137379824 */ /* 0x100fe200078e0a9c */
[----:B------:R-:W-:Y:S01]  /*5b90*/  LOP3.LUT P1, RZ, R33, 0x1, RZ, 0xc0, !PT ;  /* 0x0000000121ff7812 */ /* 0x000fe2000782c0ff */
[----:B------:R-:W-:Y:S01]  /*5ba0*/  IMAD.X R61, R185, 0x1, R59, P6 ;  /* 0x00000001b93d7824 */ /* 0x000fe200030e063b */
[----:B------:R-:W-:Y:S01]  /*5bb0*/  ISETP.GT.U32.AND P6, PT, R156, R56, PT ;  /* 0x000000389c00720c */ /* 0x000fe20003fc4070 */
[----:B------:R-:W-:Y:S01]  /*5bc0*/  @!P2 IMAD.IADD R53, R53, 0x1, -R156 ;  /* 0x000000013535a824 */ /* 0x000fe200078e0a9c */
[----:B------:R-:W-:-:S02]  /*5bd0*/  PRMT R33, RZ, 0x7610, R33 ;  /* 0x00007610ff217816 */ /* 0x000fc40000000021 */
[----:B------:R-:W-:Y:S01]  /*5be0*/  ISETP.GE.AND P2, PT, R158, RZ, PT ;  /* 0x000000ff9e00720c */ /* 0x000fe20003f46270 */
[----:B------:R-:W-:Y:S02]  /*5bf0*/  IMAD R158, R122, 0x2a, RZ ;  /* 0x0000002a7a9e7824 */ /* 0x000fe400078e02ff */
[----:B------:R-:W-:Y:S02]  /*5c00*/  @!P0 IMAD.MOV R68, RZ, RZ, -R68 ;  /* 0x000000ffff448224 */ /* 0x000fe400078e0a44 */
[----:B------:R-:W-:Y:S01]  /*5c10*/  @!P4 IMAD.IADD R54, R54, 0x1, -R156 ;  /* 0x000000013636c824 */ /* 0x000fe200078e0a9c */
[----:B------:R-:W-:Y:S01]  /*5c20*/  ISETP.GE.AND P4, PT, R157, RZ, PT ;  /* 0x000000ff9d00720c */ /* 0x000fe20003f86270 */
[----:B------:R0:W2:Y:S01]  /*5c30*/  @P1 LDG.E.U8 R33, desc[UR26][R60.64] ;  /* 0x0000001a3c211981 */ /* 0x0000a2000c1e1100 */
[----:B------:R-:W-:Y:S01]  /*5c40*/  SHF.R.S32.HI R157, RZ, 0x1f, R158 ;  /* 0x0000001fff9d7819 */ /* 0x000fe2000001149e */
[----:B------:R-:W-:Y:S01]  /*5c50*/  @!P6 IMAD.IADD R56, R56, 0x1, -R156 ;  /* 0x000000013838e824 */ /* 0x000fe200078e0a9c */
[----:B------:R-:W-:-:S02]  /*5c60*/  ISETP.GE.AND P0, PT, R27, RZ, PT ;  /* 0x000000ff1b00720c */ /* 0x000fc40003f06270 */
[----:B------:R-:W-:Y:S02]  /*5c70*/  SHF.R.U64 R27, R75, 0x15, RZ ;  /* 0x000000154b1b7819 */ /* 0x000fe400000012ff */
[----:B0-----:R-:W-:-:S05]  /*5c80*/  IADD3 R60, P6, PT, R158, R58, RZ ;  /* 0x0000003a9e3c7210 */ /* 0x001fca0007fde0ff */
[----:B------:R-:W-:Y:S01]  /*5c90*/  IMAD.X R61, R157, 0x1, R59, P6 ;  /* 0x000000019d3d7824 */ /* 0x000fe200030e063b */
[----:B------:R-:W-:Y:S01]  /*5ca0*/  LOP3.LUT P6, RZ, R27, 0x1, RZ, 0xc0, !PT ;  /* 0x000000011bff7812 */ /* 0x000fe200078cc0ff */
[----:B------:R-:W-:Y:S01]  /*5cb0*/  STL [R1+0x84], R188 ;  /* 0x000084bc01007387 */ /* 0x000fe20000100800 */
[----:B------:R-:W-:-:S03]  /*5cc0*/  PRMT R27, RZ, 0x7610, R27 ;  /* 0x00007610ff1b7816 */ /* 0x000fc6000000001b */
[----:B------:R-:W-:Y:S04]  /*5cd0*/  STL [R1+0x184], R185 ;  /* 0x000184b901007387 */ /* 0x000fe80000100800 */
[----:B------:R-:W-:Y:S04]  /*5ce0*/  STL [R1+0x80], R158 ;  /* 0x0000809e01007387 */ /* 0x000fe80000100800 */
[----:B------:R0:W-:Y:S01]  /*5cf0*/  STL [R1+0x180], R157 ;  /* 0x0001809d01007387 */ /* 0x0001e20000100800 */
[----:B------:R-:W-:Y:S01]  /*5d00*/  ISETP.GE.AND P1, PT, R69, RZ, PT ;  /* 0x000000ff4500720c */ /* 0x000fe20003f26270 */
[----:B------:R-:W-:-:S02]  /*5d10*/  IMAD.MOV.U32 R69, RZ, RZ, R21 ;  /* 0x000000ffff457224 */ /* 0x000fc400078e0015 */
[----:B------:R1:W2:Y:S01]  /*5d20*/  @P6 LDG.E.U8 R27, desc[UR26][R60.64] ;  /* 0x0000001a3c1b6981 */ /* 0x0002a2000c1e1100 */
[----:B0-----:R-:W-:Y:S01]  /*5d30*/  IMAD R157, R122, 0x2b, RZ ;  /* 0x0000002b7a9d7824 */ /* 0x001fe200078e02ff */
[----:B------:R-:W-:-:S04]  /*5d40*/  SHF.R.U64 R21, R75, 0x14, RZ ;  /* 0x000000144b157819 */ /* 0x000fc800000012ff */
[----:B------:R-:W-:Y:S02]  /*5d50*/  SHF.R.S32.HI R156, RZ, 0x1f, R157 ;  /* 0x0000001fff9c7819 */ /* 0x000fe4000001149d */
[----:B-1----:R-:W-:-:S05]  /*5d60*/  IADD3 R60, P6, PT, R157, R58, RZ ;  /* 0x0000003a9d3c7210 */ /* 0x002fca0007fde0ff */
[----:B------:R-:W-:Y:S01]  /*5d70*/  IMAD.X R61, R156, 0x1, R59, P6 ;  /* 0x000000019c3d7824 */ /* 0x000fe200030e063b */
[----:B------:R-:W-:Y:S01]  /*5d80*/  LOP3.LUT P6, RZ, R21, 0x1, RZ, 0xc0, !PT ;  /* 0x0000000115ff7812 */ /* 0x000fe200078cc0ff */
[----:B------:R-:W-:Y:S01]  /*5d90*/  @!P0 IMAD.MOV R69, RZ, RZ, -R69 ;  /* 0x000000ffff458224 */ /* 0x000fe200078e0a45 */
[----:B------:R-:W-:Y:S01]  /*5da0*/  ISETP.GE.AND P0, PT, R155, RZ, PT ;  /* 0x000000ff9b00720c */ /* 0x000fe20003f06270 */
[----:B------:R-:W-:Y:S01]  /*5db0*/  @!P2 IMAD.MOV R70, RZ, RZ, -R70 ;  /* 0x000000ffff46a224 */ /* 0x000fe200078e0a46 */
[----:B------:R-:W-:Y:S02]  /*5dc0*/  PRMT R21, RZ, 0x7610, R21 ;  /* 0x00007610ff157816 */ /* 0x000fe40000000015 */
[----:B------:R-:W-:Y:S01]  /*5dd0*/  ISETP.GE.AND P2, PT, R154, RZ, PT ;  /* 0x000000ff9a00720c */ /* 0x000fe20003f46270 */
[----:B------:R-:W-:Y:S02]  /*5de0*/  IMAD R154, R122, 0x2c, RZ ;  /* 0x0000002c7a9a7824 */ /* 0x000fe400078e02ff */
[----:B------:R-:W-:Y:S01]  /*5df0*/  @!P4 IMAD.MOV R71, RZ, RZ, -R71 ;  /* 0x000000ffff47c224 */ /* 0x000fe200078e0a47 */
[----:B------:R-:W-:Y:S01]  /*5e00*/  ISETP.GE.AND P4, PT, R153, RZ, PT ;  /* 0x000000ff9900720c */ /* 0x000fe20003f86270 */
[----:B------:R-:W-:Y:S01]  /*5e10*/  @!P1 IMAD.MOV R147, RZ, RZ, -R147 ;  /* 0x000000ffff939224 */ /* 0x000fe200078e0a93 */
[----:B------:R-:W-:Y:S01]  /*5e20*/  ISETP.GE.AND P1, PT, R150, RZ, PT ;  /* 0x000000ff9600720c */ /* 0x000fe20003f26270 */
[----:B------:R0:W2:Y:S01]  /*5e30*/  @P6 LDG.E.U8 R21, desc[UR26][R60.64] ;  /* 0x0000001a3c156981 */ /* 0x0000a2000c1e1100 */
[----:B------:R-:W-:Y:S01]  /*5e40*/  SHF.R.S32.HI R153, RZ, 0x1f, R154 ;  /* 0x0000001fff997819 */ /* 0x000fe2000001149a */
[----:B------:R-:W-:Y:S01]  /*5e50*/  IMAD.MOV.U32 R150, RZ, RZ, R148 ;  /* 0x000000ffff967224 */ /* 0x000fe200078e0094 */
[----:B------:R-:W-:-:S02]  /*5e60*/  SHF.R.U64 R148, R75, 0x13, RZ ;  /* 0x000000134b947819 */ /* 0x000fc400000012ff */
[----:B0-----:R-:W-:Y:S01]  /*5e70*/  IADD3 R60, P6, PT, R154, R58, RZ ;  /* 0x0000003a9a3c7210 */ /* 0x001fe20007fde0ff */
[----:B------:R-:W-:Y:S01]  /*5e80*/  @!P0 IMAD.MOV R150, RZ, RZ, -R150 ;  /* 0x000000ffff968224 */ /* 0x000fe200078e0a96 */
[----:B------:R-:W-:-:S03]  /*5e90*/  ISETP.GE.AND P0, PT, R151, RZ, PT ;  /* 0x000000ff9700720c */ /* 0x000fc60003f06270 */
[----:B------:R-:W-:Y:S01]  /*5ea0*/  IMAD.X R61, R153, 0x1, R59, P6 ;  /* 0x00000001993d7824 */ /* 0x000fe200030e063b */
[----:B------:R-:W-:Y:S01]  /*5eb0*/  LOP3.LUT P6, RZ, R148, 0x1, RZ, 0xc0, !PT ;  /* 0x0000000194ff7812 */ /* 0x000fe200078cc0ff */
[----:B------:R-:W-:Y:S01]  /*5ec0*/  @!P2 IMAD.MOV R149, RZ, RZ, -R149 ;  /* 0x000000ffff95a224 */ /* 0x000fe200078e0a95 */
[----:B------:R-:W-:Y:S02]  /*5ed0*/  PRMT R148, RZ, 0x7610, R148 ;  /* 0x00007610ff947816 */ /* 0x000fe40000000094 */
[----:B------:R-:W-:Y:S01]  /*5ee0*/  ISETP.GE.AND P2, PT, R152, RZ, PT ;  /* 0x000000ff9800720c */ /* 0x000fe20003f46270 */
[----:B------:R-:W-:-:S04]  /*5ef0*/  IMAD R152, R122, 0x2d, RZ ;  /* 0x0000002d7a987824 */ /* 0x000fc800078e02ff */
[----:B------:R-:W-:Y:S01]  /*5f00*/  @!P0 IMAD.MOV R145, RZ, RZ, -R145 ;  /* 0x000000ffff918224 */ /* 0x000fe200078e0a91 */
[----:B------:R-:W-:-:S03]  /*5f10*/  SHF.R.S32.HI R151, RZ, 0x1f, R152 ;  /* 0x0000001fff977819 */ /* 0x000fc60000011498 */
[----:B------:R0:W2:Y:S01]  /*5f20*/  @P6 LDG.E.U8 R148, desc[UR26][R60.64] ;  /* 0x0000001a3c946981 */ /* 0x0000a2000c1e1100 */
[----:B------:R-:W-:Y:S02]  /*5f30*/  ISETP.GE.AND P0, PT, R141, RZ, PT ;  /* 0x000000ff8d00720c */ /* 0x000fe40003f06270 */
[----:B------:R-:W-:Y:S02]  /*5f40*/  SHF.R.U64 R141, R75, 0x12, RZ ;  /* 0x000000124b8d7819 */ /* 0x000fe400000012ff */
[----:B0-----:R-:W-:-:S05]  /*5f50*/  IADD3 R60, P6, PT, R152, R58, RZ ;  /* 0x0000003a983c7210 */ /* 0x001fca0007fde0ff */
[----:B------:R-:W-:Y:S01]  /*5f60*/  IMAD.X R61, R151, 0x1, R59, P6 ;  /* 0x00000001973d7824 */ /* 0x000fe200030e063b */
[----:B------:R-:W-:Y:S01]  /*5f70*/  LOP3.LUT P6, RZ, R141, 0x1, RZ, 0xc0, !PT ;  /* 0x000000018dff7812 */ /* 0x000fe200078cc0ff */
        /* <DEDUP_REMOVED lines=8> */
[----:B------:R-:W-:Y:S01]  /*6000*/  IMAD.MOV.U32 R138, RZ, RZ, R135 ;  /* 0x000000ffff8a7224 */ /* 0x000fe200078e0087 */
[----:B------:R-:W-:Y:S01]  /*6010*/  SHF.R.S32.HI R144, RZ, 0x1f, R146 ;  /* 0x0000001fff907819 */ /* 0x000fe20000011492 */
[----:B------:R0:W2:Y:S01]  /*6020*/  @P6 LDG.E.U8 R141, desc[UR26][R60.64] ;  /* 0x0000001a3c8d6981 */ /* 0x0000a2000c1e1100 */
[----:B------:R-:W-:-:S02]  /*6030*/  SHF.R.U64 R135, R75, 0x11, RZ ;  /* 0x000000114b877819 */ /* 0x000fc400000012ff */
[----:B0-----:R-:W-:Y:S01]  /*6040*/  IADD3 R60, P6, PT, R146, R58, RZ ;  /* 0x0000003a923c7210 */ /* 0x001fe20007fde0ff */
[----:B------:R-:W-:Y:S04]  /*6050*/  STL [R1+0x7c], R157 ;  /* 0x00007c9d01007387 */ /* 0x000fe80000100800 */
[----:B------:R-:W-:Y:S01]  /*6060*/  IMAD.X R61, R144, 0x1, R59, P6 ;  /* 0x00000001903d7824 */ /* 0x000fe200030e063b */
[----:B------:R-:W-:Y:S01]  /*6070*/  LOP3.LUT P6, RZ, R135, 0x1, RZ, 0xc0, !PT ;  /* 0x0000000187ff7812 */ /* 0x000fe200078cc0ff */
[----:B------:R-:W-:Y:S04]  /*6080*/  STL [R1+0x17c], R156 ;  /* 0x00017c9c01007387 */ /* 0x000fe80000100800 */
[----:B------:R-:W-:Y:S01]  /*6090*/  STL [R1+0x78], R154 ;  /* 0x0000789a01007387 */ /* 0x000fe20000100800 */
[----:B------:R-:W-:-:S03]  /*60a0*/  PRMT R135, RZ, 0x7610, R135 ;  /* 0x00007610ff877816 */ /* 0x000fc60000000087 */
[----:B------:R-:W-:Y:S04]  /*60b0*/  STL [R1+0x178], R153 ;  /* 0x0001789901007387 */ /* 0x000fe80000100800 */
[----:B------:R-:W-:Y:S04]  /*60c0*/  STL [R1+0x74], R152 ;  /* 0x0000749801007387 */ /* 0x000fe80000100800 */
[----:B------:R-:W-:Y:S04]  /*60d0*/  STL [R1+0x174], R151 ;  /* 0x0001749701007387 */ /* 0x000fe80000100800 */
[----:B------:R-:W-:Y:S04]  /*60e0*/  STL [R1+0x70], R146 ;  /* 0x0000709201007387 */ /* 0x000fe80000100800 */
[----:B------:R0:W-:Y:S01]  /*60f0*/  STL [R1+0x170], R144 ;  /* 0x0001709001007387 */ /* 0x0001e20000100800 */
[----:B------:R-:W-:Y:S01]  /*6100*/  @!P1 IMAD.MOV R138, RZ, RZ, -R138 ;  /* 0x000000ffff8a9224 */ /* 0x000fe200078e0a8a */
[----:B------:R-:W-:Y:S01]  /*6110*/  ISETP.GE.AND P1, PT, R140, RZ, PT ;  /* 0x000000ff8c00720c */ /* 0x000fe20003f26270 */
[----:B------:R-:W-:Y:S01]  /*6120*/  @!P4 IMAD.MOV R136, RZ, RZ, -R136 ;  /* 0x000000ffff88c224 */ /* 0x000fe200078e0a88 */
[----:B------:R1:W2:Y:S01]  /*6130*/  @P6 LDG.E.U8 R135, desc[UR26][R60.64] ;  /* 0x0000001a3c876981 */ /* 0x0002a2000c1e1100 */
[----:B------:R-:W-:Y:S01]  /*6140*/  ISETP.GE.AND P4, PT, R139, RZ, PT ;  /* 0x000000ff8b00720c */ /* 0x000fe20003f86270 */
[----:B0-----:R-:W-:-:S02]  /*6150*/  IMAD R144, R122, 0x2f, RZ ;  /* 0x0000002f7a907824 */ /* 0x001fc400078e02ff */
[----:B------:R-:W-:Y:S01]  /*6160*/  IMAD.MOV.U32 R139, RZ, RZ, R129 ;  /* 0x000000ffff8b7224 */ /* 0x000fe200078e0081 */
[----:B------:R-:W-:Y:S02]  /*6170*/  SHF.R.U64 R129, R75, 0x10, RZ ;  /* 0x000000104b817819 */ /* 0x000fe400000012ff */
[----:B------:R-:W-:Y:S02]  /*6180*/  SHF.R.S32.HI R140, RZ, 0x1f, R144 ;  /* 0x0000001fff8c7819 */ /* 0x000fe40000011490 */
[----:B-1----:R-:W-:-:S05]  /*6190*/  IADD3 R60, P6, PT, R144, R58, RZ ;  /* 0x0000003a903c7210 */ /* 0x002fca0007fde0ff */
[----:B------:R-:W-:Y:S01]  /*61a0*/  IMAD.X R61, R140, 0x1, R59, P6 ;  /* 0x000000018c3d7824 */ /* 0x000fe200030e063b */
[----:B------:R-:W-:Y:S01]  /*61b0*/  LOP3.LUT P6, RZ, R129, 0x1, RZ, 0xc0, !PT ;  /* 0x0000000181ff7812 */ /* 0x000fe200078cc0ff */
[----:B------:R-:W-:Y:S01]  /*61c0*/  @!P0 IMAD.MOV R139, RZ, RZ, -R139 ;  /* 0x000000ffff8b8224 */ /* 0x000fe200078e0a8b */
[----:B------:R-:W-:Y:S02]  /*61d0*/  ISETP.GE.AND P0, PT, R132, RZ, PT ;  /* 0x000000ff8400720c */ /* 0x000fe40003f06270 */
[----:B------:R-:W-:Y:S01]  /*61e0*/  PRMT R129, RZ, 0x7610, R129 ;  /* 0x00007610ff817816 */ /* 0x000fe20000000081 */
[----:B------:R-:W-:Y:S02]  /*61f0*/  IMAD R132, R122, 0x31, RZ ;  /* 0x000000317a847824 */ /* 0x000fe400078e02ff */
[----:B------:R-:W-:Y:S01]  /*6200*/  @!P4 IMAD.MOV R133, RZ, RZ, -R133 ;  /* 0x000000ffff85c224 */ /* 0x000fe200078e0a85 */
[----:B------:R-:W-:Y:S01]  /*6210*/  ISETP.GE.AND P4, PT, R130, RZ, PT ;  /* 0x000000ff8200720c */ /* 0x000fe20003f86270 */
[----:B------:R-:W-:Y:S01]  /*6220*/  @!P2 IMAD.MOV R131, RZ, RZ, -R131 ;  /* 0x000000ffff83a224 */ /* 0x000fe200078e0a83 */
[----:B------:R-:W-:Y:S01]  /*6230*/  ISETP.GE.AND P2, PT, R134, RZ, PT ;  /* 0x000000ff8600720c */ /* 0x000fe20003f46270 */
[----:B------:R-:W-:Y:S01]  /*6240*/  @!P1 IMAD.MOV R125, RZ, RZ, -R125 ;  /* 0x000000ffff7d9224 */ /* 0x000fe200078e0a7d */
[----:B------:R-:W-:Y:S01]  /*6250*/  SHF.R.S32.HI R130, RZ, 0x1f, R132 ;  /* 0x0000001fff827819 */ /* 0x000fe20000011484 */
[----:B------:R0:W2:Y:S01]  /*6260*/  @P6 LDG.E.U8 R129, desc[UR26][R60.64] ;  /* 0x0000001a3c816981 */ /* 0x0000a2000c1e1100 */
[----:B------:R-:W-:-:S02]  /*6270*/  ISETP.GE.AND P1, PT, R126, RZ, PT ;  /* 0x000000ff7e00720c */ /* 0x000fc40003f26270 */
[----:B------:R-:W-:Y:S01]  /*6280*/  SHF.R.U64 R126, R75, 0xe, RZ ;  /* 0x0000000e4b7e7819 */ /* 0x000fe200000012ff */
[----:B------:R-:W-:Y:S01]  /*6290*/  @!P0 IMAD.MOV R124, RZ, RZ, -R124 ;  /* 0x000000ffff7c8224 */ /* 0x000fe200078e0a7c */
[----:B0-----:R-:W-:Y:S02]  /*62a0*/  IADD3 R60, P6, PT, R132, R58, RZ ;  /* 0x0000003a843c7210 */ /* 0x001fe40007fde0ff */
        /* <DEDUP_REMOVED lines=23> */
[----:B------:R-:W-:Y:S01]  /*6420*/  IMAD.MOV.U32 R110, RZ, RZ, R107 ;  /* 0x000000ffff6e7224 */ /* 0x000fe200078e006b */
[----:B------:R-:W-:Y:S01]  /*6430*/  SHF.R.S32.HI R116, RZ, 0x1f, R119 ;  /* 0x0000001fff747819 */ /* 0x000fe20000011477 */
[----:B------:R0:W2:Y:S01]  /*6440*/  @P6 LDG.E.U8 R113, desc[UR26][R60.64] ;  /* 0x0000001a3c716981 */ /* 0x0000a2000c1e1100 */
[----:B------:R-:W-:Y:S01]  /*6450*/  SHF.R.U64 R107, R75, 0xc, RZ ;  /* 0x0000000c4b6b7819 */ /* 0x000fe200000012ff */
[----:B------:R-:W-:Y:S01]  /*6460*/  @!P4 IMAD.MOV R108, RZ, RZ, -R108 ;  /* 0x000000ffff6cc224 */ /* 0x000fe200078e0a6c */
[----:B------:R-:W-:-:S02]  /*6470*/  ISETP.GE.AND P4, PT, R111, RZ, PT ;  /* 0x000000ff6f00720c */ /* 0x000fc40003f86270 */
        /* <DEDUP_REMOVED lines=8> */
[----:B------:R-:W-:Y:S02]  /*6500*/  ISETP.GE.AND P4, PT, R104, RZ, PT ;  /* 0x000000ff6800720c */ /* 0x000fe40003f86270 */
[----:B------:R-:W-:-:S03]  /*6510*/  SHF.R.S32.HI R111, RZ, 0x1f, R112 ;  /* 0x0000001fff6f7819 */ /* 0x000fc60000011470 */
[----:B------:R0:W2:Y:S01]  /*6520*/  @P6 LDG.E.U8 R107, desc[UR26][R60.64] ;  /* 0x0000001a3c6b6981 */ /* 0x0000a2000c1e1100 */
[----:B------:R-:W-:Y:S02]  /*6530*/  SHF.R.U64 R104, R75, 0xb, RZ ;  /* 0x0000000b4b687819 */ /* 0x000fe400000012ff */
        /* <DEDUP_REMOVED lines=11> */
[----:B------:R0:W-:Y:S04]  /*65f0*/  STL [R1+0x160], R116 ;  /* 0x0001607401007387 */ /* 0x0001e80000100800 */
[----:B------:R1:W-:Y:S04]  /*6600*/  STL [R1+0x58], R112 ;  /* 0x0000587001007387 */ /* 0x0003e80000100800 */
[----:B------:R3:W2:Y:S01]  /*6610*/  @P6 LDG.E.U8 R104, desc[UR26][R60.64] ;  /* 0x0000001a3c686981 */ /* 0x0006a2000c1e1100 */
[----:B0-----:R-:W-:-:S03]  /*6620*/  IMAD R116, R122, 0x35, RZ ;  /* 0x000000357a747824 */ /* 0x001fc600078e02ff */
[----:B------:R0:W-:Y:S02]  /*6630*/  STL [R1+0x15c], R111 ;  /* 0x00015c6f01007387 */ /* 0x0001e40000100800 */
[----:B-1----:R-:W-:Y:S02]  /*6640*/  SHF.R.S32.HI R112, RZ, 0x1f, R116 ;  /* 0x0000001fff707819 */ /* 0x002fe40000011474 */
[----:B---3--:R-:W-:Y:S01]  /*6650*/  IADD3 R60, P6, PT, R116, R58, RZ ;  /* 0x0000003a743c7210 */ /* 0x008fe20007fde0ff */
[----:B0-----:R-:W-:Y:S01]  /*6660*/  IMAD.MOV.U32 R111, RZ, RZ, R100 ;  /* 0x000000ffff6f7224 */ /* 0x001fe200078e0064 */
[----:B------:R-:W-:-:S03]  /*6670*/  SHF.R.U64 R100, R75, 0xa, RZ ;  /* 0x0000000a4b647819 */ /* 0x000fc600000012ff */
[----:B------:R-:W-:Y:S01]  /*6680*/  IMAD.X R61, R112, 0x1, R59, P6 ;  /* 0x00000001703d7824 */ /* 0x000fe200030e063b */
[----:B------:R-:W-:Y:S02]  /*6690*/  LOP3.LUT P6, RZ, R100, 0x1, RZ, 0xc0, !PT ;  /* 0x0000000164ff7812 */ /* 0x000fe400078cc0ff */
[----:B------:R-:W-:Y:S01]  /*66a0*/  PRMT R100, RZ, 0x7610, R100 ;  /* 0x00007610ff647816 */ /* 0x000fe20000000064 */
[----:B------:R-:W-:Y:S01]  /*66b0*/  IMAD R119, R122, 0x36, RZ ;  /* 0x000000367a777824 */ /* 0x000fe200078e02ff */
[----:B------:R0:W-:Y:S04]  /*66c0*/  STL [R1+0x54], R116 ;  /* 0x0000547401007387 */ /* 0x0001e80000100800 */
[----:B------:R1:W-:Y:S05]  /*66d0*/  STL [R1+0x154], R112 ;  /* 0x0001547001007387 */ /* 0x0003ea0000100800 */
[----:B------:R3:W2:Y:S01]  /*66e0*/  @P6 LDG.E.U8 R100, desc[UR26][R60.64] ;  /* 0x0000001a3c646981 */ /* 0x0006a2000c1e1100 */
[----:B0-----:R-:W-:Y:S01]  /*66f0*/  SHF.R.S32.HI R116, RZ, 0x1f, R119 ;  /* 0x0000001fff747819 */ /* 0x001fe20000011477 */
[----:B-1----:R-:W-:Y:S01]  /*6700*/  IMAD.MOV.U32 R112, RZ, RZ, R97 ;  /* 0x000000ffff707224 */ /* 0x002fe200078e0061 */
[----:B------:R-:W-:-:S02]  /*6710*/  SHF.R.U64 R97, R75, 0x9, RZ ;  /* 0x000000094b617819 */ /* 0x000fc400000012ff */
[----:B---3--:R-:W-:-:S05]  /*6720*/  IADD3 R60, P6, PT, R119, R58, RZ ;  /* 0x0000003a773c7210 */ /* 0x008fca0007fde0ff */
[----:B------:R-:W-:Y:S01]  /*6730*/  IMAD.X R61, R116, 0x1, R59, P6 ;  /* 0x00000001743d7824 */ /* 0x000fe200030e063b */
[----:B------:R-:W-:Y:S02]  /*6740*/  LOP3.LUT P6, RZ, R97, 0x1, RZ, 0xc0, !PT ;  /* 0x0000000161ff7812 */ /* 0x000fe400078cc0ff */
[----:B------:R-:W-:Y:S01]  /*6750*/  PRMT R97, RZ, 0x7610, R97 ;  /* 0x00007610ff617816 */ /* 0x000fe20000000061 */
[----:B------:R-:W-:Y:S01]  /*6760*/  IMAD R127, R122, 0x37, RZ ;  /* 0x000000377a7f7824 */ /* 0x000fe200078e02ff */
[----:B------:R0:W-:Y:S04]  /*6770*/  STL [R1+0x50], R119 ;  /* 0x0000507701007387 */ /* 0x0001e80000100800 */
[----:B------:R1:W-:Y:S05]  /*6780*/  STL [R1+0x150], R116 ;  /* 0x0001507401007387 */ /* 0x0003ea0000100800 */
[----:B------:R3:W4:Y:S01]  /*6790*/  @P6 LDG.E.U8 R97, desc[UR26][R60.64] ;  /* 0x0000001a3c616981 */ /* 0x000722000c1e1100 */
[----:B0-----:R-:W-:Y:S01]  /*67a0*/  SHF.R.S32.HI R119, RZ, 0x1f, R127 ;  /* 0x0000001fff777819 */ /* 0x001fe2000001147f */
[----:B-1----:R-:W-:Y:S01]  /*67b0*/  IMAD.MOV.U32 R116, RZ, RZ, R94 ;  /* 0x000000ffff747224 */ /* 0x002fe200078e005e */
[----:B------:R-:W-:-:S02]  /*67c0*/  SHF.R.U64 R94, R75, 0x8, RZ ;  /* 0x000000084b5e7819 */ /* 0x000fc400000012ff */
[----:B---3--:R-:W-:-:S05]  /*67d0*/  IADD3 R60, P6, PT, R127, R58, RZ ;  /* 0x0000003a7f3c7210 */ /* 0x008fca0007fde0ff */
[----:B------:R-:W-:Y:S01]  /*67e0*/  IMAD.X R61, R119, 0x1, R59, P6 ;  /* 0x00000001773d7824 */ /* 0x000fe200030e063b */
[----:B------:R-:W-:Y:S01]  /*67f0*/  LOP3.LUT P6, RZ, R94, 0x1, RZ, 0xc0, !PT ;  /* 0x000000015eff7812 */ /* 0x000fe200078cc0ff */
[----:B------:R-:W-:Y:S01]  /*6800*/  STL [R1+0x4c], R127 ;  /* 0x00004c7f01007387 */ /* 0x000fe20000100800 */
[----:B------:R-:W-:-:S03]  /*6810*/  PRMT R94, RZ, 0x7610, R94 ;  /* 0x00007610ff5e7816 */ /* 0x000fc6000000005e */
[----:B------:R0:W-:Y:S08]  /*6820*/  STL [R1+0x14c], R119 ;  /* 0x00014c7701007387 */ /* 0x0001f00000100800 */
[----:B------:R1:W3:Y:S01]  /*6830*/  @P6 LDG.E.U8 R94, desc[UR26][R60.64] ;  /* 0x0000001a3c5e6981 */ /* 0x0002e2000c1e1100 */
[----:B0-----:R-:W-:-:S05]  /*6840*/  IMAD R119, R122, 0x39, RZ ;  /* 0x000000397a777824 */ /* 0x001fca00078e02ff */
[----:B------:R-:W-:Y:S01]  /*6850*/  SHF.R.S32.HI R127, RZ, 0x1f, R119 ;  /* 0x0000001fff7f7819 */ /* 0x000fe20000011477 */
[----:B------:R0:W-:Y:S01]  /*6860*/  STL [R1+0x44], R119 ;  /* 0x0000447701007387 */ /* 0x0001e20000100800 */
[----:B-1----:R-:W-:Y:S01]  /*6870*/  IADD3 R60, P6, PT, R119, R58, RZ ;  /* 0x0000003a773c7210 */ /* 0x002fe20007fde0ff */
[----:B------:R-:W-:Y:S01]  /*6880*/  @!P0 IMAD.MOV R103, RZ, RZ, -R103 ;  /* 0x000000ffff678224 */ /* 0x000fe200078e0a67 */
[----:B------:R-:W-:-:S03]  /*6890*/  ISETP.GE.AND P0, PT, R160, RZ, PT ;  /* 0x000000ffa000720c */ /* 0x000fc60003f06270 */
[----:B------:R-:W-:Y:S01]  /*68a0*/  IMAD.X R61, R127, 0x1, R59, P6 ;  /* 0x000000017f3d7824 */ /* 0x000fe200030e063b */
[----:B0-----:R-:W-:-:S04]  /*68b0*/  SHF.R.U64 R119, R75, 0x6, RZ ;  /* 0x000000064b777819 */ /* 0x001fc800000012ff */
[----:B------:R-:W-:Y:S02]  /*68c0*/  LOP3.LUT P6, RZ, R119, 0x1, RZ, 0xc0, !PT ;  /* 0x0000000177ff7812 */ /* 0x000fe400078cc0ff */
[----:B------:R-:W-:Y:S01]  /*68d0*/  PRMT R119, RZ, 0x7610, R119 ;  /* 0x00007610ff777816 */ /* 0x000fe20000000077 */
[----:B------:R-:W-:Y:S01]  /*68e0*/  IMAD R130, R122, 0x3a, RZ ;  /* 0x0000003a7a827824 */ /* 0x000fe200078e02ff */
[----:B------:R0:W-:Y:S01]  /*68f0*/  STL [R1+0x148], R127 ;  /* 0x0001487f01007387 */ /* 0x0001e20000100800 */
[----:B------:R-:W-:Y:S01]  /*6900*/  @!P2 IMAD.MOV R105, RZ, RZ, -R105 ;  /* 0x000000ffff69a224 */ /* 0x000fe200078e0a69 */
[----:B------:R-:W-:Y:S01]  /*6910*/  ISETP.GE.AND P2, PT, R159, RZ, PT ;  /* 0x000000ff9f00720c */ /* 0x000fe20003f46270 */
[----:B------:R-:W-:Y:S01]  /*6920*/  @!P0 IMAD.MOV R101, RZ, RZ, -R101 ;  /* 0x000000ffff658224 */ /* 0x000fe200078e0a65 */
[----:B------:R-:W-:Y:S02]  /*6930*/  SHF.R.S32.HI R128, RZ, 0x1f, R130 ;  /* 0x0000001fff807819 */ /* 0x000fe40000011482 */
[----:B------:R-:W-:-:S03]  /*6940*/  ISETP.GE.AND P0, PT, R162, RZ, PT ;  /* 0x000000ffa200720c */ /* 0x000fc60003f06270 */
[----:B------:R1:W3:Y:S01]  /*6950*/  @P6 LDG.E.U8 R119, desc[UR26][R60.64] ;  /* 0x0000001a3c776981 */ /* 0x0002e2000c1e1100 */
[----:B0-----:R-:W-:Y:S01]  /*6960*/  IMAD.MOV.U32 R127, RZ, RZ, R88 ;  /* 0x000000ffff7f7224 */ /* 0x001fe200078e0058 */
[----:B------:R-:W-:Y:S02]  /*6970*/  SHF.R.U64 R88, R75, 0x5, RZ ;  /* 0x000000054b587819 */ /* 0x000fe400000012ff */
[----:B-1----:R-:W-:Y:S01]  /*6980*/  IADD3 R60, P6, PT, R130, R58, RZ ;  /* 0x0000003a823c7210 */ /* 0x002fe20007fde0ff */
[----:B------:R-:W-:-:S04]  /*6990*/  @!P4 IMAD.MOV R98, RZ, RZ, -R98 ;  /* 0x000000ffff62c224 */ /* 0x000fc800078e0a62 */
[----:B------:R-:W-:Y:S01]  /*69a0*/  IMAD.X R61, R128, 0x1, R59, P6 ;  /* 0x00000001803d7824 */ /* 0x000fe200030e063b */
[----:B------:R-:W-:Y:S02]  /*69b0*/  LOP3.LUT P6, RZ, R88, 0x1, RZ, 0xc0, !PT ;  /* 0x0000000158ff7812 */ /* 0x000fe400078cc0ff */
[----:B------:R-:W-:Y:S01]  /*69c0*/  ISETP.GE.AND P4, PT, R166, RZ, PT ;  /* 0x000000ffa600720c */ /* 0x000fe20003f86270 */
[----:B------:R-:W-:Y:S01]  /*69d0*/  @!P2 IMAD.MOV R111, RZ, RZ, -R111 ;  /* 0x000000ffff6fa224 */ /* 0x000fe200078e0a6f */
[----:B------:R-:W-:Y:S01]  /*69e0*/  PRMT R88, RZ, 0x7610, R88 ;  /* 0x00007610ff587816 */ /* 0x000fe20000000058 */
[----:B------:R-:W-:Y:S01]  /*69f0*/  @!P0 IMAD.MOV R112, RZ, RZ, -R112 ;  /* 0x000000ffff708224 */ /* 0x000fe200078e0a70 */
[----:B------:R-:W-:Y:S01]  /*6a00*/  ISETP.GE.AND P2, PT, R161, RZ, PT ;  /* 0x000000ffa100720c */ /* 0x000fe20003f46270 */
[----:B------:R-:W-:Y:S01]  /*6a10*/  IMAD R132, R122, 0x3b, RZ ;  /* 0x0000003b7a847824 */ /* 0x000fe200078e02ff */
[----:B------:R-:W-:Y:S01]  /*6a20*/  ISETP.GE.AND P0, PT, R164, RZ, PT ;  /* 0x000000ffa400720c */ /* 0x000fe20003f06270 */
[----:B------:R0:W-:Y:S04]  /*6a30*/  STL [R1+0x40], R130 ;  /* 0x0000408201007387 */ /* 0x0001e80000100800 */
[----:B------:R1:W5:Y:S04]  /*6a40*/  @P6 LDG.E.U8 R88, desc[UR26][R60.64] ;  /* 0x0000001a3c586981 */ /* 0x000368000c1e1100 */
[----:B------:R1:W-:Y:S01]  /*6a50*/  STL [R1+0x144], R128 ;  /* 0x0001448001007387 */ /* 0x0003e20000100800 */
[----:B0-----:R-:W-:Y:S01]  /*6a60*/  SHF.R.S32.HI R130, RZ, 0x1f, R132 ;  /* 0x0000001fff827819 */ /* 0x001fe20000011484 */
[----:B------:R-:W-:Y:S01]  /*6a70*/  @!P4 IMAD.MOV R95, RZ, RZ, -R95 ;  /* 0x000000ffff5fc224 */ /* 0x000fe200078e0a5f */
[----:B-1----:R-:W-:Y:S01]  /*6a80*/  IADD3 R60, P6, PT, R132, R58, RZ ;  /* 0x0000003a843c7210 */ /* 0x002fe20007fde0ff */
[----:B------:R-:W-:Y:S01]  /*6a90*/  IMAD.MOV.U32 R128, RZ, RZ, R86 ;  /* 0x000000ffff807224 */ /* 0x000fe200078e0056 */
[----:B------:R-:W-:-:S03]  /*6aa0*/  SHF.R.U64 R86, R75, 0x4, RZ ;  /* 0x000000044b567819 */ /* 0x000fc600000012ff */
[----:B------:R-:W-:Y:S01]  /*6ab0*/  IMAD.X R61, R130, 0x1, R59, P6 ;  /* 0x00000001823d7824 */ /* 0x000fe200030e063b */
[----:B------:R-:W-:Y:S02]  /*6ac0*/  ISETP.GE.AND P4, PT, R168, RZ, PT ;  /* 0x000000ffa800720c */ /* 0x000fe40003f86270 */
[----:B------:R-:W-:Y:S01]  /*6ad0*/  LOP3.LUT P6, RZ, R86, 0x1, RZ, 0xc0, !PT ;  /* 0x0000000156ff7812 */ /* 0x000fe200078cc0ff */
[----:B------:R-:W-:Y:S01]  /*6ae0*/  @!P2 IMAD.MOV R96, RZ, RZ, -R96 ;  /* 0x000000ffff60a224 */ /* 0x000fe200078e0a60 */
[----:B------:R-:W-:Y:S01]  /*6af0*/  ISETP.GE.AND P2, PT, R169, RZ, PT ;  /* 0x000000ffa900720c */ /* 0x000fe20003f46270 */
[----:B------:R-:W-:Y:S01]  /*6b00*/  @!P0 IMAD.MOV R92, RZ, RZ, -R92 ;  /* 0x000000ffff5c8224 */ /* 0x000fe200078e0a5c */
[----:B------:R-:W-:Y:S02]  /*6b10*/  ISETP.GE.AND P0, PT, R172, RZ, PT ;  /* 0x000000ffac00720c */ /* 0x000fe40003f06270 */
[----:B------:R-:W-:Y:S01]  /*6b20*/  PRMT R86, RZ, 0x7610, R86 ;  /* 0x00007610ff567816 */ /* 0x000fe20000000056 */
[----:B------:R-:W-:Y:S01]  /*6b30*/  IMAD R134, R122, 0x3c, RZ ;  /* 0x0000003c7a867824 */ /* 0x000fe200078e02ff */
[----:B------:R0:W-:Y:S03]  /*6b40*/  STL [R1+0x3c], R132 ;  /* 0x00003c8401007387 */ /* 0x0001e60000100800 */
[----:B------:R-:W-:Y:S01]  /*6b50*/  @!P4 IMAD.MOV R93, RZ, RZ, -R93 ;  /* 0x000000ffff5dc224 */ /* 0x000fe200078e0a5d */
[----:B------:R-:W-:Y:S01]  /*6b60*/  ISETP.GE.AND P4, PT, R170, RZ, PT ;  /* 0x000000ffaa00720c */ /* 0x000fe20003f86270 */
[----:B------:R1:W5:Y:S02]  /*6b70*/  @P6 LDG.E.U8 R86, desc[UR26][R60.64] ;  /* 0x0000001a3c566981 */ /* 0x000364000c1e1100 */
[----:B------:R-:W-:-:S02]  /*6b80*/  @!P2 IMAD.MOV R91, RZ, RZ, -R91 ;  /* 0x000000ffff5ba224 */ /* 0x000fc400078e0a5b */
[----:B------:R1:W-:Y:S01]  /*6b90*/  STL [R1+0x140], R130 ;  /* 0x0001408201007387 */ /* 0x0003e20000100800 */
[----:B0-----:R-:W-:Y:S01]  /*6ba0*/  SHF.R.S32.HI R132, RZ, 0x1f, R134 ;  /* 0x0000001fff847819 */ /* 0x001fe20000011486 */
[----:B------:R-:W-:Y:S01]  /*6bb0*/  @!P0 IMAD.MOV R89, RZ, RZ, -R89 ;  /* 0x000000ffff598224 */ /* 0x000fe200078e0a59 */
[----:B------:R-:W-:Y:S02]  /*6bc0*/  ISETP.GE.AND P2, PT, R171, RZ, PT ;  /* 0x000000ffab00720c */ /* 0x000fe40003f46270 */
[----:B-1----:R-:W-:Y:S01]  /*6bd0*/  IADD3 R60, P6, PT, R134, R58, RZ ;  /* 0x0000003a863c7210 */ /* 0x002fe20007fde0ff */
[----:B------:R-:W-:Y:S01]  /*6be0*/  IMAD.MOV.U32 R130, RZ, RZ, R82 ;  /* 0x000000ffff827224 */ /* 0x000fe200078e0052 */
[----:B------:R-:W-:-:S03]  /*6bf0*/  SHF.R.U64 R82, R75, 0x3, RZ ;  /* 0x000000034b527819 */ /* 0x000fc600000012ff */
[----:B------:R-:W-:Y:S01]  /*6c00*/  IMAD.X R61, R132, 0x1, R59, P6 ;  /* 0x00000001843d7824 */ /* 0x000fe200030e063b */
[----:B------:R-:W-:Y:S02]  /*6c10*/  ISETP.GE.AND P0, PT, R174, RZ, PT ;  /* 0x000000ffae00720c */ /* 0x000fe40003f06270 */
[----:B------:R-:W-:Y:S01]  /*6c20*/  LOP3.LUT P6, RZ, R82, 0x1, RZ, 0xc0, !PT ;  /* 0x0000000152ff7812 */ /* 0x000fe200078cc0ff */
[----:B------:R-:W-:Y:S01]  /*6c30*/  @!P4 IMAD.MOV R85, RZ, RZ, -R85 ;  /* 0x000000ffff55c224 */ /* 0x000fe200078e0a55 */
[----:B------:R-:W-:Y:S02]  /*6c40*/  ISETP.GE.AND P4, PT, R178, RZ, PT ;  /* 0x000000ffb200720c */ /* 0x000fe40003f86270 */
[----:B------:R-:W-:Y:S01]  /*6c50*/  PRMT R82, RZ, 0x7610, R82 ;  /* 0x00007610ff527816 */ /* 0x000fe20000000052 */
[----:B------:R-:W-:Y:S02]  /*6c60*/  IMAD R140, R122, 0x3d, RZ ;  /* 0x0000003d7a8c7824 */ /* 0x000fe400078e02ff */
[----:B------:R-:W-:Y:S01]  /*6c70*/  @!P2 IMAD.MOV R127, RZ, RZ, -R127 ;  /* 0x000000ffff7fa224 */ /* 0x000fe200078e0a7f */
[----:B------:R-:W-:Y:S01]  /*6c80*/  ISETP.GE.AND P2, PT, R173, RZ, PT ;  /* 0x000000ffad00720c */ /* 0x000fe20003f46270 */
[----:B------:R0:W-:Y:S02]  /*6c90*/  STL [R1+0x38], R134 ;  /* 0x0000388601007387 */ /* 0x0001e40000100800 */
[----:B------:R-:W-:Y:S01]  /*6ca0*/  @!P0 IMAD.MOV R87, RZ, RZ, -R87 ;  /* 0x000000ffff578224 */ /* 0x000fe200078e0a57 */
[----:B------:R-:W-:Y:S01]  /*6cb0*/  ISETP.GE.AND P0, PT, R176, RZ, PT ;  /* 0x000000ffb000720c */ /* 0x000fe20003f06270 */
[----:B------:R1:W5:Y:S04]  /*6cc0*/  @P6 LDG.E.U8 R82, desc[UR26][R60.64] ;  /* 0x0000001a3c526981 */ /* 0x000368000c1e1100 */
[----:B------:R1:W-:Y:S01]  /*6cd0*/  STL [R1+0x13c], R132 ;  /* 0x00013c8401007387 */ /* 0x0003e20000100800 */
[----:B0-----:R-:W-:-:S02]  /*6ce0*/  SHF.R.S32.HI R134, RZ, 0x1f, R140 ;  /* 0x0000001fff867819 */ /* 0x001fc4000001148c */
[----:B-1----:R-:W-:Y:S01]  /*6cf0*/  IADD3 R60, P6, PT, R140, R58, RZ ;  /* 0x0000003a8c3c7210 */ /* 0x002fe20007fde0ff */
[----:B------:R-:W-:Y:S01]  /*6d00*/  IMAD.MOV.U32 R132, RZ, RZ, R77 ;  /* 0x000000ffff847224 */ /* 0x000fe200078e004d */
[----:B------:R-:W-:Y:S01]  /*6d10*/  SHF.R.U64 R77, R75, 0x2, RZ ;  /* 0x000000024b4d7819 */ /* 0x000fe200000012ff */
[----:B------:R-:W-:Y:S01]  /*6d20*/  @!P4 IMAD.MOV R83, RZ, RZ, -R83 ;  /* 0x000000ffff53c224 */ /* 0x000fe200078e0a53 */
[----:B------:R-:W-:Y:S01]  /*6d30*/  ISETP.GE.AND P4, PT, R180, RZ, PT ;  /* 0x000000ffb400720c */ /* 0x000fe20003f86270 */
[----:B------:R-:W-:Y:S01]  /*6d40*/  IMAD.X R61, R134, 0x1, R59, P6 ;  /* 0x00000001863d7824 */ /* 0x000fe200030e063b */
[----:B------:R-:W-:Y:S01]  /*6d50*/  LOP3.LUT P6, RZ, R77, 0x1, RZ, 0xc0, !PT ;  /* 0x000000014dff7812 */ /* 0x000fe200078cc0ff */
[----:B------:R-:W-:Y:S01]  /*6d60*/  @!P2 IMAD.MOV R84, RZ, RZ, -R84 ;  /* 0x000000ffff54a224 */ /* 0x000fe200078e0a54 */
[----:B------:R-:W-:Y:S01]  /*6d70*/  ISETP.GE.AND P2, PT, R181, RZ, PT ;  /* 0x000000ffb500720c */ /* 0x000fe20003f46270 */
[----:B------:R-:W-:Y:S01]  /*6d80*/  @!P0 IMAD.MOV R132, RZ, RZ, -R132 ;  /* 0x000000ffff848224 */ /* 0x000fe200078e0a84 */
[----:B------:R-:W-:-:S02]  /*6d90*/  ISETP.GE.AND P0, PT, R182, RZ, PT ;  /* 0x000000ffb600720c */ /* 0x000fc40003f06270 */
[----:B------:R-:W-:Y:S02]  /*6da0*/  PRMT R77, RZ, 0x7610, R77 ;  /* 0x00007610ff4d7816 */ /* 0x000fe4000000004d */
[----:B------:R-:W-:-:S03]  /*6db0*/  SHF.R.U64 R75, R75, 0x1, RZ ;  /* 0x000000014b4b7819 */ /* 0x000fc600000012ff */
[----:B------:R-:W-:Y:S01]  /*6dc0*/  @!P4 IMAD.MOV R79, RZ, RZ, -R79 ;  /* 0x000000ffff4fc224 */ /* 0x000fe200078e0a4f */
[----:B------:R-:W-:Y:S01]  /*6dd0*/  ISETP.GE.AND P4, PT, R81, RZ, PT ;  /* 0x000000ff5100720c */ /* 0x000fe20003f86270 */
[----:B------:R0:W5:Y:S01]  /*6de0*/  @P6 LDG.E.U8 R77, desc[UR26][R60.64] ;  /* 0x0000001a3c4d6981 */ /* 0x000162000c1e1100 */
[----:B------:R-:W-:Y:S02]  /*6df0*/  IMAD R81, R122, 0x3e, RZ ;  /* 0x0000003e7a517824 */ /* 0x000fe400078e02ff */
[----:B------:R-:W-:Y:S01]  /*6e00*/  @!P2 IMAD.MOV R78, RZ, RZ, -R78 ;  /* 0x000000ffff4ea224 */ /* 0x000fe200078e0a4e */
[----:B------:R-:W-:Y:S01]  /*6e10*/  ISETP.GE.AND P2, PT, R80, RZ, PT ;  /* 0x000000ff5000720c */ /* 0x000fe20003f46270 */
[----:B------:R-:W-:Y:S01]  /*6e20*/  @!P0 IMAD.MOV R73, RZ, RZ, -R73 ;  /* 0x000000ffff498224 */ /* 0x000fe200078e0a49 */
[----:B------:R-:W-:Y:S02]  /*6e30*/  LOP3.LUT P0, RZ, R75, 0x1, RZ, 0xc0, !PT ;  /* 0x000000014bff7812 */ /* 0x000fe4000780c0ff */
[----:B------:R-:W-:-:S02]  /*6e40*/  SHF.R.S32.HI R80, RZ, 0x1f, R81 ;  /* 0x0000001fff507819 */ /* 0x000fc40000011451 */
[----:B0-----:R-:W-:Y:S01]  /*6e50*/  IADD3 R60, P6, PT, R81, R58, RZ ;  /* 0x0000003a513c7210 */ /* 0x001fe20007fde0ff */
[----:B------:R-:W-:-:S04]  /*6e60*/  IMAD R75, R122, 0x3f, RZ ;  /* 0x0000003f7a4b7824 */ /* 0x000fc800078e02ff */
[----:B------:R-:W-:Y:S01]  /*6e70*/  IMAD.X R61, R80, 0x1, R59, P6 ;  /* 0x00000001503d7824 */ /* 0x000fe200030e063b */
[----:B------:R-:W-:Y:S02]  /*6e80*/  ISETP.GE.AND P6, PT, R72, RZ, PT ;  /* 0x000000ff4800720c */ /* 0x000fe40003fc6270 */
[----:B------:R-:W-:-:S06]  /*6e90*/  PRMT R72, RZ, 0x7610, R72 ;  /* 0x00007610ff487816 */ /* 0x000fcc0000000048 */
[----:B------:R0:W5:Y:S01]  /*6ea0*/  @P0 LDG.E.U8 R72, desc[UR26][R60.64] ;  /* 0x0000001a3c480981 */ /* 0x000162000c1e1100 */
[----:B------:R-:W-:Y:S02]  /*6eb0*/  IADD3 R58, P0, PT, R75, R58, RZ ;  /* 0x0000003a4b3a7210 */ /* 0x000fe40007f1e0ff */
[----:B0-----:R-:W-:Y:S02]  /*6ec0*/  SHF.R.S32.HI R61, RZ, 0x1f, R75 ;  /* 0x0000001fff3d7819 */ /* 0x001fe4000001144b */
[----:B------:R-:W-:-:S03]  /*6ed0*/  PRMT R60, RZ, 0x7610, R60 ;  /* 0x00007610ff3c7816 */ /* 0x000fc6000000003c */
[----:B------:R-:W-:-:S05]  /*6ee0*/  IMAD.X R59, R61, 0x1, R59, P0 ;  /* 0x000000013d3b7824 */ /* 0x000fca00000e063b */
[----:B------:R-:W5:Y:S01]  /*6ef0*/  @!P5 LDG.E.U8 R60, desc[UR26][R58.64] ;  /* 0x0000001a3a3cd981 */ /* 0x000f62000c1e1100 */
[----:B------:R-:W-:Y:S01]  /*6f00*/  @!P1 IMAD.MOV R102, RZ, RZ, -R102 ;  /* 0x000000ffff669224 */ /* 0x000fe200078e0a66 */
[----:B------:R-:W-:-:S13]  /*6f10*/  ISETP.GE.AND P1, PT, R163, RZ, PT ;  /* 0x000000ffa300720c */ /* 0x000fda0003f26270 */
[----:B------:R-:W-:Y:S01]  /*6f20*/  @!P1 IMAD.MOV R99, RZ, RZ, -R99 ;  /* 0x000000ffff639224 */ /* 0x000fe200078e0a63 */
[----:B------:R-:W-:-:S13]  /*6f30*/  ISETP.GE.AND P1, PT, R165, RZ, PT ;  /* 0x000000ffa500720c */ /* 0x000fda0003f26270 */
[----:B------:R-:W-:Y:S01]  /*6f40*/  @!P1 IMAD.MOV R116, RZ, RZ, -R116 ;  /* 0x000000ffff749224 */ /* 0x000fe200078e0a74 */
[----:B------:R-:W-:-:S13]  /*6f50*/  ISETP.GE.AND P1, PT, R167, RZ, PT ;  /* 0x000000ffa700720c */ /* 0x000fda0003f26270 */
[----:B------:R-:W-:Y:S01]  /*6f60*/  @!P1 IMAD.MOV R90, RZ, RZ, -R90 ;  /* 0x000000ffff5a9224 */ /* 0x000fe200078e0a5a */
[----:B------:R-:W-:Y:S01]  /*6f70*/  ISETP.GE.AND P1, PT, R175, RZ, PT ;  /* 0x000000ffaf00720c */ /* 0x000fe20003f26270 */
[----:B------:R-:W-:Y:S01]  /*6f80*/  STS.U8 [R187+UR13], R39 ;  /* 0x00000027bb007988 */ /* 0x000fe2000800000d */
[----:B------:R-:W-:-:S03]  /*6f90*/  LOP3.LUT R144, R187, 0x10, RZ, 0x3c, !PT ;  /* 0x00000010bb907812 */ /* 0x000fc600078e3cff */
[----:B--2---:R-:W-:Y:S04]  /*6fa0*/  STS.U8 [R187+UR13+0x400], R40 ;  /* 0x00040028bb007988 */ /* 0x004fe8000800000d */
[----:B------:R-:W-:Y:S04]  /*6fb0*/  STS.U8 [R187+UR13+0xc00], R41 ;  /* 0x000c0029bb007988 */ /* 0x000fe8000800000d */
[----:B------:R-:W-:Y:S01]  /*6fc0*/  @!P1 IMAD.MOV R128, RZ, RZ, -R128 ;  /* 0x000000ffff809224 */ /* 0x000fe200078e0a80 */
[----:B------:R-:W-:Y:S01]  /*6fd0*/  ISETP.GE.AND P1, PT, R177, RZ, PT ;  /* 0x000000ffb100720c */ /* 0x000fe20003f26270 */
[----:B------:R-:W-:Y:S04]  /*6fe0*/  STS.U8 [R187+UR13+0x1000], R42 ;  /* 0x0010002abb007988 */ /* 0x000fe8000800000d */
[----:B------:R-:W-:Y:S04]  /*6ff0*/  STS.U8 [R187+UR13+0x1400], R43 ;  /* 0x0014002bbb007988 */ /* 0x000fe8000800000d */
[----:B------:R-:W-:Y:S04]  /*7000*/  STS.U8 [R187+UR13+0x1800], R44 ;  /* 0x0018002cbb007988 */ /* 0x000fe8000800000d */
[----:B------:R-:W-:Y:S04]  /*7010*/  STS.U8 [R187+UR13+0x1c00], R45 ;  /* 0x001c002dbb007988 */ /* 0x000fe8000800000d */
[----:B------:R-:W-:Y:S04]  /*7020*/  STS.U8 [R187+UR13+0x800], R46 ;  /* 0x0008002ebb007988 */ /* 0x000fe8000800000d */
[----:B------:R-:W-:Y:S04]  /*7030*/  STS.U8 [R144+UR13+0x80], R34 ;  /* 0x0000802290007988 */ /* 0x000fe8000800000d */
[----:B------:R-:W-:Y:S04]  /*7040*/  STS.U8 [R144+UR13+0x480], R35 ;  /* 0x0004802390007988 */ /* 0x000fe8000800000d */
[----:B------:R0:W-:Y:S04]  /*7050*/  STL [R1+0x34], R140 ;  /* 0x0000348c01007387 */ /* 0x0001e80000100800 */
[----:B------:R-:W-:Y:S04]  /*7060*/  STS.U8 [R144+UR13+0x880], R36 ;  /* 0x0008802490007988 */ /* 0x000fe8000800000d */
[----:B------:R-:W-:Y:S01]  /*7070*/  STS.U8 [R144+UR13+0xc80], R37 ;  /* 0x000c802590007988 */ /* 0x000fe2000800000d */
[----:B0-----:R-:W-:-:S03]  /*7080*/  LOP3.LUT R140, R187, 0x20, RZ, 0x3c, !PT ;  /* 0x00000020bb8c7812 */ /* 0x001fc600078e3cff */
[----:B----4-:R-:W-:Y:S01]  /*7090*/  STS.U8 [R144+UR13+0x1080], R38 ;  /* 0x0010802690007988 */ /* 0x010fe2000800000d */
[----:B------:R-:W-:-:S03]  /*70a0*/  @!P1 IMAD.MOV R130, RZ, RZ, -R130 ;  /* 0x000000ffff829224 */ /* 0x000fc600078e0a82 */
[----:B------:R-:W-:Y:S01]  /*70b0*/  STS.U8 [R144+UR13+0x1480], R33 ;  /* 0x0014802190007988 */ /* 0x000fe2000800000d */
[----:B------:R-:W-:-:S03]  /*70c0*/  ISETP.GE.AND P1, PT, R179, RZ, PT ;  /* 0x000000ffb300720c */ /* 0x000fc60003f26270 */
[----:B------:R-:W-:Y:S04]  /*70d0*/  STS.U8 [R144+UR13+0x1880], R126 ;  /* 0x0018807e90007988 */ /* 0x000fe8000800000d */
[----:B------:R0:W-:Y:S04]  /*70e0*/  STL [R1+0x138], R134 ;  /* 0x0001388601007387 */ /* 0x0001e80000100800 */
[----:B------:R-:W-:Y:S01]  /*70f0*/  STL [R1+0x30], R81 ;  /* 0x0000305101007387 */ /* 0x000fe20000100800 */
[----:B0-----:R-:W-:-:S03]  /*7100*/  LOP3.LUT R134, R187, 0x30, RZ, 0x3c, !PT ;  /* 0x00000030bb867812 */ /* 0x001fc600078e3cff */
[----:B---3--:R-:W-:Y:S04]  /*7110*/  STS.U8 [R144+UR13+0x1c80], R119 ;  /* 0x001c807790007988 */ /* 0x008fe8000800000d */
[----:B------:R-:W-:Y:S04]  /*7120*/  STS.U8 [R140+UR13+0x100], R30 ;  /* 0x0001001e8c007988 */ /* 0x000fe8000800000d */
[----:B------:R-:W-:Y:S04]  /*7130*/  STS.U8 [R140+UR13+0x500], R29 ;  /* 0x0005001d8c007988 */ /* 0x000fe8000800000d */
[----:B------:R-:W-:Y:S04]  /*7140*/  STS.U8 [R140+UR13+0x900], R31 ;  /* 0x0009001f8c007988 */ /* 0x000fe8000800000d */
[----:B------:R-:W-:Y:S04]  /*7150*/  STS.U8 [R140+UR13+0xd00], R28 ;  /* 0x000d001c8c007988 */ /* 0x000fe8000800000d */
[----:B------:R-:W-:Y:S04]  /*7160*/  STS.U8 [R140+UR13+0x1100], R32 ;  /* 0x001100208c007988 */ /* 0x000fe8000800000d */
[----:B------:R-:W-:Y:S04]  /*7170*/  STS.U8 [R140+UR13+0x1500], R27 ;  /* 0x0015001b8c007988 */ /* 0x000fe8000800000d */
[----:B------:R-:W-:Y:S04]  /*7180*/  STS.U8 [R140+UR13+0x1900], R113 ;  /* 0x001900718c007988 */ /* 0x000fe8000800000d */
[----:B-----5:R-:W-:Y:S04]  /*7190*/  STS.U8 [R140+UR13+0x1d00], R88 ;  /* 0x001d00588c007988 */ /* 0x020fe8000800000d */
[----:B------:R-:W-:Y:S04]  /*71a0*/  STS.U8 [R134+UR13+0x180], R25 ;  /* 0x0001801986007988 */ /* 0x000fe8000800000d */
[----:B------:R-:W-:Y:S04]  /*71b0*/  STL [R1+0x134], R80 ;  /* 0x0001345001007387 */ /* 0x000fe80000100800 */
[----:B------:R-:W-:Y:S01]  /*71c0*/  STS.U8 [R134+UR13+0x580], R23 ;  /* 0x0005801786007988 */ /* 0x000fe2000800000d */
[----:B------:R-:W-:-:S03]  /*71d0*/  @!P1 IMAD.MOV R74, RZ, RZ, -R74 ;  /* 0x000000ffff4a9224 */ /* 0x000fc600078e0a4a */
[----:B------:R0:W-:Y:S04]  /*71e0*/  STL [R1+0x28], R75 ;  /* 0x0000284b01007387 */ /* 0x0001e80000100800 */
[----:B------:R-:W-:Y:S01]  /*71f0*/  STS.U8 [R134+UR13+0x980], R22 ;  /* 0x0009801686007988 */ /* 0x000fe2000800000d */
[----:B------:R-:W-:-:S03]  /*7200*/  ISETP.GE.AND P1, PT, R76, RZ, PT ;  /* 0x000000ff4c00720c */ /* 0x000fc60003f26270 */
[----:B------:R-:W-:Y:S01]  /*7210*/  STS.U8 [R134+UR13+0xd80], R24 ;  /* 0x000d801886007988 */ /* 0x000fe2000800000d */
[----:B0-----:R-:W-:-:S03]  /*7220*/  LOP3.LUT R75, R187, 0x40, RZ, 0x3c, !PT ;  /* 0x00000040bb4b7812 */ /* 0x001fc600078e3cff */
        /* <DEDUP_REMOVED lines=8> */
[----:B------:R1:W-:Y:S01]  /*72b0*/  STS.U8 [R75+UR13+0xe00], R16 ;  /* 0x000e00104b007988 */ /* 0x0003e2000800000d */
[----:B0-----:R-:W-:-:S03]  /*72c0*/  LOP3.LUT R61, R187, 0x50, RZ, 0x3c, !PT ;  /* 0x00000050bb3d7812 */ /* 0x001fc600078e3cff */
[----:B------:R-:W-:Y:S01]  /*72d0*/  STS.U8 [R75+UR13+0x1200], R20 ;  /* 0x001200144b007988 */ /* 0x000fe2000800000d */
[----:B------:R-:W-:-:S03]  /*72e0*/  ISETP.GE.AND P0, PT, R62, RZ, PT ;  /* 0x000000ff3e00720c */ /* 0x000fc60003f06270 */
[----:B------:R-:W-:Y:S04]  /*72f0*/  STS.U8 [R75+UR13+0x1600], R148 ;  /* 0x001600944b007988 */ /* 0x000fe8000800000d */
[----:B------:R-:W-:Y:S04]  /*7300*/  STS.U8 [R75+UR13+0x1a00], R104 ;  /* 0x001a00684b007988 */ /* 0x000fe8000800000d */
[----:B------:R-:W-:Y:S01]  /*7310*/  STS.U8 [R75+UR13+0x1e00], R82 ;  /* 0x001e00524b007988 */ /* 0x000fe2000800000d */
[----:B------:R-:W-:-:S03]  /*7320*/  @!P2 IMAD.MOV R47, RZ, RZ, -R47 ;  /* 0x000000ffff2fa224 */ /* 0x000fc600078e0a2f */
[----:B------:R-:W-:Y:S01]  /*7330*/  STS.U8 [R61+UR13+0x280], R13 ;  /* 0x0002800d3d007988 */ /* 0x000fe2000800000d */
[----:B------:R-:W-:Y:S01]  /*7340*/  @!P4 IMAD.MOV R48, RZ, RZ, -R48 ;  /* 0x000000ffff30c224 */ /* 0x000fe200078e0a30 */
[----:B-1----:R-:W-:Y:S02]  /*7350*/  LOP3.LUT R16, R187, 0x60, RZ, 0x3c, !PT ;  /* 0x00000060bb107812 */ /* 0x002fe400078e3cff */
[----:B------:R-:W-:Y:S01]  /*7360*/  STS.U8 [R61+UR13+0x680], R12 ;  /* 0x0006800c3d007988 */ /* 0x000fe2000800000d */
[----:B------:R-:W-:Y:S01]  /*7370*/  @!P1 IMAD.MOV R49, RZ, RZ, -R49 ;  /* 0x000000ffff319224 */ /* 0x000fe200078e0a31 */
[----:B------:R-:W-:Y:S01]  /*7380*/  ISETP.GE.AND P2, PT, R63, RZ, PT ;  /* 0x000000ff3f00720c */ /* 0x000fe20003f46270 */
[----:B------:R-:W-:Y:S01]  /*7390*/  @!P6 IMAD.MOV R50, RZ, RZ, -R50 ;  /* 0x000000ffff32e224 */ /* 0x000fe200078e0a32 */
[----:B------:R-:W-:Y:S01]  /*73a0*/  STS.U8 [R61+UR13+0xa80], R11 ;  /* 0x000a800b3d007988 */ /* 0x000fe2000800000d */
[----:B------:R-:W-:Y:S02]  /*73b0*/  ISETP.GE.AND P4, PT, R64, RZ, PT ;  /* 0x000000ff4000720c */ /* 0x000fe40003f86270 */
[----:B------:R-:W-:Y:S01]  /*73c0*/  ISETP.GE.AND P1, PT, R65, RZ, PT ;  /* 0x000000ff4100720c */ /* 0x000fe20003f26270 */
[----:B------:R-:W-:Y:S01]  /*73d0*/  STS.U8 [R61+UR13+0xe80], R14 ;  /* 0x000e800e3d007988 */ /* 0x000fe2000800000d */
[----:B------:R-:W-:-:S02]  /*73e0*/  ISETP.GE.AND P5, PT, R66, RZ, PT ;  /* 0x000000ff4200720c */ /* 0x000fc40003fa6270 */
[----:B------:R-:W-:Y:S01]  /*73f0*/  ISETP.GE.AND P6, PT, R67, RZ, PT ;  /* 0x000000ff4300720c */ /* 0x000fe20003fc6270 */
[----:B------:R-:W-:Y:S04]  /*7400*/  STS.U8 [R61+UR13+0x1280], R15 ;  /* 0x0012800f3d007988 */ /* 0x000fe8000800000d */
[----:B------:R-:W-:Y:S04]  /*7410*/  STS.U8 [R61+UR13+0x1680], R141 ;  /* 0x0016808d3d007988 */ /* 0x000fe8000800000d */
[----:B------:R-:W-:Y:S04]  /*7420*/  STS.U8 [R61+UR13+0x1a80], R100 ;  /* 0x001a80643d007988 */ /* 0x000fe8000800000d */
[----:B------:R-:W-:Y:S04]  /*7430*/  STS.U8 [R61+UR13+0x1e80], R77 ;  /* 0x001e804d3d007988 */ /* 0x000fe8000800000d */
[----:B------:R-:W-:Y:S04]  /*7440*/  STS.U8 [R16+UR13+0x300], R6 ;  /* 0x0003000610007988 */ /* 0x000fe8000800000d */
[----:B------:R-:W-:Y:S01]  /*7450*/  STS.U8 [R16+UR13+0x700], R7 ;  /* 0x0007000710007988 */ /* 0x000fe2000800000d */
[----:B------:R-:W-:-:S03]  /*7460*/  @!P0 IMAD.MOV R51, RZ, RZ, -R51 ;  /* 0x000000ffff338224 */ /* 0x000fc600078e0a33 */
[----:B------:R-:W-:Y:S01]  /*7470*/  STS.U8 [R16+UR13+0xb00], R8 ;  /* 0x000b000810007988 */ /* 0x000fe2000800000d */
[----:B------:R-:W-:-:S03]  /*7480*/  ISETP.NE.AND P0, PT, R57, RZ, PT ;  /* 0x000000ff3900720c */ /* 0x000fc60003f05270 */
[----:B------:R-:W-:Y:S01]  /*7490*/  STS.U8 [R16+UR13+0xf00], R9 ;  /* 0x000f000910007988 */ /* 0x000fe2000800000d */
[----:B------:R-:W-:-:S03]  /*74a0*/  LOP3.LUT R57, RZ, R57, RZ, 0x33, !PT ;  /* 0x00000039ff397212 */ /* 0x000fc600078e33ff */
[----:B------:R-:W-:Y:S04]  /*74b0*/  STS.U8 [R16+UR13+0x1300], R10 ;  /* 0x0013000a10007988 */ /* 0x000fe8000800000d */
[----:B------:R0:W-:Y:S01]  /*74c0*/  STS.U8 [R16+UR13+0x1700], R135 ;  /* 0x0017008710007988 */ /* 0x0001e2000800000d */
[----:B------:R-:W-:Y:S02]  /*74d0*/  @!P2 IMAD.MOV R52, RZ, RZ, -R52 ;  /* 0x000000ffff34a224 */ /* 0x000fe400078e0a34 */
[----:B------:R-:W-:Y:S02]  /*74e0*/  @!P4 IMAD.MOV R53, RZ, RZ, -R53 ;  /* 0x000000ffff35c224 */ /* 0x000fe400078e0a35 */
[----:B------:R-:W-:Y:S02]  /*74f0*/  @!P1 IMAD.MOV R54, RZ, RZ, -R54 ;  /* 0x000000ffff369224 */ /* 0x000fe400078e0a36 */
[----:B------:R-:W-:Y:S01]  /*7500*/  @!P5 IMAD.MOV R55, RZ, RZ, -R55 ;  /* 0x000000ffff37d224 */ /* 0x000fe200078e0a37 */
[----:B0-----:R-:W-:Y:S01]  /*7510*/  LOP3.LUT R135, R186, 0x3f, RZ, 0xc0, !PT ;  /* 0x0000003fba877812 */ /* 0x001fe200078ec0ff */
[----:B------:R-:W-:Y:S01]  /*7520*/  @!P6 IMAD.MOV R56, RZ, RZ, -R56 ;  /* 0x000000ffff38e224 */ /* 0x000fe200078e0a38 */
[----:B------:R-:W-:-:S03]  /*7530*/  SEL R68, R57, R68, !P0 ;  /* 0x0000004439447207 */ /* 0x000fc60004000000 */
[----:B------:R-:W-:Y:S01]  /*7540*/  IMAD R239, R135, R123, RZ ;  /* 0x0000007b87ef7224 */ /* 0x000fe200078e02ff */
[C---:B------:R-:W-:Y:S02]  /*7550*/  SEL R70, R57.reuse, R70, !P0 ;  /* 0x0000004639467207 */ /* 0x040fe40004000000 */
[C---:B------:R-:W-:Y:S02]  /*7560*/  SEL R71, R57.reuse, R71, !P0 ;  /* 0x0000004739477207 */ /* 0x040fe40004000000 */
[C---:B------:R-:W-:Y:S02]  /*7570*/  SEL R147, R57.reuse, R147, !P0 ;  /* 0x0000009339937207 */ /* 0x040fe40004000000 */
[C---:B------:R-:W-:Y:S02]  /*7580*/  SEL R150, R57.reuse, R150, !P0 ;  /* 0x0000009639967207 */ /* 0x040fe40004000000 */
[C---:B------:R-:W-:Y:S02]  /*7590*/  SEL R149, R57.reuse, R149, !P0 ;  /* 0x0000009539957207 */ /* 0x040fe40004000000 */
[----:B------:R-:W-:-:S02]  /*75a0*/  SEL R143, R57, R143, !P0 ;  /* 0x0000008f398f7207 */ /* 0x000fc40004000000 */
        /* <DEDUP_REMOVED lines=55> */
[C---:B------:R-:W-:Y:S01]  /*7920*/  SEL R56, R57.reuse, R56, !P0 ;  /* 0x0000003839387207 */ /* 0x040fe20004000000 */
[----:B------:R-:W-:Y:S01]  /*7930*/  IMAD R68, R68, UR7, RZ ;  /* 0x0000000744447c24 */ /* 0x000fe2000f8e02ff */
[----:B------:R-:W-:Y:S02]  /*7940*/  SEL R57, R57, R69, !P0 ;  /* 0x0000004539397207 */ /* 0x000fe40004000000 */
[----:B------:R-:W-:Y:S02]  /*7950*/  IADD3 R241, P0, PT, R239, UR22, RZ ;  /* 0x00000016eff17c10 */ /* 0x000fe4000ff1e0ff */
[----:B------:R-:W-:Y:S01]  /*7960*/  LOP3.LUT R11, R187, 0x70, RZ, 0x3c, !PT ;  /* 0x00000070bb0b7812 */ /* 0x000fe200078e3cff */
[----:B------:R-:W-:Y:S01]  /*7970*/  IMAD R107, R118, UR24, RZ ;  /* 0x00000018766b7c24 */ /* 0x000fe2000f8e02ff */
[----:B------:R-:W-:Y:S01]  /*7980*/  LEA.HI.X.SX32 R239, R239, UR23, 0x1, P0 ;  /* 0x00000017efef7c11 */ /* 0x000fe200080f0eff */
[----:B------:R0:W-:Y:S01]  /*7990*/  STS.U8 [R16+UR13+0x1b00], R97 ;  /* 0x001b006110007988 */ /* 0x0001e2000800000d */
[----:B------:R-:W-:Y:S01]  /*79a0*/  IMAD R70, R70, UR7, RZ ;  /* 0x0000000746467c24 */ /* 0x000fe2000f8e02ff */
[----:B------:R-:W-:Y:S01]  /*79b0*/  IADD3 R118, P0, PT, R68, R241, RZ ;  /* 0x000000f144767210 */ /* 0x000fe20007f1e0ff */
[----:B------:R-:W-:Y:S01]  /*79c0*/  IMAD R150, R150, UR7, RZ ;  /* 0x0000000796967c24 */ /* 0x000fe2000f8e02ff */
[----:B------:R-:W-:Y:S01]  /*79d0*/  STS.U8 [R16+UR13+0x1f00], R72 ;  /* 0x001f004810007988 */ /* 0x000fe2000800000d */
[----:B------:R-:W-:Y:S01]  /*79e0*/  IMAD R9, R120, UR17, RZ ;  /* 0x0000001178097c24 */ /* 0x000fe2000f8e02ff */
[----:B------:R-:W-:Y:S01]  /*79f0*/  LEA.HI.X.SX32 R119, R68, R239, 0x1, P0 ;  /* 0x000000ef44777211 */ /* 0x000fe200000f0eff */
[----:B------:R-:W1:Y:S01]  /*7a00*/  LDCU UR22, c[0x0][0x3b0] ;  /* 0x00007600ff1677ac */ /* 0x000e620008000800 */
[----:B------:R2:W-:Y:S01]  /*7a10*/  STS.U8 [R11+UR13+0x380], R0 ;  /* 0x000380000b007988 */ /* 0x0005e2000800000d */
[----:B------:R-:W-:Y:S01]  /*7a20*/  IMAD R142, R142, UR7, RZ ;  /* 0x000000078e8e7c24 */ /* 0x000fe2000f8e02ff */
[-C--:B------:R-:W-:Y:S01]  /*7a30*/  IADD3 R120, P0, PT, R150, R241.reuse, RZ ;  /* 0x000000f196787210 */ /* 0x080fe20007f1e0ff */
[----:B0-----:R-:W-:Y:S01]  /*7a40*/  IMAD R97, R89, UR44, RZ ;  /* 0x0000002c59617c24 */ /* 0x001fe2000f8e02ff */
[----:B------:R-:W-:Y:S01]  /*7a50*/  STS.U8 [R11+UR13+0x780], R2 ;  /* 0x000780020b007988 */ /* 0x000fe2000800000d */
[----:B------:R-:W-:Y:S01]  /*7a60*/  IMAD R136, R136, UR7, RZ ;  /* 0x0000000788887c24 */ /* 0x000fe2000f8e02ff */
[----:B------:R-:W-:-:S02]  /*7a70*/  IADD3 R89, P4, PT, R70, R241, RZ ;  /* 0x000000f146597210 */ /* 0x000fc40007f9e0ff */
[----:B------:R0:W-:Y:S01]  /*7a80*/  STS.U8 [R11+UR13+0xb80], R3 ;  /* 0x000b80030b007988 */ /* 0x0001e2000800000d */
[----:B------:R-:W-:-:S03]  /*7a90*/  IMAD R41, R95, UR5, RZ ;  /* 0x000000055f297c24 */ /* 0x000fc6000f8e02ff */
[----:B------:R-:W-:Y:S01]  /*7aa0*/  STS.U8 [R11+UR13+0xf80], R4 ;  /* 0x000f80040b007988 */ /* 0x000fe2000800000d */
[----:B------:R-:W-:-:S03]  /*7ab0*/  IMAD R8, R115, UR18, RZ ;  /* 0x0000001273087c24 */ /* 0x000fc6000f8e02ff */
[----:B------:R-:W-:Y:S01]  /*7ac0*/  STS.U8 [R11+UR13+0x1380], R5 ;  /* 0x001380050b007988 */ /* 0x000fe2000800000d */
[----:B------:R-:W-:Y:S01]  /*7ad0*/  IMAD R95, R87, UR48, RZ ;  /* 0x00000030575f7c24 */ /* 0x000fe2000f8e02ff */
[-C--:B------:R-:W-:Y:S02]  /*7ae0*/  LEA.HI.X.SX32 R87, R70, R239.reuse, 0x1, P4 ;  /* 0x000000ef46577211 */ /* 0x080fe400020f0eff */
[----:B------:R-:W-:Y:S01]  /*7af0*/  STS.U8 [R11+UR13+0x1780], R129 ;  /* 0x001780810b007988 */ /* 0x000fe2000800000d */
[----:B------:R-:W-:Y:S01]  /*7b00*/  IMAD R231, R55, UR65, RZ ;  /* 0x0000004137e77c24 */ /* 0x000fe2000f8e02ff */
[----:B------:R-:W-:Y:S02]  /*7b10*/  LEA.HI.X.SX32 R115, R150, R239, 0x1, P0 ;  /* 0x000000ef96737211 */ /* 0x000fe400000f0eff */
[----:B------:R-:W-:Y:S01]  /*7b20*/  STS.U8 [R11+UR13+0x1b80], R94 ;  /* 0x001b805e0b007988 */ /* 0x000fe2000800000d */
[----:B------:R-:W-:Y:S01]  /*7b30*/  IMAD R131, R131, UR9, RZ ;  /* 0x0000000983837c24 */ /* 0x000fe2000f8e02ff */
[----:B------:R-:W-:-:S02]  /*7b40*/  IADD3 R27, P4, PT, R142, R241, RZ ;  /* 0x000000f18e1b7210 */ /* 0x000fc40007f9e0ff */
[----:B------:R3:W-:Y:S01]  /*7b50*/  STS.U8 [R11+UR13+0x1f80], R60 ;  /* 0x001f803c0b007988 */ /* 0x0007e2000800000d */
[----:B------:R-:W-:Y:S01]  /*7b60*/  IADD3 R55, P0, PT, R136, R241, RZ ;  /* 0x000000f188377210 */ /* 0x000fe20007f1e0ff */
[----:B--2---:R-:W-:Y:S01]  /*7b70*/  IMAD R0, R53, UR63, RZ ;  /* 0x0000003f35007c24 */ /* 0x004fe2000f8e02ff */
[-C--:B------:R-:W-:Y:S01]  /*7b80*/  LEA.HI.X.SX32 R26, R142, R239.reuse, 0x1, P4 ;  /* 0x000000ef8e1a7211 */ /* 0x080fe200020f0eff */
[----:B0-----:R-:W-:Y:S01]  /*7b90*/  IMAD R3, R111, UR35, RZ ;  /* 0x000000236f037c24 */ /* 0x001fe2000f8e02ff */
[----:B------:R-:W-:Y:S01]  /*7ba0*/  LEA.HI.X.SX32 R53, R136, R239, 0x1, P0 ;  /* 0x000000ef88357211 */ /* 0x000fe200000f0eff */
[----:B------:R-:W-:Y:S02]  /*7bb0*/  IMAD R36, R83, UR50, RZ ;  /* 0x0000003253247c24 */ /* 0x000fe4000f8e02ff */
[----:B---3--:R-:W-:Y:S01]  /*7bc0*/  IMAD R11, R124, UR16, RZ ;  /* 0x000000107c0b7c24 */ /* 0x008fe2000f8e02ff */
[----:B------:R-:W-:Y:S01]  /*7bd0*/  IADD3 R83, P4, PT, R131, R241, RZ ;  /* 0x000000f183537210 */ /* 0x000fe20007f9e0ff */
[----:B------:R-:W-:-:S02]  /*7be0*/  IMAD R71, R71, UR7, RZ ;  /* 0x0000000747477c24 */ /* 0x000fc4000f8e02ff */
[----:B------:R-:W-:Y:S01]  /*7bf0*/  IMAD R20, R114, UR19, RZ ;  /* 0x0000001372147c24 */ /* 0x000fe2000f8e02ff */
[----:B------:R-:W-:Y:S01]  /*7c00*/  IADD3 R111, P0, PT, R11, R241, RZ ;  /* 0x000000f10b6f7210 */ /* 0x000fe20007f1e0ff */
[----:B------:R-:W-:Y:S02]  /*7c10*/  IMAD R6, R108, UR28, RZ ;  /* 0x0000001c6c067c24 */ /* 0x000fe4000f8e02ff */
[----:B------:R-:W-:Y:S02]  /*7c20*/  IMAD R147, R147, UR7, RZ ;  /* 0x0000000793937c24 */ /* 0x000fe4000f8e02ff */
[----:B------:R-:W-:Y:S02]  /*7c30*/  IMAD R149, R149, UR7, RZ ;  /* 0x0000000795957c24 */ /* 0x000fe4000f8e02ff */
[----:B------:R-:W-:Y:S01]  /*7c40*/  IMAD R143, R143, UR7, RZ ;  /* 0x000000078f8f7c24 */ /* 0x000fe2000f8e02ff */
[-C--:B------:R-:W-:Y:S01]  /*7c50*/  LEA.HI.X.SX32 R81, R131, R239.reuse, 0x1, P4 ;  /* 0x000000ef83517211 */ /* 0x080fe200020f0eff */
[----:B------:R-:W-:Y:S01]  /*7c60*/  IMAD R7, R109, UR25, RZ ;  /* 0x000000196d077c24 */ /* 0x000fe2000f8e02ff */
[----:B------:R-:W-:Y:S01]  /*7c70*/  LEA.HI.X.SX32 R109, R11, R239, 0x1, P0 ;  /* 0x000000ef0b6d7211 */ /* 0x000fe200000f0eff */
[----:B------:R-:W-:Y:S01]  /*7c80*/  IMAD R5, R103, UR30, RZ ;  /* 0x0000001e67057c24 */ /* 0x000fe2000f8e02ff */
[-C--:B------:R-:W-:Y:S01]  /*7c90*/  IADD3 R59, P6, PT, R71, R241.reuse, RZ ;  /* 0x000000f1473b7210 */ /* 0x080fe20007fde0ff */
[----:B------:R-:W-:Y:S01]  /*7ca0*/  IMAD R2, R49, UR59, RZ ;  /* 0x0000003b31027c24 */ /* 0x000fe2000f8e02ff */
[-C--:B------:R-:W-:Y:S01]  /*7cb0*/  IADD3 R21, P4, PT, R20, R241.reuse, RZ ;  /* 0x000000f114157210 */ /* 0x080fe20007f9e0ff */
[----:B------:R-:W-:Y:S01]  /*7cc0*/  IMAD R145, R145, UR7, RZ ;  /* 0x0000000791917c24 */ /* 0x000fe2000f8e02ff */
[----:B------:R-:W-:Y:S01]  /*7cd0*/  IADD3 R49, P0, PT, R6, R241, RZ ;  /* 0x000000f106317210 */ /* 0x000fe20007f1e0ff */
[----:B------:R-:W-:-:S02]  /*7ce0*/  IMAD R75, R105, UR31, RZ ;  /* 0x0000001f694b7c24 */ /* 0x000fc4000f8e02ff */
[----:B------:R-:W-:Y:S01]  /*7cf0*/  IMAD R103, R101, UR34, RZ ;  /* 0x0000002265677c24 */ /* 0x000fe2000f8e02ff */
[-C--:B------:R-:W-:Y:S01]  /*7d00*/  IADD3 R29, P5, PT, R147, R241.reuse, RZ ;  /* 0x000000f1931d7210 */ /* 0x080fe20007fbe0ff */
[----:B------:R-:W-:Y:S01]  /*7d10*/  IMAD R137, R137, UR7, RZ ;  /* 0x0000000789897c24 */ /* 0x000fe2000f8e02ff */
[-C--:B------:R-:W-:Y:S01]  /*7d20*/  IADD3 R88, P2, PT, R149, R241.reuse, RZ ;  /* 0x000000f195587210 */ /* 0x080fe20007f5e0ff */
[----:B------:R-:W-:Y:S01]  /*7d30*/  IMAD R138, R138, UR7, RZ ;  /* 0x000000078a8a7c24 */ /* 0x000fe2000f8e02ff */
[----:B------:R-:W-:Y:S01]  /*7d40*/  IADD3 R58, P1, PT, R143, R241, RZ ;  /* 0x000000f18f3a7210 */ /* 0x000fe20007f3e0ff */
[----:B------:R-:W-:Y:S01]  /*7d50*/  IMAD R139, R139, UR8, RZ ;  /* 0x000000088b8b7c24 */ /* 0x000fe2000f8e02ff */
[-C--:B------:R-:W-:Y:S01]  /*7d60*/  LEA.HI.X.SX32 R20, R20, R239.reuse, 0x1, P4 ;  /* 0x000000ef14147211 */ /* 0x080fe200020f0eff */
[----:B------:R-:W-:Y:S01]  /*7d70*/  IMAD R61, R47, UR57, RZ ;  /* 0x000000392f3d7c24 */ /* 0x000fe2000f8e02ff */
[-C--:B------:R-:W-:Y:S01]  /*7d80*/  LEA.HI.X.SX32 R47, R6, R239.reuse, 0x1, P0 ;  /* 0x000000ef062f7211 */ /* 0x080fe200000f0eff */
[----:B-1----:R-:W-:Y:S01]  /*7d90*/  IMAD R124, R57, UR22, RZ ;  /* 0x00000016397c7c24 */ /* 0x002fe2000f8e02ff */
[----:B------:R-:W-:Y:S01]  /*7da0*/  LEA.HI.X.SX32 R57, R71, R239, 0x1, P6 ;  /* 0x000000ef47397211 */ /* 0x000fe200030f0eff */
        /* <DEDUP_REMOVED lines=10> */
[----:B------:R-:W-:Y:S01]  /*7e50*/  IMAD R125, R125, UR15, RZ ;  /* 0x0000000f7d7d7c24 */ /* 0x000fe2000f8e02ff */
[----:B------:R-:W-:-:S02]  /*7e60*/  LEA.HI.X.SX32 R56, R143, R239, 0x1, P1 ;  /* 0x000000ef8f387211 */ /* 0x000fc400008f0eff */
[-C--:B------:R-:W-:Y:S02]  /*7e70*/  IADD3 R86, P5, PT, R137, R241.reuse, RZ ;  /* 0x000000f189567210 */ /* 0x080fe40007fbe0ff */
[-C--:B------:R-:W-:Y:S02]  /*7e80*/  IADD3 R25, P2, PT, R138, R241.reuse, RZ ;  /* 0x000000f18a197210 */ /* 0x080fe40007f5e0ff */
[----:B------:R-:W-:Y:S01]  /*7e90*/  IADD3 R114, P1, PT, R139, R241, RZ ;  /* 0x000000f18b727210 */ /* 0x000fe20007f3e0ff */
[----:B------:R-:W-:Y:S01]  /*7ea0*/  IMAD R227, R54, UR64, RZ ;  /* 0x0000004036e37c24 */ /* 0x000fe2000f8e02ff */
[-C--:B------:R-:W-:Y:S01]  /*7eb0*/  LEA.HI.X.SX32 R113, R145, R239.reuse, 0x1, P6 ;  /* 0x000000ef91717211 */ /* 0x080fe200030f0eff */
[----:B------:R-:W-:Y:S01]  /*7ec0*/  IMAD R101, R112, UR38, RZ ;  /* 0x0000002670657c24 */ /* 0x000fe2000f8e02ff */
[-C--:B------:R-:W-:Y:S01]  /*7ed0*/  LEA.HI.X.SX32 R75, R75, R239.reuse, 0x1, P4 ;  /* 0x000000ef4b4b7211 */ /* 0x080fe200020f0eff */
[----:B------:R-:W-:Y:S01]  /*7ee0*/  IMAD R66, R84, UR49, RZ ;  /* 0x0000003154427c24 */ /* 0x000fe2000f8e02ff */
[----:B------:R-:W-:Y:S01]  /*7ef0*/  LEA.HI.X.SX32 R103, R103, R239, 0x1, P0 ;  /* 0x000000ef67677211 */ /* 0x000fe200000f0eff */
[----:B------:R-:W-:Y:S01]  /*7f00*/  IMAD R30, R52, UR62, RZ ;  /* 0x0000003e341e7c24 */ /* 0x000fe2000f8e02ff */
[----:B------:R-:W-:-:S02]  /*7f10*/  IADD3 R54, P6, PT, R133, R241, RZ ;  /* 0x000000f185367210 */ /* 0x000fc40007fde0ff */
[-C--:B------:R-:W-:Y:S02]  /*7f20*/  IADD3 R15, P4, PT, R99, R241.reuse, RZ ;  /* 0x000000f1630f7210 */ /* 0x080fe40007f9e0ff */
[----:B------:R-:W-:Y:S01]  /*7f30*/  IADD3 R43, P0, PT, R41, R241, RZ ;  /* 0x000000f1292b7210 */ /* 0x000fe20007f1e0ff */
[----:B------:R-:W-:Y:S01]  /*7f40*/  IMAD R18, R110, UR29, RZ ;  /* 0x0000001d6e127c24 */ /* 0x000fe2000f8e02ff */
[-C--:B------:R-:W-:Y:S02]  /*7f50*/  LEA.HI.X.SX32 R84, R137, R239.reuse, 0x1, P5 ;  /* 0x000000ef89547211 */ /* 0x080fe400028f0eff */
[-C--:B------:R-:W-:Y:S02]  /*7f60*/  LEA.HI.X.SX32 R24, R138, R239.reuse, 0x1, P2 ;  /* 0x000000ef8a187211 */ /* 0x080fe400010f0eff */
[----:B------:R-:W-:Y:S01]  /*7f70*/  LEA.HI.X.SX32 R112, R139, R239, 0x1, P1 ;  /* 0x000000ef8b707211 */ /* 0x000fe200008f0eff */
[----:B------:R-:W-:Y:S01]  /*7f80*/  IMAD R60, R51, UR61, RZ ;  /* 0x0000003d333c7c24 */ /* 0x000fe2000f8e02ff */
[----:B------:R-:W-:-:S02]  /*7f90*/  IADD3 R23, P5, PT, R125, R241, RZ ;  /* 0x000000f17d177210 */ /* 0x000fc40007fbe0ff */
        /* <DEDUP_REMOVED lines=10> */
[----:B------:R-:W-:Y:S01]  /*8040*/  IADD3 R99, P0, PT, R97, R241, RZ ;  /* 0x000000f161637210 */ /* 0x000fe20007f1e0ff */
[----:B------:R-:W-:Y:S01]  /*8050*/  IMAD R102, R102, UR33, RZ ;  /* 0x0000002166667c24 */ /* 0x000fe2000f8e02ff */
[-C--:B------:R-:W-:Y:S01]  /*8060*/  LEA.HI.X.SX32 R22, R125, R239.reuse, 0x1, P5 ;  /* 0x000000ef7d167211 */ /* 0x080fe200028f0eff */
[----:B------:R-:W-:Y:S01]  /*8070*/  IMAD R98, R98, UR36, RZ ;  /* 0x0000002462627c24 */ /* 0x000fe2000f8e02ff */
[-C--:B------:R-:W-:Y:S02]  /*8080*/  LEA.HI.X.SX32 R79, R9, R239.reuse, 0x1, P2 ;  /* 0x000000ef094f7211 */ /* 0x080fe400010f0eff */
[----:B------:R-:W-:Y:S02]  /*8090*/  LEA.HI.X.SX32 R50, R8, R239, 0x1, P1 ;  /* 0x000000ef08327211 */ /* 0x000fe400008f0eff */
[-C--:B------:R-:W-:Y:S02]  /*80a0*/  IADD3 R80, P5, PT, R7, R241.reuse, RZ ;  /* 0x000000f107507210 */ /* 0x080fe40007fbe0ff */
[----:B------:R-:W-:-:S02]  /*80b0*/  IADD3 R19, P2, PT, R18, R241, RZ ;  /* 0x000000f112137210 */ /* 0x000fc40007f5e0ff */
[----:B------:R-:W-:Y:S01]  /*80c0*/  IADD3 R108, P1, PT, R5, R241, RZ ;  /* 0x000000f1056c7210 */ /* 0x000fe20007f3e0ff */
[----:B------:R-:W-:Y:S01]  /*80d0*/  IMAD R32, R48, UR58, RZ ;  /* 0x0000003a30207c24 */ /* 0x000fe2000f8e02ff */
[-C--:B------:R-:W-:Y:S01]  /*80e0*/  LEA.HI.X.SX32 R107, R107, R239.reuse, 0x1, P6 ;  /* 0x000000ef6b6b7211 */ /* 0x080fe200030f0eff */
[----:B------:R-:W-:Y:S01]  /*80f0*/  IMAD R63, R78, UR53, RZ ;  /* 0x000000354e3f7c24 */ /* 0x000fe2000f8e02ff */
[----:B------:R-:W-:Y:S02]  /*8100*/  LEA.HI.X.SX32 R97, R97, R239, 0x1, P0 ;  /* 0x000000ef61617211 */ /* 0x000fe400000f0eff */
[-C--:B------:R-:W-:Y:S02]  /*8110*/  IADD3 R48, P6, PT, R45, R241.reuse, RZ ;  /* 0x000000f12d307210 */ /* 0x080fe40007fde0ff */
[----:B------:R-:W-:Y:S01]  /*8120*/  IADD3 R68, P0, PT, R66, R241, RZ ;  /* 0x000000f142447210 */ /* 0x000fe20007f1e0ff */
[----:B------:R-:W-:Y:S01]  /*8130*/  IMAD R92, R92, UR40, RZ ;  /* 0x000000285c5c7c24 */ /* 0x000fe2000f8e02ff */
[----:B------:R-:W-:-:S02]  /*8140*/  LEA.HI.X.SX32 R78, R7, R239, 0x1, P5 ;  /* 0x000000ef074e7211 */ /* 0x000fc400028f0eff */
[-C--:B------:R-:W-:Y:S02]  /*8150*/  LEA.HI.X.SX32 R18, R18, R239.reuse, 0x1, P2 ;  /* 0x000000ef12127211 */ /* 0x080fe400010f0eff */
[----:B------:R-:W-:Y:S02]  /*8160*/  LEA.HI.X.SX32 R106, R5, R239, 0x1, P1 ;  /* 0x000000ef056a7211 */ /* 0x000fe400008f0eff */
[-C--:B------:R-:W-:Y:S02]  /*8170*/  IADD3 R17, P5, PT, R102, R241.reuse, RZ ;  /* 0x000000f166117210 */ /* 0x080fe40007fbe0ff */
[-C--:B------:R-:W-:Y:S02]  /*8180*/  IADD3 R76, P2, PT, R3, R241.reuse, RZ ;  /* 0x000000f1034c7210 */ /* 0x080fe40007f5e0ff */
[----:B------:R-:W-:Y:S01]  /*8190*/  IADD3 R46, P1, PT, R98, R241, RZ ;  /* 0x000000f1622e7210 */ /* 0x000fe20007f3e0ff */
        /* <DEDUP_REMOVED lines=14> */
[-C--:B------:R-:W-:Y:S02]  /*8280*/  LEA.HI.X.SX32 R101, R101, R239.reuse, 0x1, P6 ;  /* 0x000000ef65657211 */ /* 0x080fe400030f0eff */
[----:B------:R-:W-:Y:S01]  /*8290*/  LEA.HI.X.SX32 R36, R36, R239, 0x1, P0 ;  /* 0x000000ef24247211 */ /* 0x000fe200000f0eff */
[----:B------:R-:W-:Y:S01]  /*82a0*/  IMAD R4, R74, UR55, RZ ;  /* 0x000000374a047c24 */ /* 0x000fe2000f8e02ff */
[-C--:B------:R-:W-:Y:S02]  /*82b0*/  IADD3 R42, P6, PT, R93, R241.reuse, RZ ;  /* 0x000000f15d2a7210 */ /* 0x080fe40007fde0ff */
[----:B------:R-:W-:Y:S01]  /*82c0*/  IADD3 R65, P0, PT, R63, R241, RZ ;  /* 0x000000f13f417210 */ /* 0x000fe20007f1e0ff */
[----:B------:R-:W-:Y:S01]  /*82d0*/  IMAD R130, R130, UR51, RZ ;  /* 0x0000003382827c24 */ /* 0x000fe2000f8e02ff */
[-C--:B------:R-:W-:Y:S01]  /*82e0*/  LEA.HI.X.SX32 R12, R12, R239.reuse, 0x1, P2 ;  /* 0x000000ef0c0c7211 */ /* 0x080fe200010f0eff */
[----:B------:R-:W-:Y:S01]  /*82f0*/  IMAD R132, R132, UR52, RZ ;  /* 0x0000003484847c24 */ /* 0x000fe2000f8e02ff */
[----:B------:R-:W-:-:S02]  /*8300*/  LEA.HI.X.SX32 R100, R92, R239, 0x1, P1 ;  /* 0x000000ef5c647211 */ /* 0x000fc400008f0eff */
[-C--:B------:R-:W-:Y:S02]  /*8310*/  IADD3 R74, P5, PT, R96, R241.reuse, RZ ;  /* 0x000000f1604a7210 */ /* 0x080fe40007fbe0ff */
[-C--:B------:R-:W-:Y:S02]  /*8320*/  IADD3 R70, P2, PT, R127, R241.reuse, RZ ;  /* 0x000000f17f467210 */ /* 0x080fe40007f5e0ff */
[----:B------:R-:W-:Y:S02]  /*8330*/  IADD3 R39, P1, PT, R38, R241, RZ ;  /* 0x000000f126277210 */ /* 0x000fe40007f3e0ff */
[-C--:B------:R-:W-:Y:S02]  /*8340*/  LEA.HI.X.SX32 R40, R93, R239.reuse, 0x1, P6 ;  /* 0x000000ef5d287211 */ /* 0x080fe400030f0eff */
[----:B------:R-:W-:Y:S02]  /*8350*/  LEA.HI.X.SX32 R63, R63, R239, 0x1, P0 ;  /* 0x000000ef3f3f7211 */ /* 0x000fe400000f0eff */
[----:B------:R-:W-:-:S02]  /*8360*/  IADD3 R93, P0, PT, R91, R241, RZ ;  /* 0x000000f15b5d7210 */ /* 0x000fc40007f1e0ff */
[-C--:B------:R-:W-:Y:S02]  /*8370*/  LEA.HI.X.SX32 R72, R96, R239.reuse, 0x1, P5 ;  /* 0x000000ef60487211 */ /* 0x080fe400028f0eff */
[-C--:B------:R-:W-:Y:S02]  /*8380*/  LEA.HI.X.SX32 R67, R127, R239.reuse, 0x1, P2 ;  /* 0x000000ef7f437211 */ /* 0x080fe400010f0eff */
[----:B------:R-:W-:Y:S02]  /*8390*/  LEA.HI.X.SX32 R38, R38, R239, 0x1, P1 ;  /* 0x000000ef26267211 */ /* 0x000fe400008f0eff */
[-C--:B------:R-:W-:Y:S02]  /*83a0*/  IADD3 R7, P1, PT, R130, R241.reuse, RZ ;  /* 0x000000f182077210 */ /* 0x080fe40007f3e0ff */
[----:B------:R-:W-:Y:S02]  /*83b0*/  IADD3 R96, P2, PT, R132, R241, RZ ;  /* 0x000000f184607210 */ /* 0x000fe40007f5e0ff */
[----:B------:R-:W-:-:S02]  /*83c0*/  LEA.HI.X.SX32 R91, R91, R239, 0x1, P0 ;  /* 0x000000ef5b5b7211 */ /* 0x000fc400000f0eff */
[----:B------:R-:W-:Y:S02]  /*83d0*/  IADD3 R3, P0, PT, R2, R241, RZ ;  /* 0x000000f102037210 */ /* 0x000fe40007f1e0ff */
[-C--:B------:R-:W-:Y:S02]  /*83e0*/  LEA.HI.X.SX32 R6, R130, R239.reuse, 0x1, P1 ;  /* 0x000000ef82067211 */ /* 0x080fe400008f0eff */
[----:B------:R-:W-:Y:S02]  /*83f0*/  LEA.HI.X.SX32 R94, R132, R239, 0x1, P2 ;  /* 0x000000ef845e7211 */ /* 0x000fe400010f0eff */
[-C--:B------:R-:W-:Y:S02]  /*8400*/  IADD3 R35, P1, PT, R34, R241.reuse, RZ ;  /* 0x000000f122237210 */ /* 0x080fe40007f3e0ff */
[----:B------:R-:W-:Y:S01]  /*8410*/  IADD3 R5, P2, PT, R4, R241, RZ ;  /* 0x000000f104057210 */ /* 0x000fe20007f5e0ff */
[----:B------:R-:W-:Y:S01]  /*8420*/  VIADD R129, R184, 0x3f ;  /* 0x0000003fb8817836 */ /* 0x000fe20000000000 */
[----:B------:R-:W-:-:S02]  /*8430*/  LEA.HI.X.SX32 R2, R2, R239, 0x1, P0 ;  /* 0x000000ef02027211 */ /* 0x000fc400000f0eff */
[----:B------:R-:W-:Y:S01]  /*8440*/  IADD3 R31, P0, PT, R30, R241, RZ ;  /* 0x000000f11e1f7210 */ /* 0x000fe20007f1e0ff */
[----:B------:R-:W-:Y:S01]  /*8450*/  IMAD R128, R128, UR47, RZ ;  /* 0x0000002f80807c24 */ /* 0x000fe2000f8e02ff */
[-C--:B------:R-:W-:Y:S02]  /*8460*/  LEA.HI.X.SX32 R34, R34, R239.reuse, 0x1, P1 ;  /* 0x000000ef22227211 */ /* 0x080fe400008f0eff */
[----:B------:R-:W-:Y:S02]  /*8470*/  LEA.HI.X.SX32 R4, R4, R239, 0x1, P2 ;  /* 0x000000ef04047211 */ /* 0x000fe400010f0eff */
[-C--:B------:R-:W-:Y:S02]  /*8480*/  IADD3 R71, P4, PT, R69, R241.reuse, RZ ;  /* 0x000000f145477210 */ /* 0x080fe40007f9e0ff */
[-C--:B------:R-:W-:Y:S02]  /*8490*/  IADD3 R64, P1, PT, R61, R241.reuse, RZ ;  /* 0x000000f13d407210 */ /* 0x080fe40007f3e0ff */
[----:B------:R-:W-:-:S02]  /*84a0*/  IADD3 R33, P2, PT, R32, R241, RZ ;  /* 0x000000f120217210 */ /* 0x000fc40007f5e0ff */
[-C--:B------:R-:W-:Y:S02]  /*84b0*/  LEA.HI.X.SX32 R30, R30, R239.reuse, 0x1, P0 ;  /* 0x000000ef1e1e7211 */ /* 0x080fe400000f0eff */
[----:B------:R-:W-:Y:S02]  /*84c0*/  ISETP.GT.AND P0, PT, R129, 0x3f, PT ;  /* 0x0000003f8100780c */ /* 0x000fe40003f04270 */
[-C--:B------:R-:W-:Y:S02]  /*84d0*/  LEA.HI.X.SX32 R69, R69, R239.reuse, 0x1, P4 ;  /* 0x000000ef45457211 */ /* 0x080fe400020f0eff */
[-C--:B------:R-:W-:Y:S02]  /*84e0*/  LEA.HI.X.SX32 R61, R61, R239.reuse, 0x1, P1 ;  /* 0x000000ef3d3d7211 */ /* 0x080fe400008f0eff */
[----:B------:R-:W-:Y:S02]  /*84f0*/  LEA.HI.X.SX32 R32, R32, R239, 0x1, P2 ;  /* 0x000000ef20207211 */ /* 0x000fe400010f0eff */
[----:B------:R-:W-:-:S02]  /*8500*/  IADD3 R11, P5, PT, R10, R241, RZ ;  /* 0x000000f10a0b7210 */ /* 0x000fc40007fbe0ff */
[-C--:B------:R-:W-:Y:S02]  /*8510*/  IADD3 R9, P4, PT, R128, R241.reuse, RZ ;  /* 0x000000f180097210 */ /* 0x080fe40007f9e0ff */
[-C--:B------:R-:W-:Y:S02]  /*8520*/  IADD3 R92, P1, PT, R90, R241.reuse, RZ ;  /* 0x000000f15a5c7210 */ /* 0x080fe40007f3e0ff */
[-C--:B------:R-:W-:Y:S02]  /*8530*/  IADD3 R62, P2, PT, R60, R241.reuse, RZ ;  /* 0x000000f13c3e7210 */ /* 0x080fe40007f5e0ff */
[----:B------:R-:W-:Y:S02]  /*8540*/  IADD3 R98, P6, PT, R95, R241, RZ ;  /* 0x000000f15f627210 */ /* 0x000fe40007fde0ff */
[----:B------:R-:W-:Y:S02]  /*8550*/  ISETP.LT.AND P0, PT, R135, R184, P0 ;  /* 0x000000b88700720c */ /* 0x000fe40000701270 */
[----:B------:R-:W-:-:S02]  /*8560*/  LEA.HI.X.SX32 R10, R10, R239, 0x1, P5 ;  /* 0x000000ef0a0a7211 */ /* 0x000fc400028f0eff */
[-C--:B------:R-:W-:Y:S02]  /*8570*/  LEA.HI.X.SX32 R8, R128, R239.reuse, 0x1, P4 ;  /* 0x000000ef80087211 */ /* 0x080fe400020f0eff */
[-C--:B------:R-:W-:Y:S02]  /*8580*/  LEA.HI.X.SX32 R90, R90, R239.reuse, 0x1, P1 ;  /* 0x000000ef5a5a7211 */ /* 0x080fe400008f0eff */
[-C--:B------:R-:W-:Y:S02]  /*8590*/  LEA.HI.X.SX32 R60, R60, R239.reuse, 0x1, P2 ;  /* 0x000000ef3c3c7211 */ /* 0x080fe400010f0eff */
[----:B------:R-:W-:Y:S02]  /*85a0*/  LEA.HI.X.SX32 R95, R95, R239, 0x1, P6 ;  /* 0x000000ef5f5f7211 */ /* 0x000fe400030f0eff */
[-C--:B------:R-:W-:Y:S02]  /*85b0*/  IADD3 R225, P1, PT, R0, R241.reuse, RZ ;  /* 0x000000f100e17210 */ /* 0x080fe40007f3e0ff */
[----:B------:R-:W-:-:S02]  /*85c0*/  IADD3 R229, P2, PT, R227, R241, RZ ;  /* 0x000000f1e3e57210 */ /* 0x000fc40007f5e0ff */
[-C--:B------:R-:W-:Y:S02]  /*85d0*/  IADD3 R233, P4, PT, R231, R241.reuse, RZ ;  /* 0x000000f1e7e97210 */ /* 0x080fe40007f9e0ff */
[-C--:B------:R-:W-:Y:S02]  /*85e0*/  IADD3 R237, P5, PT, R235, R241.reuse, RZ ;  /* 0x000000f1ebed7210 */ /* 0x080fe40007fbe0ff */
[----:B------:R-:W-:Y:S02]  /*85f0*/  IADD3 R241, P6, PT, R124, R241, RZ ;  /* 0x000000f17cf17210 */ /* 0x000fe40007fde0ff */
[-C--:B------:R-:W-:Y:S02]  /*8600*/  LEA.HI.X.SX32 R0, R0, R239.reuse, 0x1, P1 ;  /* 0x000000ef00007211 */ /* 0x080fe400008f0eff */
[-C--:B------:R-:W-:Y:S02]  /*8610*/  LEA.HI.X.SX32 R227, R227, R239.reuse, 0x1, P2 ;  /* 0x000000efe3e37211 */ /* 0x080fe400010f0eff */
[----:B------:R-:W-:-:S02]  /*8620*/  LEA.HI.X.SX32 R231, R231, R239, 0x1, P4 ;  /* 0x000000efe7e77211 */ /* 0x000fc400020f0eff */
[-C--:B------:R-:W-:Y:S02]  /*8630*/  LEA.HI.X.SX32 R235, R235, R239.reuse, 0x1, P5 ;  /* 0x000000efebeb7211 */ /* 0x080fe400028f0eff */
[----:B------:R-:W-:Y:S01]  /*8640*/  LEA.HI.X.SX32 R239, R124, R239, 0x1, P6 ;  /* 0x000000ef7cef7211 */ /* 0x000fe200030f0eff */
[----:B------:R-:W-:Y:S01]  /*8650*/  @P0 IMAD.MOV.U32 R124, RZ, RZ, R241 ;  /* 0x000000ffff7c0224 */ /* 0x000fe200078e00f1 */
[----:B------:R-:W-:-:S03]  /*8660*/  PRMT R126, RZ, 0x7610, R126 ;  /* 0x00007610ff7e7816 */ /* 0x000fc6000000007e */
[----:B------:R-:W-:-:S05]  /*8670*/  @P0 IMAD.MOV.U32 R125, RZ, RZ, R239 ;  /* 0x000000ffff7d0224 */ /* 0x000fca00078e00ef */
[----:B------:R0:W2:Y:S02]  /*8680*/  @P0 LDG.E.U8 R126, desc[UR26][R124.64] ;  /* 0x0000001a7c7e0981 */ /* 0x0000a4000c1e1100 */
[----:B0-----:R-:W-:-:S06]  /*8690*/  PRMT R124, RZ, 0x7610, R124 ;  /* 0x00007610ff7c7816 */ /* 0x001fcc000000007c */
[----:B------:R-:W3:Y:S01]  /*86a0*/  @P0 LDG.E.U8 R124, desc[UR26][R118.64] ;  /* 0x0000001a767c0981 */ /* 0x000ee2000c1e1100 */
[----:B------:R-:W-:Y:S01]  /*86b0*/  PRMT R127, RZ, 0x7610, R127 ;  /* 0x00007610ff7f7816 */ /* 0x000fe2000000007f */
[----:B------:R-:W-:Y:S02]  /*86c0*/  @P0 IMAD.MOV.U32 R125, RZ, RZ, R115 ;  /* 0x000000ffff7d0224 */ /* 0x000fe400078e0073 */
[----:B---3--:R0:W-:Y:S02]  /*86d0*/  STS.U8 [R187+UR13+0x2000], R124 ;  /* 0x0020007cbb007988 */ /* 0x0081e4000800000d */
[----:B0-----:R-:W-:-:S05]  /*86e0*/  @P0 IMAD.MOV.U32 R124, RZ, RZ, R120 ;  /* 0x000000ffff7c0224 */ /* 0x001fca00078e0078 */
[----:B------:R0:W3:Y:S02]  /*86f0*/  @P0 LDG.E.U8 R127, desc[UR26][R124.64] ;  /* 0x0000001a7c7f0981 */ /* 0x0000e4000c1e1100 */
[----:B0-----:R-:W-:Y:S02]  /*8700*/  @P0 IMAD.MOV.U32 R124, RZ, RZ, R116 ;  /* 0x000000ffff7c0224 */ /* 0x001fe400078e0074 */
[----:B------:R-:W-:Y:S01]  /*8710*/  @P0 IMAD.MOV.U32 R125, RZ, RZ, R113 ;  /* 0x000000ffff7d0224 */ /* 0x000fe200078e0071 */
[----:B---3--:R0:W-:Y:S02]  /*8720*/  STS.U8 [R187+UR13+0x2200], R127 ;  /* 0x0022007fbb007988 */ /* 0x0081e4000800000d */
[----:B0-----:R-:W-:-:S06]  /*8730*/  PRMT R127, RZ, 0x7610, R127 ;  /* 0x00007610ff7f7816 */ /* 0x001fcc000000007f */
        /* <DEDUP_REMOVED lines=228> */
[----:B---3--:R-:W-:Y:S04]  /*9580*/  STS.U8 [R140+UR13+0x3f00], R127 ;  /* 0x003f007f8c007988 */ /* 0x008fe8000800000d */
[----:B--2---:R0:W-:Y:S02]  /*9590*/  STS.U8 [R134+UR13+0x3f80], R126 ;  /* 0x003f807e86007988 */ /* 0x0041e4000800000d */
[----:B0-----:R-:W-:-:S06]  /*95a0*/  PRMT R126, RZ, 0x7610, R126 ;  /* 0x00007610ff7e7816 */ /* 0x001fcc000000007e */
[----:B------:R0:W2:Y:S02]  /*95b0*/  @P0 LDG.E.U8 R126, desc[UR26][R124.64] ;  /* 0x0000001a7c7e0981 */ /* 0x0000a4000c1e1100 */
[----:B0-----:R-:W-:Y:S02]  /*95c0*/  @P0 IMAD.MOV.U32 R124, RZ, RZ, R27 ;  /* 0x000000ffff7c0224 */ /* 0x001fe400078e001b */
[----:B------:R-:W-:Y:S01]  /*95d0*/  @P0 IMAD.MOV.U32 R125, RZ, RZ, R26 ;  /* 0x000000ffff7d0224 */ /* 0x000fe200078e001a */
        /* <DEDUP_REMOVED lines=67> */
[----:B------:R-:W2:Y:S01]  /*9a10*/  @P0 LDG.E.U8 R126, desc[UR26][R124.64] ;  /* 0x0000001a7c7e0981 */ /* 0x000ea2000c1e1100 */
[----:B------:R-:W-:-:S04]  /*9a20*/  ISETP.NE.U32.AND P0, PT, RZ, UR6, PT ;  /* 0x00000006ff007c0c */ /* 0x000fc8000bf05070 */
[C---:B------:R-:W-:Y:S02]  /*9a30*/  ISETP.LT.OR P1, PT, R129.reuse, 0x40, P0 ;  /* 0x000000408100780c */ /* 0x040fe40000721670 */
[----:B------:R-:W-:Y:S01]  /*9a40*/  ISETP.GE.AND P2, PT, R129, 0x80, PT ;  /* 0x000000808100780c */ /* 0x000fe20003f46270 */
[----:B--2---:R0:W-:Y:S01]  /*9a50*/  STS.U8 [R134+UR13+0x3d80], R126 ;  /* 0x003d807e86007988 */ /* 0x0041e2000800000d */
[----:B------:R1:W-:Y:S06]  /*9a60*/  MEMBAR.ALL.CTA ;  /* 0x0000000000007992 */ /* 0x0003ec0000008000 */
[----:B-1----:R-:W1:Y:S02]  /*9a70*/  FENCE.VIEW.ASYNC.S ;  /* 0x00000000000073c6 */ /* 0x002e640000000000 */
[----:B-1----:R-:W-:Y:S06]  /*9a80*/  BAR.SYNC.DEFER_BLOCKING 0x0 ;  /* 0x0000000000007b1d */ /* 0x002fec0000010000 */
[----:B------:R-:W-:Y:S05]  /*9a90*/  @P1 BRA `(.L_x_6) ;  /* 0x0000000000681947 */ /* 0x000fea0003800000 */
[----:B------:R-:W-:Y:S02]  /*9aa0*/  UIADD3 UR4, UPT, UPT, UR13, 0x2000, URZ ;  /* 0x000020000d047890 */ /* 0x000fe4000fffe0ff */
[----:B------:R-:W-:Y:S02]  /*9ab0*/  USHF.R.U32.HI UR6, URZ, 0x4, UR13 ;  /* 0x00000004ff067899 */ /* 0x000fe4000801160d */
[----:B------:R-:W-:Y:S02]  /*9ac0*/  USHF.R.U32.HI UR4, URZ, 0x4, UR4 ;  /* 0x00000004ff047899 */ /* 0x000fe40008011604 */
[----:B------:R-:W-:Y:S02]  /*9ad0*/  USGXT.U32 UR6, UR6, 0xe ;  /* 0x0000000e0606789a */ /* 0x000fe40008000000 */
[----:B------:R-:W-:Y:S01]  /*9ae0*/  USGXT.U32 UR8, UR4, 0xe ;  /* 0x0000000e0408789a */ /* 0x000fe20008000000 */
[----:B------:R-:W-:Y:S01]  /*9af0*/  UMOV UR16, 0x100 ;  /* 0x0000010000107882 */ /* 0x000fe20000000000 */
[----:B------:R-:W-:Y:S01]  /*9b00*/  UMOV UR17, 0x40004040 ;  /* 0x4000404000117882 */ /* 0x000fe20000000000 */
[----:B------:R-:W-:Y:S01]  /*9b10*/  UMOV UR18, 0xfffffffe ;  /* 0xfffffffe00127882 */ /* 0x000fe20000000000 */
[----:B------:R-:W-:Y:S01]  /*9b20*/  UMOV UR19, 0x7fffbfdf ;  /* 0x7fffbfdf00137882 */ /* 0x000fe20000000000 */
[----:B------:R-:W-:Y:S01]  /*9b30*/  UMOV UR7, URZ ;  /* 0x000000ff00077c82 */ /* 0x000fe20008000000 */
[----:B------:R-:W-:Y:S01]  /*9b40*/  UMOV UR9, URZ ;  /* 0x000000ff00097c82 */ /* 0x000fe20008000000 */
[----:B------:R-:W-:-:S02]  /*9b50*/  UIADD3.64 UR16, UPT, UPT, UR6, UR16, URZ ;  /* 0x0000001006107297 */ /* 0x000fc4000fffe0ff */
[----:B------:R-:W-:Y:S01]  /*9b60*/  UIADD3.64 UR18, UPT, UPT, UR8, -UR18, URZ ;  /* 0x8000001208127297 */ /* 0x000fe2000fffe0ff */
[----:B------:R-:W-:Y:S01]  /*9b70*/  UMOV UR22, 0x0 ;  /* 0x0000000000167882 */ /* 0x000fe20000000000 */
[----:B------:R-:W-:Y:S01]  /*9b80*/  UMOV UR23, 0x8208490 ;  /* 0x0820849000177882 */ /* 0x000fe20000000000 */
[----:B------:R-:W-:Y:S01]  /*9b90*/  UMOV UR4, UR10 ;  /* 0x0000000a00047c82 */ /* 0x000fe20008000000 */
[----:B------:R-:W-:Y:S01]  /*9ba0*/  UMOV UR5, URZ ;  /* 0x000000ff00057c82 */ /* 0x000fe20008000000 */
[----:B------:R-:W-:Y:S01]  /*9bb0*/  UMOV UR7, 0x40004040 ;  /* 0x4000404000077882 */ /* 0x000fe20000000000 */
[----:B------:R-:W-:Y:S01]  /*9bc0*/  UMOV UR9, 0x80004020 ;  /* 0x8000402000097882 */ /* 0x000fe20000000000 */
[----:B------:R-:W-:Y:S01]  /*9bd0*/  UMOV UR24, 0x0 ;  /* 0x0000000000187882 */ /* 0x000fe20000000000 */
[----:B------:R-:W-:Y:S01]  /*9be0*/  UMOV UR25, 0x8208490 ;  /* 0x0820849000197882 */ /* 0x000fe20000000000 */
[----:B------:R-:W-:Y:S01]  /*9bf0*/  UMOV UR4, UR4 ;  /* 0x0000000400047c82 */ /* 0x000fe20008000000 */
[----:B------:R1:W-:Y:S01]  /*9c00*/  UTCQMMA gdesc[UR6], gdesc[UR8], tmem[UR12], tmem[UR22], idesc[UR23], !UPT ;  /* 0x00ff1608060075ea */ /* 0x0003e2000f80030c */
[----:B------:R1:W-:Y:S01]  /*9c10*/  UTCQMMA gdesc[UR16], gdesc[UR18], tmem[UR12], tmem[UR24], idesc[UR25], UPT ;  /* 0x00ff1812100075ea */ /* 0x0003e2000b80030c */
[----:B------:R1:W-:Y:S01]  /*9c20*/  UTCBAR [UR4], URZ ;  /* 0x000000ff040073e9 */ /* 0x0003e200080000ff */
[----:B------:R-:W-:Y:S01]  /*9c30*/  NOP ;  /* 0x0000000000007918 */ /* 0x000fe20000000000 */
.L_x_6:
[----:B-1----:R-:W-:Y:S01]  /*9c40*/  UMOV UR4, URZ ;  /* 0x000000ff00047c82 */ /* 0x002fe20008000000 */
[----:B------:R-:W-:Y:S05]  /*9c50*/  @!P2 BRA `(.L_x_7) ;  /* 0x000000440014a947 */ /* 0x000fea0003800000 */
[----:B------:R-:W-:Y:S01]  /*9c60*/  SHF.R.S32.HI R124, RZ, 0x1f, R129 ;  /* 0x0000001fff7c7819 */ /* 0x000fe20000011481 */
[----:B------:R-:W-:Y:S01]  /*9c70*/  IMAD.SHL.U32 R122, R122, 0x40, RZ ;  /* 0x000000407a7a7824 */ /* 0x000fe200078e00ff */
[----:B------:R-:W-:Y:S01]  /*9c80*/  UIADD3 UR4, UPT, UPT, UR13, 0x4000, URZ ;  /* 0x000040000d047890 */ /* 0x000fe2000fffe0ff */
[----:B------:R-:W-:Y:S01]  /*9c90*/  IMAD.SHL.U32 R123, R123, 0x40, RZ ;  /* 0x000000407b7b7824 */ /* 0x000fe200078e00ff */
[----:B------:R-:W-:Y:S01]  /*9ca0*/  LEA.HI R124, R124, R129, RZ, 0x6 ;  /* 0x000000817c7c7211 */ /* 0x000fe200078f30ff */
[----:B------:R-:W-:Y:S01]  /*9cb0*/  UIADD3 UR5, UPT, UPT, UR13, 0x6000, URZ ;  /* 0x000060000d057890 */ /* 0x000fe2000fffe0ff */
[----:B------:R1:W-:Y:S01]  /*9cc0*/  STL [R1+0x2c], R122 ;  /* 0x00002c7a01007387 */ /* 0x0003e20000100800 */
[----:B------:R-:W-:Y:S01]  /*9cd0*/  IADD3 R121, P1, P2, R121, UR20, R122 ;  /* 0x0000001479797c10 */ /* 0x000fe2000fa3e07a */
[----:B------:R-:W-:Y:S01]  /*9ce0*/  USHF.R.U32.HI UR4, URZ, 0x4, UR4 ;  /* 0x00000004ff047899 */ /* 0x000fe20008011604 */
[----:B------:R-:W-:Y:S01]  /*9cf0*/  SHF.R.S32.HI R124, RZ, 0x6, R124 ;  /* 0x00000006ff7c7819 */ /* 0x000fe2000001147c */
[----:B------:R-:W-:Y:S01]  /*9d00*/  USHF.R.U32.HI UR5, URZ, 0x4, UR5 ;  /* 0x00000004ff057899 */ /* 0x000fe20008011605 */
[----:B0-----:R-:W-:Y:S01]  /*9d10*/  IMAD.MOV.U32 R126, RZ, RZ, RZ ;  /* 0x000000ffff7e7224 */ /* 0x001fe200078e00ff */
[----:B------:R-:W-:Y:S01]  /*9d20*/  USGXT.U32 UR6, UR4, 0xe ;  /* 0x0000000e0406789a */ /* 0x000fe20008000000 */
[----:B------:R-:W-:Y:S01]  /*9d30*/  VIMNMX R124, PT, PT, R124, 0x2, !PT ;  /* 0x000000027c7c7848 */ /* 0x000fe20007fe0100 */
[----:B------:R-:W-:Y:S01]  /*9d40*/  USGXT.U32 UR8, UR5, 0xe ;  /* 0x0000000e0508789a */ /* 0x000fe20008000000 */
[----:B-1----:R-:W-:Y:S01]  /*9d50*/  SHF.R.S32.HI R122, RZ, 0x1f, R122 ;  /* 0x0000001fff7a7819 */ /* 0x002fe2000001147a */
[----:B------:R-:W-:-:S02]  /*9d60*/  UMOV UR16, 0x100 ;  /* 0x0000010000107882 */ /* 0x000fc40000000000 */
[----:B------:R-:W-:Y:S01]  /*9d70*/  VIADD R124, R124, 0xffffffff ;  /* 0xffffffff7c7c7836 */ /* 0x000fe20000000000 */
[----:B------:R-:W-:Y:S01]  /*9d80*/  UMOV UR17, 0x40004040 ;  /* 0x4000404000117882 */ /* 0x000fe20000000000 */
[----:B------:R-:W-:Y:S01]  /*9d90*/  UMOV UR18, 0xfffffffe ;  /* 0xfffffffe00127882 */ /* 0x000fe20000000000 */
[----:B------:R0:W-:Y:S01]  /*9da0*/  STL [R1+0x12c], R122 ;  /* 0x00012c7a01007387 */ /* 0x0001e20000100800 */
[----:B------:R-:W-:Y:S01]  /*9db0*/  UMOV UR19, 0x7fffbfdf ;  /* 0x7fffbfdf00137882 */ /* 0x000fe20000000000 */
[----:B------:R-:W-:Y:S01]  /*9dc0*/  R2UR UR28, R124 ;  /* 0x000000007c1c72ca */ /* 0x000fe200000e0000 */
[----:B------:R-:W-:Y:S01]  /*9dd0*/  UMOV UR7, URZ ;  /* 0x000000ff00077c82 */ /* 0x000fe20008000000 */
[----:B------:R-:W-:Y:S01]  /*9de0*/  SHF.R.S32.HI R124, RZ, 0x1f, R123 ;  /* 0x0000001fff7c7819 */ /* 0x000fe2000001147b */
[----:B------:R-:W-:Y:S01]  /*9df0*/  UMOV UR9, URZ ;  /* 0x000000ff00097c82 */ /* 0x000fe20008000000 */
[----:B------:R-:W1:Y:S01]  /*9e00*/  LDCU UR29, c[0x0][0x3a8] ;  /* 0x00007500ff1d77ac */ /* 0x000e620008000800 */
[----:B0-----:R-:W-:Y:S01]  /*9e10*/  IADD3.X R122, PT, PT, R183, UR21, R122, P1, P2 ;  /* 0x00000015b77a7c10 */ /* 0x001fe20008fe447a */
[----:B------:R-:W-:-:S02]  /*9e20*/  UIADD3.64 UR16, UPT, UPT, UR6, UR16, URZ ;  /* 0x0000001006107297 */ /* 0x000fc4000fffe0ff */
[----:B------:R-:W-:Y:S01]  /*9e30*/  UIADD3.64 UR18, UPT, UPT, UR8, -UR18, URZ ;  /* 0x8000001208127297 */ /* 0x000fe2000fffe0ff */
[----:B------:R-:W-:Y:S01]  /*9e40*/  UMOV UR15, 0x1 ;  /* 0x00000001000f7882 */ /* 0x000fe20000000000 */
[----:B------:R-:W-:-:S10]  /*9e50*/  UMOV UR5, URZ ;  /* 0x000000ff00057c82 */ /* 0x000fd40008000000 */
.L_x_10:
[----:B------:R-:W2:Y:S01]  /*9e60*/  LDL R127, [R1+0x124] ;  /* 0x00012400017f7983 */ /* 0x000ea20000100800 */
[----:B------:R-:W-:Y:S01]  /*9e70*/  IMAD.U32 R126, R126, -0x80000000, RZ ;  /* 0x800000007e7e7824 */ /* 0x000fe200078e00ff */
[----:B------:R-:W-:Y:S02]  /*9e80*/  PRMT R128, RZ, 0x7610, R128 ;  /* 0x00007610ff807816 */ /* 0x000fe40000000080 */
[----:B-1----:R-:W-:Y:S01]  /*9e90*/  IADD3 R124, P5, PT, R121, UR29, RZ ;  /* 0x0000001d797c7c10 */ /* 0x002fe2000ffbe0ff */
[----:B------:R-:W0:Y:S01]  /*9ea0*/  SYNCS.PHASECHK.TRANS64.TRYWAIT P2, [UR10], R126 ;  /* 0x0000007eff0075a7 */ /* 0x000e22000804110a */
[C---:B------:R-:W-:Y:S01]  /*9eb0*/  ISETP.GT.AND P4, PT, R117.reuse, 0x1, PT ;  /* 0x000000017500780c */ /* 0x040fe20003f84270 */
[----:B------:R1:W-:Y:S01]  /*9ec0*/  STL.S16 [R1+0x24], R128 ;  /* 0x0000248001007387 */ /* 0x0003e20000100600 */
[----:B------:R-:W-:Y:S01]  /*9ed0*/  ISETP.GT.AND P1, PT, R117, 0x2, PT ;  /* 0x000000027500780c */ /* 0x000fe20003f24270 */
[----:B--2---:R-:W-:Y:S01]  /*9ee0*/  IMAD.X R125, R127, 0x1, R122, P5 ;  /* 0x000000017f7d7824 */ /* 0x004fe200028e067a */
[----:B01----:R-:W-:Y:S11]  /*9ef0*/  @!P2 BRA `(.L_x_8) ;  /* 0x000000880094a947 */ /* 0x003ff60003800000 */
.L_x_16:
[----:B------:R-:W2:Y:S04]  /*9f00*/  LDL R127, [R1+0x120] ;  /* 0x00012000017f7983 */ /* 0x000ea80000100800 */
[----:B------:R0:W-:Y:S04]  /*9f10*/  STL [R1+0x258], R246 ;  /* 0x000258f601007387 */ /* 0x0001e80000100800 */
[----:B0-----:R-:W3:Y:S01]  /*9f20*/  LDL R246, [R1+0x24] ;  /* 0x0000240001f67983 */ /* 0x001ee20000100800 */
[----:B------:R-:W-:-:S03]  /*9f30*/  ISETP.GT.AND P2, PT, R117, 0x3, PT ;  /* 0x000000037500780c */ /* 0x000fc60003f44270 */
[----:B------:R0:W-:Y:S04]  /*9f40*/  STL [R1+0x254], R5 ;  /* 0x0002540501007387 */ /* 0x0001e80000100800 */
[----:B------:R-:W-:Y:S04]  /*9f50*/  STL [R1+0x250], R4 ;  /* 0x0002500401007387 */ /* 0x000fe80000100800 */
[----:B------:R-:W-:Y:S04]  /*9f60*/  STL [R1+0x24c], R248 ;  /* 0x00024cf801007387 */ /* 0x000fe80000100800 */
[----:B------:R-:W-:Y:S04]  /*9f70*/  STL [R1+0x248], R3 ;  /* 0x0002480301007387 */ /* 0x000fe80000100800 */
[----:B------:R-:W-:Y:S04]  /*9f80*/  STL [R1+0x244], R2 ;  /* 0x0002440201007387 */ /* 0x000fe80000100800 */
[----:B------:R-:W-:Y:S04]  /*9f90*/  STL [R1+0x240], R250 ;  /* 0x000240fa01007387 */ /* 0x000fe80000100800 */
[----:B------:R-:W-:Y:S04]  /*9fa0*/  STL [R1+0x23c], R225 ;  /* 0x00023ce101007387 */ /* 0x000fe80000100800 */
[----:B------:R-:W-:Y:S04]  /*9fb0*/  STL [R1+0x238], R0 ;  /* 0x0002380001007387 */ /* 0x000fe80000100800 */
[----:B------:R-:W-:Y:S01]  /*9fc0*/  STL [R1+0x234], R252 ;  /* 0x000234fc01007387 */ /* 0x000fe20000100800 */
[----:B--2---:R-:W-:-:S03]  /*9fd0*/  IADD3 R126, P6, PT, R127, R121, RZ ;  /* 0x000000797f7e7210 */ /* 0x004fc60007fde0ff */
[----:B------:R-:W2:Y:S04]  /*9fe0*/  LDL R127, [R1+0x228] ;  /* 0x00022800017f7983 */ /* 0x000ea80000100800 */
[----:B---3--:R-:W3:Y:S01]  /*9ff0*/  @P4 LDG.E.U8 R246, desc[UR26][R124.64] ;  /* 0x0000001a7cf64981 */ /* 0x008ee2000c1e1100 */
[----:B0-----:R-:W-:Y:S01]  /*a000*/  PRMT R5, RZ, 0x7610, R5 ;  /* 0x00007610ff057816 */ /* 0x001fe20000000005 */
[----:B--2---:R-:W-:-:S05]  /*a010*/  IMAD.X R127, R127, 0x1, R122, P6 ;  /* 0x000000017f7f7824 */ /* 0x004fca00030e067a */
[----:B------:R-:W2:Y:S04]  /*a020*/  @P1 LDG.E.U8 R5, desc[UR26][R126.64] ;  /* 0x0000001a7e051981 */ /* 0x000ea8000c1e1100 */
[----:B---3--:R0:W-:Y:S04]  /*a030*/  @P4 STL [R1+0x24], R246 ;  /* 0x000024f601004387 */ /* 0x0081e80000100800 */
[----:B0-----:R-:W3:Y:S04]  /*a040*/  LDL.LU R246, [R1+0x258] ;  /* 0x0002580001f67983 */ /* 0x001ee80000300800 */
[----:B------:R-:W4:Y:S02]  /*a050*/  LDL R125, [R1+0x11c] ;  /* 0x00011c00017d7983 */ /* 0x000f240000100800 */
[----:B----4-:R-:W-:-:S02]  /*a060*/  IADD3 R124, P5, PT, R125, R121, RZ ;  /* 0x000000797d7c7210 */ /* 0x010fc40007fbe0ff */
[----:B------:R-:W4:Y:S01]  /*a070*/  LDL R125, [R1+0x224] ;  /* 0x00022400017d7983 */ /* 0x000f220000100800 */
[----:B------:R-:W-:Y:S02]  /*a080*/  PRMT R4, RZ, 0x7610, R4 ;  /* 0x00007610ff047816 */ /* 0x000fe40000000004 */
[----:B------:R-:W-:Y:S01]  /*a090*/  ISETP.GT.AND P4, PT, R117, 0x4, PT ;  /* 0x000000047500780c */ /* 0x000fe20003f84270 */
[----:B--2---:R0:W-:Y:S04]  /*a0a0*/  STL [R1+0x20], R5 ;  /* 0x0000200501007387 */ /* 0x0041e80000100800 */
[----:B0-----:R-:W2:Y:S04]  /*a0b0*/  LDL.LU R5, [R1+0x254] ;  /* 0x0002540001057983 */ /* 0x001ea80000300800 */
[----:B------:R-:W5:Y:S01]  /*a0c0*/  LDL R127, [R1+0x118] ;  /* 0x00011800017f7983 */ /* 0x000f620000100800 */
[----:B----4-:R-:W-:-:S05]  /*a0d0*/  IMAD.X R125, R125, 0x1, R122, P5 ;  /* 0x000000017d7d7824 */ /* 0x010fca00028e067a */
[----:B------:R-:W4:Y:S01]  /*a0e0*/  @P2 LDG.E.U8 R4, desc[UR26][R124.64] ;  /* 0x0000001a7c042981 */ /* 0x000f22000c1e1100 */
[----:B-----5:R-:W-:-:S03]  /*a0f0*/  IADD3 R126, P6, PT, R127, R121, RZ ;  /* 0x000000797f7e7210 */ /* 0x020fc60007fde0ff */
[----:B------:R-:W5:Y:S01]  /*a100*/  LDL R127, [R1+0x220] ;  /* 0x00022000017f7983 */ /* 0x000f620000100800 */
[----:B------:R-:W-:-:S03]  /*a110*/  PRMT R248, RZ, 0x7610, R248 ;  /* 0x00007610fff87816 */ /* 0x000fc600000000f8 */
[----:B----4-:R0:W-:Y:S04]  /*a120*/  STL [R1+0x1c], R4 ;  /* 0x00001c0401007387 */ /* 0x0101e80000100800 */
[----:B0-----:R-:W4:Y:S04]  /*a130*/  LDL.LU R4, [R1+0x250] ;  /* 0x0002500001047983 */ /* 0x001f280000300800 */
[----:B------:R-:W2:Y:S01]  /*a140*/  LDL R125, [R1+0x114] ;  /* 0x00011400017d7983 */ /* 0x000ea20000100800 */
[----:B-----5:R-:W-:-:S05]  /*a150*/  IMAD.X R127, R127, 0x1, R122, P6 ;  /* 0x000000017f7f7824 */ /* 0x020fca00030e067a */
[----:B------:R-:W5:Y:S01]  /*a160*/  @P4 LDG.E.U8 R248, desc[UR26][R126.64] ;  /* 0x0000001a7ef84981 */ /* 0x000f62000c1e1100 */
[----:B------:R-:W-:Y:S02]  /*a170*/  ISETP.GT.AND P1, PT, R117, 0x5, PT ;  /* 0x000000057500780c */ /* 0x000fe40003f24270 */
[----:B--2---:R-:W-:Y:S02]  /*a180*/  IADD3 R124, P5, PT, R125, R121, RZ ;  /* 0x000000797d7c7210 */ /* 0x004fe40007fbe0ff */
[----:B------:R-:W2:Y:S04]  /*a190*/  LDL R125, [R1+0x21c] ;  /* 0x00021c00017d7983 */ /* 0x000ea80000100800 */
[----:B-----5:R0:W-:Y:S04]  /*a1a0*/  STL [R1+0x18], R248 ;  /* 0x000018f801007387 */ /* 0x0201e80000100800 */
[----:B0-----:R-:W5:Y:S04]  /*a1b0*/  LDL.LU R248, [R1+0x24c] ;  /* 0x00024c0001f87983 */ /* 0x001f680000300800 */
[----:B------:R-:W3:Y:S01]  /*a1c0*/  LDL R127, [R1+0x110] ;  /* 0x00011000017f7983 */ /* 0x000ee20000100800 */
[----:B------:R-:W-:Y:S01]  /*a1d0*/  PRMT R3, RZ, 0x7610, R3 ;  /* 0x00007610ff037816 */ /* 0x000fe20000000003 */
[----:B--2---:R-:W-:-:S05]  /*a1e0*/  IMAD.X R125, R125, 0x1, R122, P5 ;  /* 0x000000017d7d7824 */ /* 0x004fca00028e067a */
[----:B------:R-:W2:Y:S01]  /*a1f0*/  @P1 LDG.E.U8 R3, desc[UR26][R124.64] ;  /* 0x0000001a7c031981 */ /* 0x000ea2000c1e1100 */
[----:B---3--:R-:W-:-:S03]  /*a200*/  IADD3 R126, P6, PT, R127, R121, RZ ;  /* 0x000000797f7e7210 */ /* 0x008fc60007fde0ff */
[----:B------:R-:W3:Y:S01]  /*a210*/  LDL R127, [R1+0x218] ;  /* 0x00021800017f7983 */ /* 0x000ee20000100800 */
[----:B------:R-:W-:Y:S02]  /*a220*/  ISETP.GT.AND P2, PT, R117, 0x6, PT ;  /* 0x000000067500780c */ /* 0x000fe40003f44270 */
[----:B------:R-:W-:Y:S01]  /*a230*/  PRMT R2, RZ, 0x7610, R2 ;  /* 0x00007610ff027816 */ /* 0x000fe20000000002 */
[----:B--2---:R0:W-:Y:S04]  /*a240*/  STL [R1+0x14], R3 ;  /* 0x0000140301007387 */ /* 0x0041e80000100800 */
[----:B0-----:R-:W2:Y:S04]  /*a250*/  LDL.LU R3, [R1+0x248] ;  /* 0x0002480001037983 */ /* 0x001ea80000300800 */
[----:B------:R-:W2:Y:S01]  /*a260*/  LDL R125, [R1+0x10c] ;  /* 0x00010c00017d7983 */ /* 0x000ea20000100800 */
[----:B---3--:R-:W-:-:S05]  /*a270*/  IMAD.X R127, R127, 0x1, R122, P6 ;  /* 0x000000017f7f7824 */ /* 0x008fca00030e067a */
[----:B------:R-:W3:Y:S01]  /*a280*/  @P2 LDG.E.U8 R2, desc[UR26][R126.64] ;  /* 0x0000001a7e022981 */ /* 0x000ee2000c1e1100 */
[----:B------:R-:W-:Y:S02]  /*a290*/  ISETP.GT.AND P4, PT, R117, 0x7, PT ;  /* 0x000000077500780c */ /* 0x000fe40003f84270 */
[----:B--2---:R-:W-:Y:S02]  /*a2a0*/  IADD3 R124, P5, PT, R125, R121, RZ ;  /* 0x000000797d7c7210 */ /* 0x004fe40007fbe0ff */
[----:B------:R-:W2:Y:S04]  /*a2b0*/  LDL R125, [R1+0x214] ;  /* 0x00021400017d7983 */ /* 0x000ea80000100800 */
[----:B---3--:R0:W-:Y:S04]  /*a2c0*/  STL [R1+0x10], R2 ;  /* 0x0000100201007387 */ /* 0x0081e80000100800 */
[----:B0-----:R-:W3:Y:S04]  /*a2d0*/  LDL.LU R2, [R1+0x244] ;  /* 0x0002440001027983 */ /* 0x001ee80000300800 */
        /* <DEDUP_REMOVED lines=34> */
[----:B---3--:R0:W-:Y:S04]  /*a500*/  STL [R1], R252 ;  /* 0x000000fc01007387 */ /* 0x0081e80000100800 */
[----:B0-----:R-:W3:Y:S04]  /*a510*/  LDL.LU R252, [R1+0x234] ;  /* 0x0002340001fc7983 */ /* 0x001ee80000300800 */
[----:B------:R-:W3:Y:S01]  /*a520*/  LDL R127, [R1+0xf8] ;  /* 0x0000f800017f7983 */ /* 0x000ee20000100800 */
[----:B------:R-:W-:Y:S01]  /*a530*/  PRMT R251, RZ, 0x7610, R251 ;  /* 0x00007610fffb7816 */ /* 0x000fe200000000fb */
[----:B--2---:R-:W-:-:S05]  /*a540*/  IMAD.X R125, R125, 0x1, R122, P5 ;  /* 0x000000017d7d7824 */ /* 0x004fca00028e067a */
[----:B------:R-:W2:Y:S01]  /*a550*/  @P1 LDG.E.U8 R251, desc[UR26][R124.64] ;  /* 0x0000001a7cfb1981 */ /* 0x000ea2000c1e1100 */
[----:B------:R-:W-:Y:S02]  /*a560*/  ISETP.GT.AND P2, PT, R117, 0xc, PT ;  /* 0x0000000c7500780c */ /* 0x000fe40003f44270 */
[----:B------:R-:W-:Y:S01]  /*a570*/  PRMT R249, RZ, 0x7610, R249 ;  /* 0x00007610fff97816 */ /* 0x000fe200000000f9 */
[----:B------:R-:W4:Y:S01]  /*a580*/  LDL R125, [R1+0xf4] ;  /* 0x0000f400017d7983 */ /* 0x000f220000100800 */
[----:B---3--:R-:W-:-:S03]  /*a590*/  IADD3 R126, P6, PT, R127, R121, RZ ;  /* 0x000000797f7e7210 */ /* 0x008fc60007fde0ff */
[----:B------:R-:W3:Y:S04]  /*a5a0*/  LDL R127, [R1+0x1f8] ;  /* 0x0001f800017f7983 */ /* 0x000ee80000100800 */
[----:B--2---:R0:W-:Y:S04]  /*a5b0*/  STL [R1+0x22c], R251 ;  /* 0x00022cfb01007387 */ /* 0x0041e80000100800 */
[----:B0-----:R-:W2:Y:S01]  /*a5c0*/  LDL R251, [R1+0x1ec] ;  /* 0x0001ec0001fb7983 */ /* 0x001ea20000100800 */
[----:B---3--:R-:W-:-:S05]  /*a5d0*/  IMAD.X R127, R127, 0x1, R122, P6 ;  /* 0x000000017f7f7824 */ /* 0x008fca00030e067a */
[----:B------:R-:W3:Y:S04]  /*a5e0*/  @P2 LDG.E.U8 R249, desc[UR26][R126.64] ;  /* 0x0000001a7ef92981 */ /* 0x000ee8000c1e1100 */
[----:B------:R-:W5:Y:S01]  /*a5f0*/  LDL R127, [R1+0xf0] ;  /* 0x0000f000017f7983 */ /* 0x000f620000100800 */
[----:B------:R-:W-:Y:S02]  /*a600*/  ISETP.GT.AND P4, PT, R117, 0xd, PT ;  /* 0x0000000d7500780c */ /* 0x000fe40003f84270 */
[----:B----4-:R-:W-:Y:S02]  /*a610*/  IADD3 R124, P5, PT, R125, R121, RZ ;  /* 0x000000797d7c7210 */ /* 0x010fe40007fbe0ff */
[----:B------:R-:W-:-:S03]  /*a620*/  PRMT R247, RZ, 0x7610, R247 ;  /* 0x00007610fff77816 */ /* 0x000fc600000000f7 */
[----:B--2---:R-:W-:Y:S02]  /*a630*/  IMAD.X R125, R251, 0x1, R122, P5 ;  /* 0x00000001fb7d7824 */ /* 0x004fe400028e067a */
[----:B------:R-:W2:Y:S04]  /*a640*/  LDL R251, [R1+0x1d4] ;  /* 0x0001d40001fb7983 */ /* 0x000ea80000100800 */
[----:B------:R0:W4:Y:S04]  /*a650*/  @P4 LDG.E.U8 R247, desc[UR26][R124.64] ;  /* 0x0000001a7cf74981 */ /* 0x000128000c1e1100 */
[----:B---3--:R1:W-:Y:S04]  /*a660*/  STL [R1+0x230], R249 ;  /* 0x000230f901007387 */ /* 0x0083e80000100800 */
[----:B------:R-:W0:Y:S01]  /*a670*/  LDL R125, [R1+0xec] ;  /* 0x0000ec00017d7983 */ /* 0x000e220000100800 */
[----:B-----5:R-:W-:-:S03]  /*a680*/  IADD3 R126, P6, PT, R127, R121, RZ ;  /* 0x000000797f7e7210 */ /* 0x020fc60007fde0ff */
[----:B-1----:R-:W3:Y:S04]  /*a690*/  LDL R249, [R1+0xe8] ;  /* 0x0000e80001f97983 */ /* 0x002ee80000100800 */
[----:B------:R-:W5:Y:S01]  /*a6a0*/  LDL R127, [R1+0x1e4] ;  /* 0x0001e400017f7983 */ /* 0x000f620000100800 */
[----:B------:R-:W-:Y:S02]  /*a6b0*/  ISETP.GT.AND P1, PT, R117, 0xe, PT ;  /* 0x0000000e7500780c */ /* 0x000fe40003f24270 */
[----:B------:R-:W-:Y:S02]  /*a6c0*/  PRMT R245, RZ, 0x7610, R245 ;  /* 0x00007610fff57816 */ /* 0x000fe400000000f5 */
[----:B0-----:R-:W-:Y:S02]  /*a6d0*/  IADD3 R124, P5, PT, R125, R121, RZ ;  /* 0x000000797d7c7210 */ /* 0x001fe40007fbe0ff */
[----:B------:R-:W2:Y:S01]  /*a6e0*/  LDL R125, [R1+0x1e0] ;  /* 0x0001e000017d7983 */ /* 0x000ea20000100800 */
[----:B-----5:R-:W-:-:S06]  /*a6f0*/  IMAD.X R127, R127, 0x1, R122, P6 ;  /* 0x000000017f7f7824 */ /* 0x020fcc00030e067a */
[----:B------:R3:W5:Y:S04]  /*a700*/  @P1 LDG.E.U8 R245, desc[UR26][R126.64] ;  /* 0x0000001a7ef51981 */ /* 0x000768000c1e1100 */
[----:B------:R-:W4:Y:S01]  /*a710*/  LDL R127, [R1+0xe4] ;  /* 0x0000e400017f7983 */ /* 0x000f220000100800 */
[C---:B------:R-:W-:Y:S02]  /*a720*/  ISETP.GT.AND P2, PT, R117.reuse, 0xf, PT ;  /* 0x0000000f7500780c */ /* 0x040fe40003f44270 */
[----:B------:R-:W-:Y:S02]  /*a730*/  ISETP.GT.AND P4, PT, R117, 0x10, PT ;  /* 0x000000107500780c */ /* 0x000fe40003f84270 */
[----:B------:R-:W-:Y:S02]  /*a740*/  PRMT R243, RZ, 0x7610, R243 ;  /* 0x00007610fff37816 */ /* 0x000fe400000000f3 */
[----:B---3--:R-:W-:-:S02]  /*a750*/  IADD3 R126, P6, PT, R249, R121, RZ ;  /* 0x00000079f97e7210 */ /* 0x008fc40007fde0ff */
[----:B------:R-:W-:Y:S01]  /*a760*/  PRMT R223, RZ, 0x7610, R223 ;  /* 0x00007610ffdf7816 */ /* 0x000fe200000000df */
[----:B------:R-:W3:Y:S01]  /*a770*/  LDL R249, [R1+0x1d0] ;  /* 0x0001d00001f97983 */ /* 0x000ee20000100800 */
[----:B--2---:R-:W-:-:S05]  /*a780*/  IMAD.X R125, R125, 0x1, R122, P5 ;  /* 0x000000017d7d7824 */ /* 0x004fca00028e067a */
[----:B------:R4:W2:Y:S04]  /*a790*/  @P2 LDG.E.U8 R243, desc[UR26][R124.64] ;  /* 0x0000001a7cf32981 */ /* 0x0008a8000c1e1100 */
[----:B------:R-:W2:Y:S01]  /*a7a0*/  LDL R125, [R1+0x1dc] ;  /* 0x0001dc00017d7983 */ /* 0x000ea20000100800 */
[----:B----4-:R-:W-:Y:S01]  /*a7b0*/  IADD3 R124, P5, PT, R127, R121, RZ ;  /* 0x000000797f7c7210 */ /* 0x010fe20007fbe0ff */
[----:B------:R-:W-:Y:S01]  /*a7c0*/  IMAD.X R127, R251, 0x1, R122, P6 ;  /* 0x00000001fb7f7824 */ /* 0x000fe200030e067a */
[----:B------:R-:W-:Y:S01]  /*a7d0*/  ISETP.GT.AND P1, PT, R117, 0x11, PT ;  /* 0x000000117500780c */ /* 0x000fe20003f24270 */
[----:B------:R-:W4:Y:S04]  /*a7e0*/  LDL R251, [R1+0xd8] ;  /* 0x0000d80001fb7983 */ /* 0x000f280000100800 */
[----:B------:R0:W2:Y:S04]  /*a7f0*/  @P4 LDG.E.U8 R223, desc[UR26][R126.64] ;  /* 0x0000001a7edf4981 */ /* 0x0000a8000c1e1100 */
[----:B------:R-:W0:Y:S01]  /*a800*/  LDL R127, [R1+0xe0] ;  /* 0x0000e000017f7983 */ /* 0x000e220000100800 */
[----:B------:R-:W-:-:S02]  /*a810*/  PRMT R221, RZ, 0x7610, R221 ;  /* 0x00007610ffdd7816 */ /* 0x000fc400000000dd */
[----:B------:R-:W-:Y:S02]  /*a820*/  ISETP.GT.AND P2, PT, R117, 0x12, PT ;  /* 0x000000127500780c */ /* 0x000fe40003f44270 */
[----:B0-----:R-:W-:Y:S02]  /*a830*/  IADD3 R126, P6, PT, R127, R121, RZ ;  /* 0x000000797f7e7210 */ /* 0x001fe40007fde0ff */
[----:B------:R-:W3:Y:S01]  /*a840*/  LDL R127, [R1+0x1d8] ;  /* 0x0001d800017f7983 */ /* 0x000ee20000100800 */
[----:B--2---:R-:W-:-:S05]  /*a850*/  IMAD.X R125, R125, 0x1, R122, P5 ;  /* 0x000000017d7d7824 */ /* 0x004fca00028e067a */
[----:B------:R0:W2:Y:S01]  /*a860*/  @P1 LDG.E.U8 R221, desc[UR26][R124.64] ;  /* 0x0000001a7cdd1981 */ /* 0x0000a2000c1e1100 */
[----:B------:R-:W-:-:S03]  /*a870*/  PRMT R219, RZ, 0x7610, R219 ;  /* 0x00007610ffdb7816 */ /* 0x000fc600000000db */
[----:B------:R-:W0:Y:S01]  /*a880*/  LDL R125, [R1+0xdc] ;  /* 0x0000dc00017d7983 */ /* 0x000e220000100800 */
[----:B---3--:R-:W-:-:S05]  /*a890*/  IMAD.X R127, R127, 0x1, R122, P6 ;  /* 0x000000017f7f7824 */ /* 0x008fca00030e067a */
[----:B------:R4:W3:Y:S04]  /*a8a0*/  @P2 LDG.E.U8 R219, desc[UR26][R126.64] ;  /* 0x0000001a7edb2981 */ /* 0x0008e8000c1e1100 */
[----:B------:R-:W2:Y:S01]  /*a8b0*/  LDL R127, [R1+0x1cc] ;  /* 0x0001cc00017f7983 */ /* 0x000ea20000100800 */
[----:B------:R-:W-:Y:S02]  /*a8c0*/  ISETP.GT.AND P4, PT, R117, 0x13, PT ;  /* 0x000000137500780c */ /* 0x000fe40003f84270 */
[-C--:B0-----:R-:W-:Y:S02]  /*a8d0*/  IADD3 R124, P5, PT, R125, R121.reuse, RZ ;  /* 0x000000797d7c7210 */ /* 0x081fe40007fbe0ff */
[----:B------:R-:W-:Y:S02]  /*a8e0*/  ISETP.GT.AND P1, PT, R117, 0x14, PT ;  /* 0x000000147500780c */ /* 0x000fe40003f24270 */
[----:B------:R-:W-:Y:S01]  /*a8f0*/  PRMT R217, RZ, 0x7610, R217 ;  /* 0x00007610ffd97816 */ /* 0x000fe200000000d9 */
[----:B------:R-:W-:Y:S01]  /*a900*/  IMAD.X R125, R249, 0x1, R122, P5 ;  /* 0x00000001f97d7824 */ /* 0x000fe200028e067a */
[----:B----4-:R-:W-:Y:S01]  /*a910*/  IADD3 R126, P6, PT, R251, R121, RZ ;  /* 0x00000079fb7e7210 */ /* 0x010fe20007fde0ff */
[----:B------:R-:W4:Y:S01]  /*a920*/  LDL R249, [R1+0x1c4] ;  /* 0x0001c40001f97983 */ /* 0x000f220000100800 */
[----:B------:R-:W-:-:S03]  /*a930*/  PRMT R215, RZ, 0x7610, R215 ;  /* 0x00007610ffd77816 */ /* 0x000fc600000000d7 */
[----:B------:R0:W3:Y:S01]  /*a940*/  @P4 LDG.E.U8 R217, desc[UR26][R124.64] ;  /* 0x0000001a7cd94981 */ /* 0x0000e2000c1e1100 */
[----:B------:R-:W-:Y:S02]  /*a950*/  ISETP.GT.AND P2, PT, R117, 0x15, PT ;  /* 0x000000157500780c */ /* 0x000fe40003f44270 */
[----:B------:R-:W-:Y:S01]  /*a960*/  PRMT R213, RZ, 0x7610, R213 ;  /* 0x00007610ffd57816 */ /* 0x000fe200000000d5 */
[----:B------:R-:W3:Y:S04]  /*a970*/  LDL R251, [R1+0x1c0] ;  /* 0x0001c00001fb7983 */ /* 0x000ee80000100800 */
[----:B------:R-:W0:Y:S01]  /*a980*/  LDL R125, [R1+0xd4] ;  /* 0x0000d400017d7983 */ /* 0x000e220000100800 */
[----:B--2---:R-:W-:-:S05]  /*a990*/  IMAD.X R127, R127, 0x1, R122, P6 ;  /* 0x000000017f7f7824 */ /* 0x004fca00030e067a */
[----:B------:R1:W2:Y:S04]  /*a9a0*/  @P1 LDG.E.U8 R215, desc[UR26][R126.64] ;  /* 0x0000001a7ed71981 */ /* 0x0002a8000c1e1100 */
[----:B------:R-:W1:Y:S01]  /*a9b0*/  LDL R127, [R1+0xd0] ;  /* 0x0000d000017f7983 */ /* 0x000e620000100800 */
[----:B0-----:R-:W-:-:S03]  /*a9c0*/  IADD3 R124, P5, PT, R125, R121, RZ ;  /* 0x000000797d7c7210 */ /* 0x001fc60007fbe0ff */
[----:B------:R-:W2:Y:S01]  /*a9d0*/  LDL R125, [R1+0x1c8] ;  /* 0x0001c800017d7983 */ /* 0x000ea20000100800 */
[----:B-1----:R-:W-:-:S03]  /*a9e0*/  IADD3 R126, P6, PT, R127, R121, RZ ;  /* 0x000000797f7e7210 */ /* 0x002fc60007fde0ff */
[----:B------:R-:W3:Y:S01]  /*a9f0*/  LDL R127, [R1+0xcc] ;  /* 0x0000cc00017f7983 */ /* 0x000ee20000100800 */
[----:B------:R-:W-:Y:S02]  /*aa00*/  ISETP.GT.AND P4, PT, R117, 0x16, PT ;  /* 0x000000167500780c */ /* 0x000fe40003f84270 */
[----:B------:R-:W-:Y:S01]  /*aa10*/  PRMT R211, RZ, 0x7610, R211 ;  /* 0x00007610ffd37816 */ /* 0x000fe200000000d3 */
[----:B--2---:R-:W-:-:S05]  /*aa20*/  IMAD.X R125, R125, 0x1, R122, P5 ;  /* 0x000000017d7d7824 */ /* 0x004fca00028e067a */
[----:B------:R3:W2:Y:S02]  /*aa30*/  @P2 LDG.E.U8 R213, desc[UR26][R124.64] ;  /* 0x0000001a7cd52981 */ /* 0x0006a4000c1e1100 */
[-C--:B---3--:R-:W-:Y:S01]  /*aa40*/  IADD3 R124, P5, PT, R127, R121.reuse, RZ ;  /* 0x000000797f7c7210 */ /* 0x088fe20007fbe0ff */
[----:B----4-:R-:W-:Y:S01]  /*aa50*/  IMAD.X R127, R249, 0x1, R122, P6 ;  /* 0x00000001f97f7824 */ /* 0x010fe200030e067a */
[----:B------:R-:W-:Y:S01]  /*aa60*/  ISETP.GT.AND P1, PT, R117, 0x17, PT ;  /* 0x000000177500780c */ /* 0x000fe20003f24270 */
[----:B------:R-:W3:Y:S04]  /*aa70*/  LDL R249, [R1+0xc0] ;  /* 0x0000c00001f97983 */ /* 0x000ee80000100800 */
[----:B------:R0:W4:Y:S04]  /*aa80*/  @P4 LDG.E.U8 R211, desc[UR26][R126.64] ;  /* 0x0000001a7ed34981 */ /* 0x000128000c1e1100 */
[----:B------:R-:W0:Y:S01]  /*aa90*/  LDL R127, [R1+0xc8] ;  /* 0x0000c800017f7983 */ /* 0x000e220000100800 */
[----:B------:R-:W-:Y:S01]  /*aaa0*/  PRMT R210, RZ, 0x7610, R210 ;  /* 0x00007610ffd27816 */ /* 0x000fe200000000d2 */
[----:B------:R-:W-:Y:S01]  /*aab0*/  IMAD.X R125, R251, 0x1, R122, P5 ;  /* 0x00000001fb7d7824 */ /* 0x000fe200028e067a */
[----:B------:R-:W-:Y:S01]  /*aac0*/  ISETP.GT.AND P2, PT, R117, 0x18, PT ;  /* 0x000000187500780c */ /* 0x000fe20003f44270 */
[----:B------:R-:W2:Y:S04]  /*aad0*/  LDL R251, [R1+0x1b8] ;  /* 0x0001b80001fb7983 */ /* 0x000ea80000100800 */
[----:B------:R1:W2:Y:S04]  /*aae0*/  @P1 LDG.E.U8 R210, desc[UR26][R124.64] ;  /* 0x0000001a7cd21981 */ /* 0x0002a8000c1e1100 */
[----:B------:R-:W1:Y:S01]  /*aaf0*/  LDL R125, [R1+0xc4] ;  /* 0x0000c400017d7983 */ /* 0x000e620000100800 */
[----:B0-----:R-:W-:-:S03]  /*ab00*/  IADD3 R126, P6, PT, R127, R121, RZ ;  /* 0x000000797f7e7210 */ /* 0x001fc60007fde0ff */
[----:B------:R-:W2:Y:S01]  /*ab10*/  LDL R127, [R1+0x20c] ;  /* 0x00020c00017f7983 */ /* 0x000ea20000100800 */
[----:B------:R-:W-:Y:S02]  /*ab20*/  PRMT R209, RZ, 0x7610, R209 ;  /* 0x00007610ffd17816 */ /* 0x000fe400000000d1 */
[----:B-1----:R-:W-:Y:S02]  /*ab30*/  IADD3 R124, P5, PT, R125, R121, RZ ;  /* 0x000000797d7c7210 */ /* 0x002fe40007fbe0ff */
[----:B------:R-:W3:Y:S01]  /*ab40*/  LDL R125, [R1+0x1bc] ;  /* 0x0001bc00017d7983 */ /* 0x000ee20000100800 */
[----:B--2---:R-:W-:-:S05]  /*ab50*/  IMAD.X R127, R127, 0x1, R122, P6 ;  /* 0x000000017f7f7824 */ /* 0x004fca00030e067a */
[----:B------:R0:W2:Y:S04]  /*ab60*/  @P2 LDG.E.U8 R209, desc[UR26][R126.64] ;  /* 0x0000001a7ed12981 */ /* 0x0000a8000c1e1100 */
[----:B------:R-:W2:Y:S01]  /*ab70*/  LDL R127, [R1+0xbc] ;  /* 0x0000bc00017f7983 */ /* 0x000ea20000100800 */
[C---:B------:R-:W-:Y:S02]  /*ab80*/  ISETP.GT.AND P4, PT, R117.reuse, 0x19, PT ;  /* 0x000000197500780c */ /* 0x040fe40003f84270 */
[----:B------:R-:W-:Y:S01]  /*ab90*/  ISETP.GT.AND P1, PT, R117, 0x1a, PT ;  /* 0x0000001a7500780c */ /* 0x000fe20003f24270 */
[----:B---3--:R-:W-:Y:S01]  /*aba0*/  IMAD.X R125, R125, 0x1, R122, P5 ;  /* 0x000000017d7d7824 */ /* 0x008fe200028e067a */
[----:B------:R-:W-:Y:S02]  /*abb0*/  PRMT R206, RZ, 0x7610, R206 ;  /* 0x00007610ffce7816 */ /* 0x000fe400000000ce */
[----:B0-----:R-:W-:-:S02]  /*abc0*/  IADD3 R126, P6, PT, R249, R121, RZ ;  /* 0x00000079f97e7210 */ /* 0x001fc40007fde0ff */
[----:B------:R-:W-:Y:S01]  /*abd0*/  PRMT R205, RZ, 0x7610, R205 ;  /* 0x00007610ffcd7816 */ /* 0x000fe200000000cd */
[----:B------:R-:W3:Y:S04]  /*abe0*/  LDL R249, [R1+0x1ac] ;  /* 0x0001ac0001f97983 */ /* 0x000ee80000100800 */
[----:B------:R2:W3:Y:S04]  /*abf0*/  @P4 LDG.E.U8 R206, desc[UR26][R124.64] ;  /* 0x0000001a7cce4981 */ /* 0x0004e8000c1e1100 */
[----:B------:R-:W3:Y:S01]  /*ac00*/  LDL R125, [R1+0x1b4] ;  /* 0x0001b400017d7983 */ /* 0x000ee20000100800 */
[----:B--2---:R-:W-:Y:S01]  /*ac10*/  IADD3 R124, P5, PT, R127, R121, RZ ;  /* 0x000000797f7c7210 */ /* 0x004fe20007fbe0ff */
[----:B------:R-:W-:Y:S01]  /*ac20*/  IMAD.X R127, R251, 0x1, R122, P6 ;  /* 0x00000001fb7f7824 */ /* 0x000fe200030e067a */
[----:B------:R-:W-:Y:S01]  /*ac30*/  ISETP.GT.AND P2, PT, R117, 0x1b, PT ;  /* 0x0000001b7500780c */ /* 0x000fe20003f44270 */
[----:B------:R-:W2:Y:S04]  /*ac40*/  LDL R251, [R1+0xb0] ;  /* 0x0000b00001fb7983 */ /* 0x000ea80000100800 */
[----:B------:R0:W2:Y:S04]  /*ac50*/  @P1 LDG.E.U8 R205, desc[UR26][R126.64] ;  /* 0x0000001a7ecd1981 */ /* 0x0000a8000c1e1100 */
[----:B------:R-:W0:Y:S01]  /*ac60*/  LDL R127, [R1+0xb8] ;  /* 0x0000b800017f7983 */ /* 0x000e220000100800 */
[----:B------:R-:W-:-:S02]  /*ac70*/  PRMT R203, RZ, 0x7610, R203 ;  /* 0x00007610ffcb7816 */ /* 0x000fc400000000cb */
[----:B------:R-:W-:Y:S01]  /*ac80*/  ISETP.GT.AND P4, PT, R117, 0x1c, PT ;  /* 0x0000001c7500780c */ /* 0x000fe20003f84270 */
[----:B---3--:R-:W-:-:S05]  /*ac90*/  IMAD.X R125, R125, 0x1, R122, P5 ;  /* 0x000000017d7d7824 */ /* 0x008fca00028e067a */
[----:B------:R1:W3:Y:S01]  /*aca0*/  @P2 LDG.E.U8 R203, desc[UR26][R124.64] ;  /* 0x0000001a7ccb2981 */ /* 0x0002e2000c1e1100 */
[----:B------:R-:W-:-:S03]  /*acb0*/  PRMT R200, RZ, 0x7610, R200 ;  /* 0x00007610ffc87816 */ /* 0x000fc600000000c8 */
[----:B------:R-:W1:Y:S01]  /*acc0*/  LDL R125, [R1+0xb4] ;  /* 0x0000b400017d7983 */ /* 0x000e620000100800 */
[----:B0-----:R-:W-:-:S03]  /*acd0*/  IADD3 R126, P6, PT, R127, R121, RZ ;  /* 0x000000797f7e7210 */ /* 0x001fc60007fde0ff */
[----:B------:R-:W2:Y:S01]  /*ace0*/  LDL R127, [R1+0x1b0] ;  /* 0x0001b000017f7983 */ /* 0x000ea20000100800 */
[----:B------:R-:W-:Y:S01]  /*acf0*/  ISETP.GT.AND P1, PT, R117, 0x1d, PT ;  /* 0x0000001d7500780c */ /* 0x000fe20003f24270 */
[----:B--2---:R-:W-:-:S05]  /*ad00*/  IMAD.X R127, R127, 0x1, R122, P6 ;  /* 0x000000017f7f7824 */ /* 0x004fca00030e067a */
[----:B------:R0:W2:Y:S04]  /*ad10*/  @P4 LDG.E.U8 R200, desc[UR26][R126.64] ;  /* 0x0000001a7ec84981 */ /* 0x0000a8000c1e1100 */
[----:B------:R-:W2:Y:S01]  /*ad20*/  LDL R127, [R1+0x1a8] ;  /* 0x0001a800017f7983 */ /* 0x000ea20000100800 */
[-C--:B-1----:R-:W-:Y:S02]  /*ad30*/  IADD3 R124, P5, PT, R125, R121.reuse, RZ ;  /* 0x000000797d7c7210 */ /* 0x082fe40007fbe0ff */
[----:B------:R-:W-:Y:S02]  /*ad40*/  ISETP.GT.AND P2, PT, R117, 0x1e, PT ;  /* 0x0000001e7500780c */ /* 0x000fe40003f44270 */
[----:B------:R-:W-:Y:S01]  /*ad50*/  PRMT R199, RZ, 0x7610, R199 ;  /* 0x00007610ffc77816 */ /* 0x000fe200000000c7 */
[----:B------:R-:W-:Y:S01]  /*ad60*/  IMAD.X R125, R249, 0x1, R122, P5 ;  /* 0x00000001f97d7824 */ /* 0x000fe200028e067a */
[----:B0-----:R-:W-:Y:S01]  /*ad70*/  IADD3 R126, P6, PT, R251, R121, RZ ;  /* 0x00000079fb7e7210 */ /* 0x001fe20007fde0ff */
[----:B------:R-:W3:Y:S01]  /*ad80*/  LDL R249, [R1+0x200] ;  /* 0x0002000001f97983 */ /* 0x000ee20000100800 */
        /* <DEDUP_REMOVED lines=13> */
[----:B------:R-:W-:Y:S01]  /*ae60*/  ISETP.GT.AND P1, PT, R117, 0x20, PT ;  /* 0x000000207500780c */ /* 0x000fe20003f24270 */
[----:B--2---:R-:W-:Y:S01]  /*ae70*/  IMAD.X R125, R125, 0x1, R122, P5 ;  /* 0x000000017d7d7824 */ /* 0x004fe200028e067a */
[----:B------:R-:W-:-:S04]  /*ae80*/  PRMT R193, RZ, 0x7610, R193 ;  /* 0x00007610ffc17816 */ /* 0x000fc800000000c1 */
[----:B------:R3:W2:Y:S02]  /*ae90*/  @P4 LDG.E.U8 R194, desc[UR26][R124.64] ;  /* 0x0000001a7cc24981 */ /* 0x0006a4000c1e1100 */
[-C--:B---3--:R-:W-:Y:S01]  /*aea0*/  IADD3 R124, P5, PT, R127, R121.reuse, RZ ;  /* 0x000000797f7c7210 */ /* 0x088fe20007fbe0ff */
[--C-:B------:R-:W-:Y:S01]  /*aeb0*/  IMAD.X R127, R249, 0x1, R122.reuse, P6 ;  /* 0x00000001f97f7824 */ /* 0x100fe200030e067a */
[----:B------:R-:W-:Y:S01]  /*aec0*/  ISETP.GT.AND P2, PT, R117, 0x21, PT ;  /* 0x000000217500780c */ /* 0x000fe20003f44270 */
[----:B------:R-:W3:Y:S04]  /*aed0*/  LDL R249, [R1+0x98] ;  /* 0x0000980001f97983 */ /* 0x000ee80000100800 */
[----:B------:R0:W2:Y:S04]  /*aee0*/  @P1 LDG.E.U8 R193, desc[UR26][R126.64] ;  /* 0x0000001a7ec11981 */ /* 0x0000a8000c1e1100 */
        /* <DEDUP_REMOVED lines=66> */
[----:B------:R-:W-:Y:S01]  /*b310*/  IMAD.X R127, R249, 0x1, R122, P6 ;  /* 0x00000001f97f7824 */ /* 0x000fe200030e067a */
        /* <DEDUP_REMOVED lines=98> */
[--C-:B------:R-:W-:Y:S01]  /*b940*/  IMAD.X R127, R251, 0x1, R122.reuse, P6 ;  /* 0x00000001fb7f7824 */ /* 0x100fe200030e067a */
[----:B------:R-:W-:Y:S01]  /*b950*/  ISETP.GT.AND P2, PT, R117, 0x39, PT ;  /* 0x000000397500780c */ /* 0x000fe20003f44270 */
[----:B------:R-:W2:Y:S04]  /*b960*/  LDL R251, [R1+0x38] ;  /* 0x0000380001fb7983 */ /* 0x000ea80000100800 */
[----:B------:R0:W2:Y:S04]  /*b970*/  @P1 LDG.E.U8 R145, desc[UR26][R126.64] ;  /* 0x0000001a7e911981 */ /* 0x0000a8000c1e1100 */
[----:B------:R-:W0:Y:S01]  /*b980*/  LDL R127, [R1+0x40] ;  /* 0x00004000017f7983 */ /* 0x000e220000100800 */
[----:B------:R-:W-:Y:S01]  /*b990*/  PRMT R143, RZ, 0x7610, R143 ;  /* 0x00007610ff8f7816 */ /* 0x000fe2000000008f */
[----:B---3--:R-:W-:-:S05]  /*b9a0*/  IMAD.X R125, R125, 0x1, R122, P5 ;  /* 0x000000017d7d7824 */ /* 0x008fca00028e067a */
[----:B------:R1:W3:Y:S04]  /*b9b0*/  @P2 LDG.E.U8 R143, desc[UR26][R124.64] ;  /* 0x0000001a7c8f2981 */ /* 0x0002e8000c1e1100 */
[----:B------:R-:W1:Y:S01]  /*b9c0*/  LDL R125, [R1+0x3c] ;  /* 0x00003c00017d7983 */ /* 0x000e620000100800 */
[----:B0-----:R-:W-:-:S03]  /*b9d0*/  IADD3 R126, P6, PT, R127, R121, RZ ;  /* 0x000000797f7e7210 */ /* 0x001fc60007fde0ff */
[----:B------:R-:W2:Y:S01]  /*b9e0*/  LDL R127, [R1+0x144] ;  /* 0x00014400017f7983 */ /* 0x000ea20000100800 */
[C---:B------:R-:W-:Y:S02]  /*b9f0*/  ISETP.GT.AND P4, PT, R117.reuse, 0x3a, PT ;  /* 0x0000003a7500780c */ /* 0x040fe40003f84270 */
[----:B------:R-:W-:Y:S02]  /*ba00*/  ISETP.GT.AND P1, PT, R117, 0x3b, PT ;  /* 0x0000003b7500780c */ /* 0x000fe40003f24270 */
[----:B------:R-:W-:Y:S02]  /*ba10*/  PRMT R140, RZ, 0x7610, R140 ;  /* 0x00007610ff8c7816 */ /* 0x000fe4000000008c */
[----:B------:R-:W-:Y:S02]  /*ba20*/  PRMT R139, RZ, 0x7610, R139 ;  /* 0x00007610ff8b7816 */ /* 0x000fe4000000008b */
[----:B-1----:R-:W-:-:S05]  /*ba30*/  IADD3 R124, P5, PT, R125, R121, RZ ;  /* 0x000000797d7c7210 */ /* 0x002fca0007fbe0ff */
[--C-:B------:R-:W-:Y:S01]  /*ba40*/  IMAD.X R125, R249, 0x1, R122.reuse, P5 ;  /* 0x00000001f97d7824 */ /* 0x100fe200028e067a */
[----:B------:R-:W-:Y:S01]  /*ba50*/  ISETP.GT.AND P2, PT, R117, 0x3c, PT ;  /* 0x0000003c7500780c */ /* 0x000fe20003f44270 */
[----:B------:R-:W3:Y:S04]  /*ba60*/  LDL R249, [R1+0x134] ;  /* 0x0001340001f97983 */ /* 0x000ee80000100800 */
[----:B------:R-:W3:Y:S04]  /*ba70*/  @P1 LDG.E.U8 R139, desc[UR26][R124.64] ;  /* 0x0000001a7c8b1981 */ /* 0x000ee8000c1e1100 */
[----:B------:R-:W3:Y:S01]  /*ba80*/  LDL R125, [R1+0x34] ;  /* 0x00003400017d7983 */ /* 0x000ee20000100800 */
[----:B--2---:R-:W-:-:S05]  /*ba90*/  IMAD.X R127, R127, 0x1, R122, P6 ;  /* 0x000000017f7f7824 */ /* 0x004fca00030e067a */
[----:B------:R0:W2:Y:S04]  /*baa0*/  @P4 LDG.E.U8 R140, desc[UR26][R126.64] ;  /* 0x0000001a7e8c4981 */ /* 0x0000a8000c1e1100 */
[----:B------:R-:W2:Y:S01]  /*bab0*/  LDL R127, [R1+0x13c] ;  /* 0x00013c00017f7983 */ /* 0x000ea20000100800 */
[-C--:B0-----:R-:W-:Y:S02]  /*bac0*/  IADD3 R126, P6, PT, R251, R121.reuse, RZ ;  /* 0x00000079fb7e7210 */ /* 0x081fe40007fde0ff */
[----:B------:R-:W-:Y:S01]  /*bad0*/  PRMT R137, RZ, 0x7610, R137 ;  /* 0x00007610ff897816 */ /* 0x000fe20000000089 */
[----:B------:R-:W4:Y:S01]  /*bae0*/  LDL R251, [R1+0x130] ;  /* 0x0001300001fb7983 */ /* 0x000f220000100800 */
[----:B---3--:R-:W-:-:S03]  /*baf0*/  IADD3 R124, P5, PT, R125, R121, RZ ;  /* 0x000000797d7c7210 */ /* 0x008fc60007fbe0ff */
[----:B------:R-:W3:Y:S01]  /*bb00*/  LDL R125, [R1+0x138] ;  /* 0x00013800017d7983 */ /* 0x000ee20000100800 */
[----:B--2---:R-:W-:-:S05]  /*bb10*/  IMAD.X R127, R127, 0x1, R122, P6 ;  /* 0x000000017f7f7824 */ /* 0x004fca00030e067a */
[----:B------:R0:W2:Y:S04]  /*bb20*/  @P2 LDG.E.U8 R137, desc[UR26][R126.64] ;  /* 0x0000001a7e892981 */ /* 0x0000a8000c1e1100 */
[----:B------:R-:W0:Y:S01]  /*bb30*/  LDL R127, [R1+0x30] ;  /* 0x00003000017f7983 */ /* 0x000e220000100800 */
[----:B---3--:R-:W-:Y:S01]  /*bb40*/  IMAD.X R125, R125, 0x1, R122, P5 ;  /* 0x000000017d7d7824 */ /* 0x008fe200028e067a */
[----:B0-----:R-:W-:Y:S02]  /*bb50*/  IADD3 R126, P5, PT, R127, R121, RZ ;  /* 0x000000797f7e7210 */ /* 0x001fe40007fbe0ff */
[----:B------:R-:W3:Y:S01]  /*bb60*/  LDL R127, [R1+0x28] ;  /* 0x00002800017f7983 */ /* 0x000ee20000100800 */
[----:B------:R-:W-:Y:S02]  /*bb70*/  ISETP.GT.AND P4, PT, R117, 0x3d, PT ;  /* 0x0000003d7500780c */ /* 0x000fe40003f84270 */
[----:B------:R-:W-:-:S11]  /*bb80*/  PRMT R134, RZ, 0x7610, R134 ;  /* 0x00007610ff867816 */ /* 0x000fd60000000086 */
[----:B------:R3:W2:Y:S01]  /*bb90*/  @P4 LDG.E.U8 R134, desc[UR26][R124.64] ;  /* 0x0000001a7c864981 */ /* 0x0006a2000c1e1100 */
[C---:B------:R-:W-:Y:S02]  /*bba0*/  ISETP.GT.AND P1, PT, R117.reuse, 0x3e, PT ;  /* 0x0000003e7500780c */ /* 0x040fe40003f24270 */
[----:B------:R-:W-:Y:S02]  /*bbb0*/  ISETP.GT.AND P2, PT, R117, 0x3f, PT ;  /* 0x0000003f7500780c */ /* 0x000fe40003f44270 */
[----:B------:R-:W-:Y:S02]  /*bbc0*/  PRMT R133, RZ, 0x7610, R133 ;  /* 0x00007610ff857816 */ /* 0x000fe40000000085 */
[----:B------:R-:W-:Y:S02]  /*bbd0*/  PRMT R131, RZ, 0x7610, R131 ;  /* 0x00007610ff837816 */ /* 0x000fe40000000083 */
[----:B------:R-:W-:Y:S02]  /*bbe0*/  PRMT R128, RZ, 0x7610, R128 ;  /* 0x00007610ff807816 */ /* 0x000fe40000000080 */
[----:B------:R-:W-:-:S02]  /*bbf0*/  PRMT R129, RZ, 0x7610, R129 ;  /* 0x00007610ff817816 */ /* 0x000fc40000000081 */
[----:B------:R-:W-:Y:S02]  /*bc00*/  PRMT R130, RZ, 0x7610, R130 ;  /* 0x00007610ff827816 */ /* 0x000fe40000000082 */
[----:B------:R-:W-:Y:S02]  /*bc10*/  PRMT R132, RZ, 0x7610, R132 ;  /* 0x00007610ff847816 */ /* 0x000fe40000000084 */
        /* <DEDUP_REMOVED lines=23> */
[----:B---3--:R-:W-:Y:S01]  /*bd90*/  IADD3 R124, P4, PT, R127, R121, RZ ;  /* 0x000000797f7c7210 */ /* 0x008fe20007f9e0ff */
[--C-:B------:R-:W-:Y:S02]  /*bda0*/  IMAD.X R127, R249, 0x1, R122.reuse, P5 ;  /* 0x00000001f97f7824 */ /* 0x100fe400028e067a */
[----:B------:R-:W0:Y:S01]  /*bdb0*/  S2R R249, SR_TID.X ;  /* 0x0000000000f97919 */ /* 0x000e220000002100 */
[----:B------:R-:W-:Y:S01]  /*bdc0*/  ISETP.GT.AND P5, PT, R117, RZ, PT ;  /* 0x000000ff7500720c */ /* 0x000fe20003fa4270 */
[----:B----4-:R-:W-:Y:S01]  /*bdd0*/  IMAD.X R125, R251, 0x1, R122, P4 ;  /* 0x00000001fb7d7824 */ /* 0x010fe200020e067a */
[----:B------:R-:W3:Y:S01]  /*bde0*/  @P1 LDG.E.U8 R133, desc[UR26][R126.64] ;  /* 0x0000001a7e851981 */ /* 0x000ee2000c1e1100 */
[----:B------:R-:W-:-:S03]  /*bdf0*/  IADD3 R241, P1, PT, R123, R241, RZ ;  /* 0x000000f17bf17210 */ /* 0x000fc60007f3e0ff */
[----:B------:R1:W4:Y:S04]  /*be00*/  @P2 LDG.E.U8 R131, desc[UR26][R124.64] ;  /* 0x0000001a7c832981 */ /* 0x000328000c1e1100 */
[----:B------:R-:W2:Y:S03]  /*be10*/  LDL.LU R251, [R1+0x8] ;  /* 0x0000080001fb7983 */ /* 0x000ea60000300800 */
[----:B-1----:R-:W-:Y:S02]  /*be20*/  @P5 IMAD.MOV.U32 R124, RZ, RZ, R121 ;  /* 0x000000ffff7c5224 */ /* 0x002fe400078e0079 */
[----:B------:R-:W-:-:S05]  /*be30*/  @P5 IMAD.MOV.U32 R125, RZ, RZ, R122 ;  /* 0x000000ffff7d5224 */ /* 0x000fca00078e007a */
[----:B------:R1:W2:Y:S01]  /*be40*/  @P5 LDG.E.U8 R128, desc[UR26][R124.64] ;  /* 0x0000001a7c805981 */ /* 0x0002a2000c1e1100 */
[----:B0-----:R-:W-:-:S04]  /*be50*/  LOP3.LUT R249, R249, 0x3f, RZ, 0xc0, !PT ;  /* 0x0000003ff9f97812 */ /* 0x001fc800078ec0ff */
[----:B------:R-:W-:Y:S02]  /*be60*/  ISETP.GE.AND P4, PT, R249, R117, PT ;  /* 0x00000075f900720c */ /* 0x000fe40003f86270 */
[----:B------:R-:W-:-:S05]  /*be70*/  SHF.R.S32.HI R249, RZ, 0x1f, R123 ;  /* 0x0000001ffff97819 */ /* 0x000fca000001147b */
[----:B------:R-:W-:Y:S01]  /*be80*/  IMAD.X R239, R249, 0x1, R239, P1 ;  /* 0x00000001f9ef7824 */ /* 0x000fe200008e06ef */
[----:B------:R-:W-:-:S05]  /*be90*/  IADD3 R120, P1, PT, R123, R120, RZ ;  /* 0x000000787b787210 */ /* 0x000fca0007f3e0ff */
[----:B------:R-:W-:Y:S01]  /*bea0*/  IMAD.X R115, R249, 0x1, R115, P1 ;  /* 0x00000001f9737824 */ /* 0x000fe200008e0673 */
[----:B------:R-:W-:-:S05]  /*beb0*/  IADD3 R114, P1, PT, R123, R114, RZ ;  /* 0x000000727b727210 */ /* 0x000fca0007f3e0ff */
[----:B------:R-:W-:Y:S01]  /*bec0*/  IMAD.X R112, R249, 0x1, R112, P1 ;  /* 0x00000001f9707824 */ /* 0x000fe200008e0670 */
[C---:B------:R-:W-:Y:S02]  /*bed0*/  IADD3 R111, P1, PT, R123.reuse, R111, RZ ;  /* 0x0000006f7b6f7210 */ /* 0x040fe40007f3e0ff */
[----:B------:R-:W-:-:S03]  /*bee0*/  IADD3 R118, P2, PT, R123, R118, RZ ;  /* 0x000000767b767210 */ /* 0x000fc60007f5e0ff */
[----:B------:R-:W-:Y:S01]  /*bef0*/  IMAD.X R109, R249, 0x1, R109, P1 ;  /* 0x00000001f96d7824 */ /* 0x000fe200008e066d */
[----:B------:R-:W-:Y:S01]  /*bf00*/  IADD3 R108, P1, PT, R123, R108, RZ ;  /* 0x0000006c7b6c7210 */ /* 0x000fe20007f3e0ff */
[----:B------:R-:W-:Y:S01]  /*bf10*/  @!P4 IMAD.MOV.U32 R126, RZ, RZ, R241 ;  /* 0x000000ffff7ec224 */ /* 0x000fe200078e00f1 */
[----:B-1----:R-:W-:Y:S01]  /*bf20*/  PRMT R124, RZ, 0x7610, R124 ;  /* 0x00007610ff7c7816 */ /* 0x002fe2000000007c */
[----:B------:R-:W-:Y:S01]  /*bf30*/  @!P4 IMAD.MOV.U32 R127, RZ, RZ, R239 ;  /* 0x000000ffff7fc224 */ /* 0x000fe200078e00ef */
[----:B------:R-:W-:Y:S01]  /*bf40*/  BAR.SYNC.DEFER_BLOCKING 0x0 ;  /* 0x0000000000007b1d */ /* 0x000fe20000010000 */
[----:B------:R-:W-:Y:S01]  /*bf50*/  IMAD.X R119, R249, 0x1, R119, P2 ;  /* 0x00000001f9777824 */ /* 0x000fe200010e0677 */
[----:B------:R-:W-:Y:S01]  /*bf60*/  IADD3 R116, P2, PT, R123, R116, RZ ;  /* 0x000000747b747210 */ /* 0x000fe20007f5e0ff */
[----:B------:R-:W-:Y:S01]  /*bf70*/  IMAD.X R106, R249, 0x1, R106, P1 ;  /* 0x00000001f96a7824 */ /* 0x000fe200008e066a */
[----:B------:R-:W-:-:S03]  /*bf80*/  IADD3 R105, P1, PT, R123, R105, RZ ;  /* 0x000000697b697210 */ /* 0x000fc60007f3e0ff */
[C---:B------:R-:W-:Y:S02]  /*bf90*/  IMAD.X R113, R249.reuse, 0x1, R113, P2 ;  /* 0x00000001f9717824 */ /* 0x040fe400010e0671 */
[----:B------:R-:W-:Y:S01]  /*bfa0*/  IMAD.X R103, R249, 0x1, R103, P1 ;  /* 0x00000001f9677824 */ /* 0x000fe200008e0667 */
[----:B------:R-:W-:-:S05]  /*bfb0*/  IADD3 R102, P1, PT, R123, R102, RZ ;  /* 0x000000667b667210 */ /* 0x000fca0007f3e0ff */
[----:B------:R-:W-:Y:S01]  /*bfc0*/  IMAD.X R100, R249, 0x1, R100, P1 ;  /* 0x00000001f9647824 */ /* 0x000fe200008e0664 */
[----:B------:R0:W2:Y:S01]  /*bfd0*/  @!P4 LDG.E.U8 R124, desc[UR26][R126.64] ;  /* 0x0000001a7e7cc981 */ /* 0x0000a2000c1e1100 */
[----:B------:R-:W-:Y:S01]  /*bfe0*/  IADD3 R99, P1, PT, R123, R99, RZ ;  /* 0x000000637b637210 */ /* 0x000fe20007f3e0ff */
[----:B0-----:R-:W-:Y:S02]  /*bff0*/  @!P4 IMAD.MOV.U32 R126, RZ, RZ, R120 ;  /* 0x000000ffff7ec224 */ /* 0x001fe400078e0078 */
[----:B------:R-:W-:-:S05]  /*c000*/  @!P4 IMAD.MOV.U32 R127, RZ, RZ, R115 ;  /* 0x000000ffff7fc224 */ /* 0x000fca00078e0073 */
[----:B------:R0:W2:Y:S01]  /*c010*/  @!P4 LDG.E.U8 R129, desc[UR26][R126.64] ;  /* 0x0000001a7e81c981 */ /* 0x0000a2000c1e1100 */
[----:B------:R-:W-:Y:S02]  /*c020*/  IMAD.X R97, R249, 0x1, R97, P1 ;  /* 0x00000001f9617824 */ /* 0x000fe400008e0661 */
[----:B0-----:R-:W-:Y:S02]  /*c030*/  @!P4 IMAD.MOV.U32 R126, RZ, RZ, R116 ;  /* 0x000000ffff7ec224 */ /* 0x001fe400078e0074 */
[----:B------:R-:W-:Y:S01]  /*c040*/  @!P4 IMAD.MOV.U32 R127, RZ, RZ, R113 ;  /* 0x000000ffff7fc224 */ /* 0x000fe200078e0071 */
[----:B------:R-:W-:-:S04]  /*c050*/  IADD3 R110, P2, PT, R123, R110, RZ ;  /* 0x0000006e7b6e7210 */ /* 0x000fc80007f5e0ff */
[----:B------:R0:W2:Y:S01]  /*c060*/  @!P4 LDG.E.U8 R130, desc[UR26][R126.64] ;  /* 0x0000001a7e82c981 */ /* 0x0000a2000c1e1100 */
[----:B------:R-:W-:Y:S01]  /*c070*/  IADD3 R96, P1, PT, R123, R96, RZ ;  /* 0x000000607b607210 */ /* 0x000fe20007f3e0ff */
[C---:B------:R-:W-:Y:S02]  /*c080*/  IMAD.X R107, R249.reuse, 0x1, R107, P2 ;  /* 0x00000001f96b7824 */ /* 0x040fe400010e066b */
[----:B0-----:R-:W-:Y:S02]  /*c090*/  @!P4 IMAD.MOV.U32 R126, RZ, RZ, R114 ;  /* 0x000000ffff7ec224 */ /* 0x001fe400078e0072 */
[----:B------:R-:W-:Y:S02]  /*c0a0*/  @!P4 IMAD.MOV.U32 R127, RZ, RZ, R112 ;  /* 0x000000ffff7fc224 */ /* 0x000fe400078e0070 */
[----:B------:R-:W-:-:S03]  /*c0b0*/  IMAD.X R94, R249, 0x1, R94, P1 ;  /* 0x00000001f95e7824 */ /* 0x000fc600008e065e */
[----:B------:R0:W2:Y:S01]  /*c0c0*/  @!P4 LDG.E.U8 R132, desc[UR26][R126.64] ;  /* 0x0000001a7e84c981 */ /* 0x0000a2000c1e1100 */
[----:B------:R-:W-:Y:S01]  /*c0d0*/  IADD3 R93, P1, PT, R123, R93, RZ ;  /* 0x0000005d7b5d7210 */ /* 0x000fe20007f3e0ff */
[----:B0-----:R-:W-:Y:S02]  /*c0e0*/  @!P4 IMAD.MOV.U32 R126, RZ, RZ, R111 ;  /* 0x000000ffff7ec224 */ /* 0x001fe400078e006f */
[----:B------:R-:W-:Y:S02]  /*c0f0*/  @!P4 IMAD.MOV.U32 R127, RZ, RZ, R109 ;  /* 0x000000ffff7fc224 */ /* 0x000fe400078e006d */
[----:B------:R-:W-:-:S03]  /*c100*/  IMAD.X R91, R249, 0x1, R91, P1 ;  /* 0x00000001f95b7824 */ /* 0x000fc600008e065b */
[----:B------:R0:W2:Y:S01]  /*c110*/  @!P4 LDG.E.U8 R135, desc[UR26][R126.64] ;  /* 0x0000001a7e87c981 */ /* 0x0000a2000c1e1100 */
[C---:B------:R-:W-:Y:S01]  /*c120*/  IADD3 R229, P1, PT, R123.reuse, R229, RZ ;  /* 0x000000e57be57210 */ /* 0x040fe20007f3e0ff */
[----:B0-----:R-:W-:Y:S02]  /*c130*/  @!P4 IMAD.MOV.U32 R126, RZ, RZ, R110 ;  /* 0x000000ffff7ec224 */ /* 0x001fe400078e006e */
[----:B------:R-:W-:Y:S01]  /*c140*/  @!P4 IMAD.MOV.U32 R127, RZ, RZ, R107 ;  /* 0x000000ffff7fc224 */ /* 0x000fe200078e006b */
[----:B------:R-:W-:Y:S01]  /*c150*/  IADD3 R104, P2, PT, R123, R104, RZ ;  /* 0x000000687b687210 */ /* 0x000fe20007f5e0ff */
[----:B------:R-:W-:-:S03]  /*c160*/  IMAD.X R227, R249, 0x1, R227, P1 ;  /* 0x00000001f9e37824 */ /* 0x000fc600008e06e3 */
        /* <DEDUP_REMOVED lines=114> */
[C---:B------:R-:W-:Y:S02]  /*c890*/  IADD3 R33, P1, PT, R123.reuse, R33, RZ ;  /* 0x000000217b217210 */ /* 0x040fe40007f3e0ff */
[----:B------:R-:W-:Y:S01]  /*c8a0*/  PRMT R180, RZ, 0x7610, R180 ;  /* 0x00007610ffb47816 */ /* 0x000fe200000000b4 */
[----:B0-----:R-:W-:Y:S02]  /*c8b0*/  @!P4 IMAD.MOV.U32 R126, RZ, RZ, R70 ;  /* 0x000000ffff7ec224 */ /* 0x001fe400078e0046 */
[----:B------:R-:W-:Y:S01]  /*c8c0*/  @!P4 IMAD.MOV.U32 R127, RZ, RZ, R67 ;  /* 0x000000ffff7fc224 */ /* 0x000fe200078e0043 */
[----:B------:R-:W-:Y:S01]  /*c8d0*/  IADD3 R64, P2, PT, R123, R64, RZ ;  /* 0x000000407b407210 */ /* 0x000fe20007f5e0ff */
[----:B------:R-:W-:-:S03]  /*c8e0*/  IMAD.X R32, R249, 0x1, R32, P1 ;  /* 0x00000001f9207824 */ /* 0x000fc600008e0620 */
[----:B------:R0:W2:Y:S01]  /*c8f0*/  @!P4 LDG.E.U8 R178, desc[UR26][R126.64] ;  /* 0x0000001a7eb2c981 */ /* 0x0000a2000c1e1100 */
[----:B------:R-:W-:Y:S02]  /*c900*/  IADD3 R31, P1, PT, R123, R31, RZ ;  /* 0x0000001f7b1f7210 */ /* 0x000fe40007f3e0ff */
[----:B------:R-:W-:Y:S01]  /*c910*/  PRMT R183, RZ, 0x7610, R183 ;  /* 0x00007610ffb77816 */ /* 0x000fe200000000b7 */
[----:B0-----:R-:W-:Y:S02]  /*c920*/  @!P4 IMAD.MOV.U32 R126, RZ, RZ, R68 ;  /* 0x000000ffff7ec224 */ /* 0x001fe400078e0044 */
[----:B------:R-:W-:Y:S02]  /*c930*/  @!P4 IMAD.MOV.U32 R127, RZ, RZ, R66 ;  /* 0x000000ffff7fc224 */ /* 0x000fe400078e0042 */
[----:B------:R-:W-:-:S03]  /*c940*/  IMAD.X R61, R249, 0x1, R61, P2 ;  /* 0x00000001f93d7824 */ /* 0x000fc600010e063d */
[----:B------:R0:W2:Y:S01]  /*c950*/  @!P4 LDG.E.U8 R180, desc[UR26][R126.64] ;  /* 0x0000001a7eb4c981 */ /* 0x0000a2000c1e1100 */
[----:B------:R-:W-:Y:S01]  /*c960*/  IMAD.X R30, R249, 0x1, R30, P1 ;  /* 0x00000001f91e7824 */ /* 0x000fe200008e061e */
[----:B------:R-:W-:Y:S02]  /*c970*/  IADD3 R237, P1, PT, R123, R237, RZ ;  /* 0x000000ed7bed7210 */ /* 0x000fe40007f3e0ff */
[----:B------:R-:W-:Y:S01]  /*c980*/  PRMT R184, RZ, 0x7610, R184 ;  /* 0x00007610ffb87816 */ /* 0x000fe200000000b8 */
        /* <DEDUP_REMOVED lines=30> */
[----:B------:R0:W3:Y:S01]  /*cb70*/  @!P4 LDG.E.U8 R190, desc[UR26][R126.64] ;  /* 0x0000001a7ebec981 */ /* 0x0000e2000c1e1100 */
[----:B------:R-:W-:Y:S02]  /*cb80*/  IADD3 R21, P1, PT, R123, R21, RZ ;  /* 0x000000157b157210 */ /* 0x000fe40007f3e0ff */
[----:B------:R-:W-:Y:S01]  /*cb90*/  PRMT R195, RZ, 0x7610, R195 ;  /* 0x00007610ffc37816 */ /* 0x000fe200000000c3 */
[----:B0-----:R-:W-:Y:S02]  /*cba0*/  @!P4 IMAD.MOV.U32 R126, RZ, RZ, R58 ;  /* 0x000000ffff7ec224 */ /* 0x001fe400078e003a */
[----:B------:R-:W-:Y:S02]  /*cbb0*/  @!P4 IMAD.MOV.U32 R127, RZ, RZ, R56 ;  /* 0x000000ffff7fc224 */ /* 0x000fe400078e0038 */
[----:B------:R-:W-:-:S03]  /*cbc0*/  IMAD.X R51, R249, 0x1, R51, P2 ;  /* 0x00000001f9337824 */ /* 0x000fc600010e0633 */
[----:B------:R0:W3:Y:S01]  /*cbd0*/  @!P4 LDG.E.U8 R192, desc[UR26][R126.64] ;  /* 0x0000001a7ec0c981 */ /* 0x0000e2000c1e1100 */
[----:B------:R-:W-:Y:S01]  /*cbe0*/  IMAD.X R20, R249, 0x1, R20, P1 ;  /* 0x00000001f9147824 */ /* 0x000fe200008e0614 */
[----:B------:R-:W-:Y:S02]  /*cbf0*/  IADD3 R19, P1, PT, R123, R19, RZ ;  /* 0x000000137b137210 */ /* 0x000fe40007f3e0ff */
[----:B------:R-:W-:Y:S01]  /*cc00*/  PRMT R196, RZ, 0x7610, R196 ;  /* 0x00007610ffc47816 */ /* 0x000fe200000000c4 */
[----:B0-----:R-:W-:Y:S02]  /*cc10*/  @!P4 IMAD.MOV.U32 R126, RZ, RZ, R55 ;  /* 0x000000ffff7ec224 */ /* 0x001fe400078e0037 */
[----:B------:R-:W-:Y:S02]  /*cc20*/  @!P4 IMAD.MOV.U32 R127, RZ, RZ, R53 ;  /* 0x000000ffff7fc224 */ /* 0x000fe400078e0035 */
[----:B------:R-:W-:-:S03]  /*cc30*/  IMAD.X R18, R249, 0x1, R18, P1 ;  /* 0x00000001f9127824 */ /* 0x000fc600008e0612 */
[----:B------:R0:W3:Y:S01]  /*cc40*/  @!P4 LDG.E.U8 R195, desc[UR26][R126.64] ;  /* 0x0000001a7ec3c981 */ /* 0x0000e2000c1e1100 */
        /* <DEDUP_REMOVED lines=58> */
[----:B------:R-:W-:Y:S01]  /*cff0*/  PRMT R218, RZ, 0x7610, R218 ;  /* 0x00007610ffda7816 */ /* 0x000fe200000000da */
[----:B------:R-:W1:Y:S01]  /*d000*/  S2R R249, SR_TID.X ;  /* 0x0000000000f97919 */ /* 0x000e620000002100 */
[----:B0-----:R-:W-:Y:S02]  /*d010*/  @!P4 IMAD.MOV.U32 R126, RZ, RZ, R35 ;  /* 0x000000ffff7ec224 */ /* 0x001fe400078e0023 */
[----:B------:R-:W-:-:S05]  /*d020*/  @!P4 IMAD.MOV.U32 R127, RZ, RZ, R34 ;  /* 0x000000ffff7fc224 */ /* 0x000fca00078e0022 */
[----:B------:R0:W3:Y:S01]  /*d030*/  @!P4 LDG.E.U8 R216, desc[UR26][R126.64] ;  /* 0x0000001a7ed8c981 */ /* 0x0000e2000c1e1100 */
[----:B------:R-:W-:Y:S01]  /*d040*/  PRMT R220, RZ, 0x7610, R220 ;  /* 0x00007610ffdc7816 */ /* 0x000fe200000000dc */
        /* <DEDUP_REMOVED lines=15> */
[----:B------:R-:W-:Y:S02]  /*d140*/  PRMT R228, RZ, 0x7610, R228 ;  /* 0x00007610ffe47816 */ /* 0x000fe400000000e4 */
[----:B-1----:R-:W-:Y:S01]  /*d150*/  LOP3.LUT R249, R249, 0x7f, RZ, 0xc0, !PT ;  /* 0x0000007ff9f97812 */ /* 0x002fe200078ec0ff */
[----:B0-----:R-:W-:Y:S02]  /*d160*/  @!P4 IMAD.MOV.U32 R126, RZ, RZ, R27 ;  /* 0x000000ffff7ec224 */ /* 0x001fe400078e001b */
[----:B------:R-:W-:-:S05]  /*d170*/  @!P4 IMAD.MOV.U32 R127, RZ, RZ, R26 ;  /* 0x000000ffff7fc224 */ /* 0x000fca00078e001a */
[----:B------:R0:W3:Y:S01]  /*d180*/  @!P4 LDG.E.U8 R226, desc[UR26][R126.64] ;  /* 0x0000001a7ee2c981 */ /* 0x0000e2000c1e1100 */
[----:B------:R-:W-:-:S03]  /*d190*/  PRMT R230, RZ, 0x7610, R230 ;  /* 0x00007610ffe67816 */ /* 0x000fc600000000e6 */
[----:B--2---:R1:W-:Y:S01]  /*d1a0*/  STS.U8 [R249+UR13+0x4000], R128 ;  /* 0x00400080f9007988 */ /* 0x0043e2000800000d */
[----:B0-----:R-:W-:Y:S02]  /*d1b0*/  @!P4 IMAD.MOV.U32 R126, RZ, RZ, R25 ;  /* 0x000000ffff7ec224 */ /* 0x001fe400078e0019 */
[----:B------:R-:W-:Y:S01]  /*d1c0*/  @!P4 IMAD.MOV.U32 R127, RZ, RZ, R24 ;  /* 0x000000ffff7fc224 */ /* 0x000fe200078e0018 */
[----:B-1----:R-:W0:Y:S04]  /*d1d0*/  S2R R128, SR_TID.X ;  /* 0x0000000000807919 */ /* 0x002e280000002100 */
[----:B------:R1:W2:Y:S01]  /*d1e0*/  @!P4 LDG.E.U8 R228, desc[UR26][R126.64] ;  /* 0x0000001a7ee4c981 */ /* 0x0002a2000c1e1100 */
[----:B------:R-:W-:Y:S01]  /*d1f0*/  PRMT R232, RZ, 0x7610, R232 ;  /* 0x00007610ffe87816 */ /* 0x000fe200000000e8 */
[----:B-1----:R-:W-:-:S02]  /*d200*/  @!P4 IMAD.MOV.U32 R126, RZ, RZ, R23 ;  /* 0x000000ffff7ec224 */ /* 0x002fc400078e0017 */
[----:B------:R-:W-:-:S05]  /*d210*/  @!P4 IMAD.MOV.U32 R127, RZ, RZ, R22 ;  /* 0x000000ffff7fc224 */ /* 0x000fca00078e0016 */
[----:B------:R1:W2:Y:S01]  /*d220*/  @!P4 LDG.E.U8 R230, desc[UR26][R126.64] ;  /* 0x0000001a7ee6c981 */ /* 0x0002a2000c1e1100 */
[----:B------:R-:W-:Y:S01]  /*d230*/  PRMT R234, RZ, 0x7610, R234 ;  /* 0x00007610ffea7816 */ /* 0x000fe200000000ea */
[----:B-1----:R-:W-:Y:S02]  /*d240*/  @!P4 IMAD.MOV.U32 R126, RZ, RZ, R21 ;  /* 0x000000ffff7ec224 */ /* 0x002fe400078e0015 */
        /* <DEDUP_REMOVED lines=10> */
[----:B------:R-:W-:Y:S02]  /*d2f0*/  PRMT R240, RZ, 0x7610, R240 ;  /* 0x00007610fff07816 */ /* 0x000fe400000000f0 */
[----:B0-----:R-:W-:Y:S01]  /*d300*/  LOP3.LUT R128, R128, 0x7f, RZ, 0xc0, !PT ;  /* 0x0000007f80807812 */ /* 0x001fe200078ec0ff */
[----:B-1----:R-:W-:Y:S02]  /*d310*/  @!P4 IMAD.MOV.U32 R126, RZ, RZ, R15 ;  /* 0x000000ffff7ec224 */ /* 0x002fe400078e000f */
[----:B------:R-:W-:-:S05]  /*d320*/  @!P4 IMAD.MOV.U32 R127, RZ, RZ, R14 ;  /* 0x000000ffff7fc224 */ /* 0x000fca00078e000e */
[----:B------:R0:W2:Y:S01]  /*d330*/  @!P4 LDG.E.U8 R238, desc[UR26][R126.64] ;  /* 0x0000001a7eeec981 */ /* 0x0000a2000c1e1100 */
[----:B------:R-:W-:-:S03]  /*d340*/  PRMT R242, RZ, 0x7610, R242 ;  /* 0x00007610fff27816 */ /* 0x000fc600000000f2 */
[----:B------:R-:W-:Y:S01]  /*d350*/  STS.U8 [R128+UR13+0x4400], R251 ;  /* 0x004400fb80007988 */ /* 0x000fe2000800000d */
[----:B0-----:R-:W-:Y:S02]  /*d360*/  @!P4 IMAD.MOV.U32 R126, RZ, RZ, R13 ;  /* 0x000000ffff7ec224 */ /* 0x001fe400078e000d */
[----:B------:R-:W-:Y:S01]  /*d370*/  @!P4 IMAD.MOV.U32 R127, RZ, RZ, R12 ;  /* 0x000000ffff7fc224 */ /* 0x000fe200078e000c */
[----:B------:R0:W-:Y:S04]  /*d380*/  STS.U8 [R128+UR13+0x4800], R223 ;  /* 0x004800df80007988 */ /* 0x0001e8000800000d */
[----:B------:R1:W2:Y:S01]  /*d390*/  @!P4 LDG.E.U8 R240, desc[UR26][R126.64] ;  /* 0x0000001a7ef0c981 */ /* 0x0002a2000c1e1100 */
[----:B------:R-:W-:Y:S01]  /*d3a0*/  PRMT R244, RZ, 0x7610, R244 ;  /* 0x00007610fff47816 */ /* 0x000fe200000000f4 */
[----:B0-----:R-:W0:Y:S01]  /*d3b0*/  S2R R223, SR_TID.X ;  /* 0x0000000000df7919 */ /* 0x001e220000002100 */
        /* <DEDUP_REMOVED lines=19> */
[----:B0-----:R-:W-:Y:S01]  /*d4f0*/  LOP3.LUT R223, R223, 0x7f, RZ, 0xc0, !PT ;  /* 0x0000007fdfdf7812 */ /* 0x001fe200078ec0ff */
[----:B-1----:R-:W-:Y:S02]  /*d500*/  @!P4 IMAD.MOV.U32 R126, RZ, RZ, R225 ;  /* 0x000000ffff7ec224 */ /* 0x002fe400078e00e1 */
[----:B------:R-:W-:Y:S02]  /*d510*/  @!P4 IMAD.MOV.U32 R127, RZ, RZ, R0 ;  /* 0x000000ffff7fc224 */ /* 0x000fe400078e0000 */
[----:B------:R0:W-:Y:S04]  /*d520*/  STS.U8 [R223+UR13+0x4c00], R209 ;  /* 0x004c00d1df007988 */ /* 0x0001e8000800000d */
[----:B------:R1:W2:Y:S04]  /*d530*/  @!P4 LDG.E.U8 R252, desc[UR26][R126.64] ;  /* 0x0000001a7efcc981 */ /* 0x0002a8000c1e1100 */
[----:B------:R0:W-:Y:S04]  /*d540*/  STS.U8 [R223+UR13+0x5000], R193 ;  /* 0x005000c1df007988 */ /* 0x0001e8000800000d */
[----:B------:R-:W2:Y:S04]  /*d550*/  LDL.LU R127, [R1+0x4] ;  /* 0x00000400017f7983 */ /* 0x000ea80000300800 */
[----:B------:R-:W2:Y:S04]  /*d560*/  LDL.LU R126, [R1] ;  /* 0x00000000017e7983 */ /* 0x000ea80000300800 */
[----:B------:R-:W2:Y:S04]  /*d570*/  LDL.LU R249, [R1+0x230] ;  /* 0x0002300001f97983 */ /* 0x000ea80000300800 */
[----:B------:R-:W2:Y:S04]  /*d580*/  LDL.LU R251, [R1+0x22c] ;  /* 0x00022c0001fb7983 */ /* 0x000ea80000300800 */
[----:B0-----:R-:W2:Y:S04]  /*d590*/  LDL.LU R209, [R1+0x1c] ;  /* 0x00001c0001d17983 */ /* 0x001ea80000300800 */
[----:B------:R-:W2:Y:S04]  /*d5a0*/  LDL.LU R193, [R1+0x24] ;  /* 0x0000240001c17983 */ /* 0x000ea80000300800 */
[----:B------:R0:W-:Y:S04]  /*d5b0*/  STS.U8 [R223+UR13+0x5400], R176 ;  /* 0x005400b0df007988 */ /* 0x0001e8000800000d */
[----:B0-----:R-:W3:Y:S01]  /*d5c0*/  LDL.LU R176, [R1+0x20] ;  /* 0x0000200001b07983 */ /* 0x001ee20000300800 */
[----:B------:R-:W-:-:S03]  /*d5d0*/  LOP3.LUT R128, R223, 0x10, RZ, 0x3c, !PT ;  /* 0x00000010df807812 */ /* 0x000fc600078e3cff */
[----:B------:R-:W-:Y:S04]  /*d5e0*/  STS.U8 [R223+UR13+0x5800], R161 ;  /* 0x005800a1df007988 */ /* 0x000fe8000800000d */
[----:B------:R0:W-:Y:S01]  /*d5f0*/  STS.U8 [R223+UR13+0x5c00], R145 ;  /* 0x005c0091df007988 */ /* 0x0001e2000800000d */
[----:B------:R-:W-:-:S06]  /*d600*/  PRMT R125, RZ, 0x7610, R125 ;  /* 0x00007610ff7d7816 */ /* 0x000fcc000000007d */
[----:B------:R-:W3:Y:S01]  /*d610*/  @!P4 LDG.E.U8 R125, desc[UR26][R118.64] ;  /* 0x0000001a767dc981 */ /* 0x000ee2000c1e1100 */
[----:B0-----:R-:W0:Y:S03]  /*d620*/  S2R R145, SR_TID.X ;  /* 0x0000000000917919 */ /* 0x001e260000002100 */
[----:B--2---:R2:W-:Y:S04]  /*d630*/  STS.U8 [R128+UR13+0x4080], R193 ;  /* 0x004080c180007988 */ /* 0x0045e8000800000d */
[----:B------:R-:W-:Y:S04]  /*d640*/  STS.U8 [R128+UR13+0x4480], R127 ;  /* 0x0044807f80007988 */ /* 0x000fe8000800000d */
[----:B------:R0:W-:Y:S04]  /*d650*/  STS.U8 [R128+UR13+0x4880], R221 ;  /* 0x004880dd80007988 */ /* 0x0001e8000800000d */
[----:B--2---:R-:W2:Y:S04]  /*d660*/  LDL.LU R193, [R1+0x14] ;  /* 0x0000140001c17983 */ /* 0x004ea80000300800 */
[----:B0-----:R-:W2:Y:S01]  /*d670*/  LDL.LU R221, [R1+0x18] ;  /* 0x0000180001dd7983 */ /* 0x001ea20000300800 */
[----:B-1----:R-:W-:-:S03]  /*d680*/  LOP3.LUT R127, R223, 0x20, RZ, 0x3c, !PT ;  /* 0x00000020df7f7812 */ /* 0x002fc600078e3cff */
[----:B------:R-:W-:Y:S04]  /*d690*/  STS.U8 [R128+UR13+0x4c80], R206 ;  /* 0x004c80ce80007988 */ /* 0x000fe8000800000d */
[----:B------:R-:W-:Y:S04]  /*d6a0*/  STS.U8 [R128+UR13+0x5080], R191 ;  /* 0x005080bf80007988 */ /* 0x000fe8000800000d */
[----:B------:R-:W-:Y:S04]  /*d6b0*/  STS.U8 [R128+UR13+0x5480], R175 ;  /* 0x005480af80007988 */ /* 0x000fe8000800000d */
[----:B------:R-:W-:Y:S04]  /*d6c0*/  STS.U8 [R128+UR13+0x5880], R158 ;  /* 0x0058809e80007988 */ /* 0x000fe8000800000d */
[----:B------:R-:W-:Y:S04]  /*d6d0*/  STS.U8 [R128+UR13+0x5c80], R143 ;  /* 0x005c808f80007988 */ /* 0x000fe8000800000d */
[----:B---3--:R0:W-:Y:S04]  /*d6e0*/  STS.U8 [R127+UR13+0x4100], R176 ;  /* 0x004100b07f007988 */ /* 0x0081e8000800000d */
[----:B------:R1:W-:Y:S04]  /*d6f0*/  STS.U8 [R127+UR13+0x4500], R126 ;  /* 0x0045007e7f007988 */ /* 0x0003e8000800000d */
[----:B------:R-:W-:Y:S04]  /*d700*/  STS.U8 [R127+UR13+0x4900], R219 ;  /* 0x004900db7f007988 */ /* 0x000fe8000800000d */
[----:B0-----:R-:W3:Y:S01]  /*d710*/  LDL.LU R176, [R1+0x10] ;  /* 0x0000100001b07983 */ /* 0x001ee20000300800 */
[----:B-1----:R-:W-:-:S03]  /*d720*/  LOP3.LUT R126, R223, 0x30, RZ, 0x3c, !PT ;  /* 0x00000030df7e7812 */ /* 0x002fc600078e3cff */
[----:B------:R-:W-:Y:S04]  /*d730*/  STS.U8 [R127+UR13+0x4d00], R205 ;  /* 0x004d00cd7f007988 */ /* 0x000fe8000800000d */
[----:B------:R-:W-:Y:S04]  /*d740*/  STS.U8 [R127+UR13+0x5100], R188 ;  /* 0x005100bc7f007988 */ /* 0x000fe8000800000d */
[----:B------:R-:W-:Y:S04]  /*d750*/  STS.U8 [R127+UR13+0x5500], R173 ;  /* 0x005500ad7f007988 */ /* 0x000fe8000800000d */
[----:B------:R-:W-:Y:S04]  /*d760*/  STS.U8 [R127+UR13+0x5900], R157 ;  /* 0x0059009d7f007988 */ /* 0x000fe8000800000d */
[----:B------:R-:W-:Y:S04]  /*d770*/  STS.U8 [R127+UR13+0x5d00], R140 ;  /* 0x005d008c7f007988 */ /* 0x000fe8000800000d */
[----:B------:R0:W-:Y:S04]  /*d780*/  STS.U8 [R126+UR13+0x4180], R209 ;  /* 0x004180d17e007988 */ /* 0x0001e8000800000d */
[----:B0-----:R-:W3:Y:S01]  /*d790*/  LDL.LU R209, [R1+0xc] ;  /* 0x00000c0001d17983 */ /* 0x001ee20000300800 */
[----:B------:R-:W-:-:S03]  /*d7a0*/  LOP3.LUT R145, R145, 0x7f, RZ, 0xc0, !PT ;  /* 0x0000007f91917812 */ /* 0x000fc600078ec0ff */
[----:B------:R-:W-:Y:S01]  /*d7b0*/  STS.U8 [R126+UR13+0x4580], R251 ;  /* 0x004580fb7e007988 */ /* 0x000fe2000800000d */
[----:B------:R-:W-:-:S03]  /*d7c0*/  LOP3.LUT R161, R145, 0x40, RZ, 0x3c, !PT ;  /* 0x0000004091a17812 */ /* 0x000fc600078e3cff */
[----:B------:R-:W-:Y:S04]  /*d7d0*/  STS.U8 [R126+UR13+0x4980], R217 ;  /* 0x004980d97e007988 */ /* 0x000fe8000800000d */
[----:B------:R-:W-:Y:S04]  /*d7e0*/  STS.U8 [R126+UR13+0x4d80], R203 ;  /* 0x004d80cb7e007988 */ /* 0x000fe8000800000d */
[----:B------:R-:W-:Y:S04]  /*d7f0*/  STS.U8 [R126+UR13+0x5180], R187 ;  /* 0x005180bb7e007988 */ /* 0x000fe8000800000d */
[----:B------:R-:W-:Y:S04]  /*d800*/  STS.U8 [R126+UR13+0x5580], R170 ;  /* 0x005580aa7e007988 */ /* 0x000fe8000800000d */
[----:B------:R-:W-:Y:S04]  /*d810*/  STS.U8 [R126+UR13+0x5980], R155 ;  /* 0x0059809b7e007988 */ /* 0x000fe8000800000d */
[----:B------:R-:W-:Y:S01]  /*d820*/  STS.U8 [R126+UR13+0x5d80], R139 ;  /* 0x005d808b7e007988 */ /* 0x000fe2000800000d */
[----:B------:R-:W-:Y:S01]  /*d830*/  LOP3.LUT R145, R145, 0x50, RZ, 0x3c, !PT ;  /* 0x0000005091917812 */ /* 0x000fe200078e3cff */
[----:B------:R-:W-:Y:S01]  /*d840*/  ULEA UR10, UR15, UR13, 0x3 ;  /* 0x0000000d0f0a7291 */ /* 0x000fe2000f8e18ff */
[----:B------:R-:W-:-:S03]  /*d850*/  UMOV UR4, UR5 ;  /* 0x0000000500047c82 */ /* 0x000fc60008000000 */
[----:B------:R-:W-:Y:S01]  /*d860*/  UIADD3 UR10, UPT, UPT, UR10, 0x8000, URZ ;  /* 0x000080000a0a7890 */ /* 0x000fe2000fffe0ff */
[----:B--2---:R-:W-:Y:S04]  /*d870*/  STS.U8 [R161+UR13+0x4200], R221 ;  /* 0x004200dda1007988 */ /* 0x004fe8000800000d */
[----:B------:R-:W-:Y:S04]  /*d880*/  STS.U8 [R161+UR13+0x4600], R249 ;  /* 0x004600f9a1007988 */ /* 0x000fe8000800000d */
[----:B------:R-:W-:Y:S04]  /*d890*/  STS.U8 [R161+UR13+0x4a00], R215 ;  /* 0x004a00d7a1007988 */ /* 0x000fe8000800000d */
[----:B------:R-:W-:Y:S04]  /*d8a0*/  STS.U8 [R161+UR13+0x4e00], R200 ;  /* 0x004e00c8a1007988 */ /* 0x000fe8000800000d */
[----:B------:R-:W-:Y:S04]  /*d8b0*/  STS.U8 [R161+UR13+0x5200], R185 ;  /* 0x005200b9a1007988 */ /* 0x000fe8000800000d */
[----:B------:R-:W-:Y:S04]  /*d8c0*/  STS.U8 [R161+UR13+0x5600], R169 ;  /* 0x005600a9a1007988 */ /* 0x000fe8000800000d */
[----:B------:R-:W-:Y:S04]  /*d8d0*/  STS.U8 [R161+UR13+0x5a00], R152 ;  /* 0x005a0098a1007988 */ /* 0x000fe8000800000d */
[----:B------:R-:W-:Y:S04]  /*d8e0*/  STS.U8 [R161+UR13+0x5e00], R137 ;  /* 0x005e0089a1007988 */ /* 0x000fe8000800000d */
[----:B------:R0:W-:Y:S02]  /*d8f0*/  STS.U8 [R145+UR13+0x4280], R193 ;  /* 0x004280c191007988 */ /* 0x0001e4000800000d */
[----:B0-----:R-:W0:Y:S02]  /*d900*/  S2R R193, SR_TID.X ;  /* 0x0000000000c17919 */ /* 0x001e240000002100 */
[----:B------:R1:W-:Y:S04]  /*d910*/  STS.U8 [R145+UR13+0x4680], R247 ;  /* 0x004680f791007988 */ /* 0x0003e8000800000d */
[----:B------:R1:W-:Y:S04]  /*d920*/  STS.U8 [R145+UR13+0x4a80], R213 ;  /* 0x004a80d591007988 */ /* 0x0003e8000800000d */
[----:B------:R1:W-:Y:S04]  /*d930*/  STS.U8 [R145+UR13+0x4e80], R199 ;  /* 0x004e80c791007988 */ /* 0x0003e8000800000d */
[----:B------:R1:W-:Y:S04]  /*d940*/  STS.U8 [R145+UR13+0x5280], R182 ;  /* 0x005280b691007988 */ /* 0x0003e8000800000d */
[----:B------:R1:W-:Y:S04]  /*d950*/  STS.U8 [R145+UR13+0x5680], R167 ;  /* 0x005680a791007988 */ /* 0x0003e8000800000d */
[----:B------:R1:W-:Y:S01]  /*d960*/  STS.U8 [R145+UR13+0x5a80], R151 ;  /* 0x005a809791007988 */ /* 0x0003e2000800000d */
[----:B0-----:R-:W-:-:S04]  /*d970*/  LOP3.LUT R193, R193, 0x7f, RZ, 0xc0, !PT ;  /* 0x0000007fc1c17812 */ /* 0x001fc800078ec0ff */
[C---:B------:R-:W-:Y:S01]  /*d980*/  LOP3.LUT R143, R193.reuse, 0x60, RZ, 0x3c, !PT ;  /* 0x00000060c18f7812 */ /* 0x040fe200078e3cff */
[----:B------:R1:W-:Y:S01]  /*d990*/  STS.U8 [R145+UR13+0x5e80], R134 ;  /* 0x005e808691007988 */ /* 0x0003e2000800000d */
[----:B------:R-:W-:-:S03]  /*d9a0*/  LOP3.LUT R140, R193, 0x70, RZ, 0x3c, !PT ;  /* 0x00000070c18c7812 */ /* 0x000fc600078e3cff */
[----:B---3--:R1:W-:Y:S04]  /*d9b0*/  STS.U8 [R143+UR13+0x4300], R176 ;  /* 0x004300b08f007988 */ /* 0x0083e8000800000d */
[----:B-----5:R1:W-:Y:S04]  /*d9c0*/  STS.U8 [R143+UR13+0x4700], R245 ;  /* 0x004700f58f007988 */ /* 0x0203e8000800000d */
[----:B------:R1:W-:Y:S04]  /*d9d0*/  STS.U8 [R143+UR13+0x4b00], R211 ;  /* 0x004b00d38f007988 */ /* 0x0003e8000800000d */
        /* <DEDUP_REMOVED lines=12> */
[----:B----4-:R1:W-:Y:S04]  /*daa0*/  STS.U8 [R140+UR13+0x5f80], R131 ;  /* 0x005f80838c007988 */ /* 0x0103e8000800000d */
        /* <DEDUP_REMOVED lines=63> */
[----:B------:R1:W-:Y:S01]  /*dea0*/  STS.U8 [R126+UR13+0x7d80], R252 ;  /* 0x007d80fc7e007988 */ /* 0x0003e2000800000d */
[----:B------:R0:W-:Y:S06]  /*deb0*/  MEMBAR.ALL.CTA ;  /* 0x0000000000007992 */ /* 0x0001ec0000008000 */
[----:B0-----:R-:W0:Y:S02]  /*dec0*/  FENCE.VIEW.ASYNC.S ;  /* 0x00000000000073c6 */ /* 0x001e240000000000 */
[----:B0-----:R-:W-:Y:S06]  /*ded0*/  BAR.SYNC.DEFER_BLOCKING 0x0 ;  /* 0x0000000000007b1d */ /* 0x001fec0000010000 */
[----:B------:R-:W-:Y:S05]  /*dee0*/  @P0 BRA `(.L_x_9) ;  /* 0x0000000000380947 */ /* 0x000fea0003800000 */
[----:B------:R-:W-:Y:S01]  /*def0*/  UMOV UR20, UR6 ;  /* 0x0000000600147c82 */ /* 0x000fe20008000000 */
[----:B------:R-:W-:Y:S01]  /*df00*/  UMOV UR21, 0x40004040 ;  /* 0x4000404000157882 */ /* 0x000fe20000000000 */
[----:B------:R-:W-:Y:S01]  /*df10*/  UMOV UR22, UR8 ;  /* 0x0000000800167c82 */ /* 0x000fe20008000000 */
[----:B------:R-:W-:Y:S01]  /*df20*/  UMOV UR23, 0x80004020 ;  /* 0x8000402000177882 */ /* 0x000fe20000000000 */
[----:B------:R-:W-:Y:S01]  /*df30*/  UMOV UR24, 0x0 ;  /* 0x0000000000187882 */ /* 0x000fe20000000000 */
[----:B------:R-:W-:Y:S01]  /*df40*/  UMOV UR25, 0x8208490 ;  /* 0x0820849000197882 */ /* 0x000fe20000000000 */
[----:B------:R-:W-:Y:S01]  /*df50*/  UMOV UR11, URZ ;  /* 0x000000ff000b7c82 */ /* 0x000fe20008000000 */
[----:B------:R-:W-:Y:S01]  /*df60*/  UMOV UR30, 0x0 ;  /* 0x00000000001e7882 */ /* 0x000fe20000000000 */
[----:B------:R-:W-:Y:S01]  /*df70*/  UMOV UR31, 0x8208490 ;  /* 0x08208490001f7882 */ /* 0x000fe20000000000 */
[----:B------:R0:W-:Y:S01]  /*df80*/  UTCQMMA gdesc[UR20], gdesc[UR22], tmem[UR12], tmem[UR24], idesc[UR25], UPT ;  /* 0x00ff1816140075ea */ /* 0x0001e2000b80030c */
[----:B------:R-:W-:Y:S01]  /*df90*/  UMOV UR5, UR10 ;  /* 0x0000000a00057c82 */ /* 0x000fe20008000000 */
[----:B------:R0:W-:Y:S01]  /*dfa0*/  UTCQMMA gdesc[UR16], gdesc[UR18], tmem[UR12], tmem[UR30], idesc[UR31], UPT ;  /* 0x00ff1e12100075ea */ /* 0x0001e2000b80030c */
[----:B------:R0:W-:Y:S01]  /*dfb0*/  UTCBAR [UR5], URZ ;  /* 0x000000ff050073e9 */ /* 0x0001e200080000ff */
[----:B------:R-:W-:-:S02]  /*dfc0*/  NOP ;  /* 0x0000000000007918 */ /* 0x000fc40000000000 */
.L_x_9:
[----:B-1----:R-:W2:Y:S04]  /*dfd0*/  LDL R125, [R1+0x2c] ;  /* 0x00002c00017d7983 */ /* 0x002ea80000100800 */
[----:B------:R-:W3:Y:S01]  /*dfe0*/  LDL R124, [R1+0x12c] ;  /* 0x00012c00017c7983 */ /* 0x000ee20000100800 */
[----:B------:R-:W-:Y:S01]  /*dff0*/  UIADD3 UR15, UPT, UPT, UR15, 0x1, URZ ;  /* 0x000000010f0f7890 */ /* 0x000fe2000fffe0ff */
[----:B------:R-:W-:Y:S01]  /*e000*/  VIADD R117, R117, 0xffffffc0 ;  /* 0xffffffc075757836 */ /* 0x000fe20000000000 */
[----:B------:R-:W-:Y:S01]  /*e010*/  UIADD3 UR28, UPT, UPT, UR28, -0x1, URZ ;  /* 0xffffffff1c1c7890 */ /* 0x000fe2000fffe0ff */
[----:B------:R-:W-:Y:S01]  /*e020*/  IMAD.U32 R126, RZ, RZ, UR4 ;  /* 0x00000004ff7e7e24 */ /* 0x000fe2000f8e00ff */
[----:B------:R-:W-:-:S04]  /*e030*/  UISETP.GT.AND UP1, UPT, UR15, 0x1, UPT ;  /* 0x000000010f00788c */ /* 0x000fc8000bf24270 */
[----:B0-----:R-:W-:Y:S02]  /*e040*/  USEL UR5, URZ, 0x1, !UP1 ;  /* 0x00000001ff057887 */ /* 0x001fe4000c800000 */
[----:B------:R-:W-:Y:S02]  /*e050*/  USEL UR15, UR15, URZ, !UP1 ;  /* 0x000000ff0f0f7287 */ /* 0x000fe4000c800000 */
[----:B------:R-:W-:Y:S02]  /*e060*/  UISETP.NE.U32.AND UP1, UPT, UR28, URZ, UPT ;  /* 0x000000ff1c00728c */ /* 0x000fe4000bf25070 */
[----:B------:R-:W-:Y:S01]  /*e070*/  ULOP3.LUT UR5, UR4, UR5, URZ, 0x3c, !UPT ;  /* 0x0000000504057292 */ /* 0x000fe2000f8e3cff */
[----:B--2---:R-:W-:-:S05]  /*e080*/  IADD3 R121, P1, PT, R125, R121, RZ ;  /* 0x000000797d797210 */ /* 0x004fca0007f3e0ff */
[----:B---3--:R-:W-:Y:S01]  /*e090*/  IMAD.X R122, R124, 0x1, R122, P1 ;  /* 0x000000017c7a7824 */ /* 0x008fe200008e067a */
[----:B------:R-:W-:Y:S07]  /*e0a0*/  BRA.U UP1, `(.L_x_10) ;  /* 0xffffffbd016c7547 */ /* 0x000fee000b83ffff */
.L_x_7:
[----:B------:R-:W2:Y:S01]  /*e0b0*/  LDL.LU R125, [R1+0x158] ;  /* 0x00015800017d7983 */ /* 0x000ea20000300800 */
[----:B------:R-:W1:Y:S01]  /*e0c0*/  LDC R124, c[0x0][0x3a0] ;  /* 0x0000e800ff7c7b82 */ /* 0x000e620000000800 */
[----:B------:R-:W3:Y:S01]  /*e0d0*/  LDCU UR5, c[0x0][0x3b8] ;  /* 0x00007700ff0577ac */ /* 0x000ee20008000800 */
[----:B------:R-:W4:Y:S01]  /*e0e0*/  S2R R127, SR_CgaCtaId ;  /* 0x00000000007f7919 */ /* 0x000f220000008800 */
[----:B------:R-:W0:Y:S01]  /*e0f0*/  LDCU UR6, c[0x0][0x3b4] ;  /* 0x00007680ff0677ac */ /* 0x000e220008000800 */
[----:B------:R-:W0:Y:S01]  /*e100*/  LDCU UR7, c[0x0][0x39c] ;  /* 0x00007380ff0777ac */ /* 0x000e220008000800 */
[----:B------:R-:W0:Y:S01]  /*e110*/  LDCU.128 UR16, c[0x0][0x390] ;  /* 0x00007200ff1077ac */ /* 0x000e220008000c00 */
[----:B-1----:R-:W-:-:S05]  /*e120*/  VIADD R124, R124, 0x3f ;  /* 0x0000003f7c7c7836 */ /* 0x002fca0000000000 */
[----:B------:R-:W-:Y:S01]  /*e130*/  ISETP.GE.AND P0, PT, R124, 0x40, PT ;  /* 0x000000407c00780c */ /* 0x000fe20003f06270 */
[----:B----4-:R-:W-:-:S05]  /*e140*/  IMAD.SHL.U32 R127, R127, 0x80, RZ ;  /* 0x000000807f7f7824 */ /* 0x010fca00078e00ff */
[----:B--2---:R-:W-:-:S05]  /*e150*/  LOP3.LUT R0, R125, 0x80, R127, 0xf8, !PT ;  /* 0x000000807d007812 */ /* 0x004fca00078ef87f */
[----:B---3--:R-:W-:-:S04]  /*e160*/  IMAD R133, R0, UR5, RZ ;  /* 0x0000000500857c24 */ /* 0x008fc8000f8e02ff */
[----:B------:R-:W-:-:S04]  /*e170*/  VIADD R135, R133, UR5 ;  /* 0x0000000585877c36 */ /* 0x000fc80008000000 */
[----:B------:R-:W-:Y:S01]  /*e180*/  VIADD R137, R135, UR5 ;  /* 0x0000000587897c36 */ /* 0x000fe20008000000 */
[----:B0-----:R-:W-:Y:S06]  /*e190*/  @!P0 BRA `(.L_x_11) ;  /* 0x0000000000108947 */ /* 0x001fec0003800000 */
[----:B------:R-:W-:-:S06]  /*e1a0*/  USHF.L.U32 UR4, UR4, 0x1f, URZ ;  /* 0x0000001f04047899 */ /* 0x000fcc00080006ff */
[----:B------:R-:W-:-:S04]  /*e1b0*/  IMAD.U32 R2, RZ, RZ, UR4 ;  /* 0x00000004ff027e24 */ /* 0x000fc8000f8e00ff */
[----:B------:R-:W0:Y:S02]  /*e1c0*/  SYNCS.PHASECHK.TRANS64.TRYWAIT P0, [UR10], R2 ;  /* 0x00000002ff0075a7 */ /* 0x000e24000800110a */
[----:B0-----:R-:W-:Y:S05]  /*e1d0*/  @!P0 BRA `(.L_x_12) ;  /* 0x0000004400e88947 */ /* 0x001fea0003800000 */
.L_x_11:
[----:B------:R-:W2:Y:S01]  /*e1e0*/  LDL.LU R3, [R1+0x128] ;  /* 0x0001280001037983 */ /* 0x000ea20000300800 */
[----:B------:R-:W-:Y:S01]  /*e1f0*/  VIADD R139, R137, UR5 ;  /* 0x00000005898b7c36 */ /* 0x000fe20008000000 */
[C---:B------:R-:W-:Y:S01]  /*e200*/  LOP3.LUT R2, R0.reuse, 0x7f, RZ, 0xfc, !PT ;  /* 0x0000007f00027812 */ /* 0x040fe200078efcff */
[----:B------:R-:W0:Y:S01]  /*e210*/  LDCU UR4, c[0x0][0x39c] ;  /* 0x00007380ff0477ac */ /* 0x000e220008000800 */
[----:B------:R-:W-:Y:S01]  /*e220*/  BAR.SYNC.DEFER_BLOCKING 0x0 ;  /* 0x0000000000007b1d */ /* 0x000fe20000010000 */
[----:B------:R-:W-:Y:S01]  /*e230*/  VIADD R140, R139, UR5 ;  /* 0x000000058b8c7c36 */ /* 0x000fe20008000000 */
[C---:B------:R-:W-:Y:S02]  /*e240*/  LOP3.LUT R132, R0.reuse, 0x2, RZ, 0xfc, !PT ;  /* 0x0000000200847812 */ /* 0x040fe400078efcff */
[----:B------:R-:W-:Y:S01]  /*e250*/  LOP3.LUT R134, R0, 0x1, RZ, 0xfc, !PT ;  /* 0x0000000100867812 */ /* 0x000fe200078efcff */
[----:B------:R-:W-:Y:S01]  /*e260*/  VIADD R141, R140, UR5 ;  /* 0x000000058c8d7c36 */ /* 0x000fe20008000000 */
[----:B------:R-:W-:-:S02]  /*e270*/  LOP3.LUT R195, R0, 0x3, RZ, 0xfc, !PT ;  /* 0x0000000300c37812 */ /* 0x000fc400078efcff */
[----:B------:R-:W-:Y:S01]  /*e280*/  LOP3.LUT R194, R0, 0x4, RZ, 0xfc, !PT ;  /* 0x0000000400c27812 */ /* 0x000fe200078efcff */
[----:B------:R-:W-:-:S04]  /*e290*/  VIADD R145, R141, UR5 ;  /* 0x000000058d917c36 */ /* 0x000fc80008000000 */
[----:B------:R-:W-:-:S04]  /*e2a0*/  VIADD R146, R145, UR5 ;  /* 0x0000000591927c36 */ /* 0x000fc80008000000 */
[----:B------:R-:W-:-:S04]  /*e2b0*/  VIADD R147, R146, UR5 ;  /* 0x0000000592937c36 */ /* 0x000fc80008000000 */
[----:B------:R-:W-:Y:S01]  /*e2c0*/  VIADD R149, R147, UR5 ;  /* 0x0000000593957c36 */ /* 0x000fe20008000000 */
[----:B------:R-:W1:Y:S03]  /*e2d0*/  @!P3 SYNCS.CCTL.IV [UR13+0x8000] ;  /* 0x00800000ff00b9b1 */ /* 0x000e66000800000d */
[----:B------:R-:W-:Y:S01]  /*e2e0*/  VIADD R152, R149, UR5 ;  /* 0x0000000595987c36 */ /* 0x000fe20008000000 */
[----:B-1----:R-:W-:Y:S03]  /*e2f0*/  BAR.SYNC.DEFER_BLOCKING 0x0 ;  /* 0x0000000000007b1d */ /* 0x002fe60000010000 */
[----:B------:R-:W-:-:S04]  /*e300*/  VIADD R153, R152, UR5 ;  /* 0x0000000598997c36 */ /* 0x000fc80008000000 */
[----:B------:R-:W-:Y:S01]  /*e310*/  VIADD R155, R153, UR5 ;  /* 0x00000005999b7c36 */ /* 0x000fe20008000000 */
[----:B------:R-:W1:Y:S03]  /*e320*/  LDTM.x128 R4, tmem[UR14] ;  /* 0x0000000e000479ee */ /* 0x000e6600083c0000 */
[----:B------:R-:W-:-:S04]  /*e330*/  VIADD R158, R155, UR5 ;  /* 0x000000059b9e7c36 */ /* 0x000fc80008000000 */
[----:B------:R-:W-:-:S04]  /*e340*/  VIADD R159, R158, UR5 ;  /* 0x000000059e9f7c36 */ /* 0x000fc80008000000 */
[----:B------:R-:W-:-:S04]  /*e350*/  VIADD R161, R159, UR5 ;  /* 0x000000059fa17c36 */ /* 0x000fc80008000000 */
[----:B------:R-:W-:Y:S01]  /*e360*/  VIADD R162, R161, UR5 ;  /* 0x00000005a1a27c36 */ /* 0x000fe20008000000 */
[----:B------:R-:W3:Y:S01]  /*e370*/  @!P3 SYNCS.CCTL.IV [UR13+0x8008] ;  /* 0x00800800ff00b9b1 */ /* 0x000ee2000800000d */
[----:B------:R-:W-:Y:S02]  /*e380*/  NOP ;  /* 0x0000000000007918 */ /* 0x000fe40000000000 */
[----:B------:R-:W-:-:S04]  /*e390*/  VIADD R163, R162, UR5 ;  /* 0x00000005a2a37c36 */ /* 0x000fc80008000000 */
[----:B------:R-:W-:Y:S01]  /*e3a0*/  VIADD R167, R163, UR5 ;  /* 0x00000005a3a77c36 */ /* 0x000fe20008000000 */
[----:B-1----:R-:W-:Y:S02]  /*e3b0*/  F2FP.SATFINITE.E5M2.F32.PACK_AB_MERGE_C R193, R5, R4, RZ ;  /* 0x0000000405c1723e */ /* 0x002fe400048060ff */
[----:B------:R-:W-:Y:S01]  /*e3c0*/  F2FP.SATFINITE.E5M2.F32.PACK_AB_MERGE_C R7, R7, R6, RZ ;  /* 0x000000060707723e */ /* 0x000fe200048060ff */
[----:B------:R-:W-:Y:S01]  /*e3d0*/  VIADD R170, R167, UR5 ;  /* 0x00000005a7aa7c36 */ /* 0x000fe20008000000 */
[----:B------:R-:W-:Y:S02]  /*e3e0*/  LOP3.LUT R6, R0, 0x5, RZ, 0xfc, !PT ;  /* 0x0000000500067812 */ /* 0x000fe400078efcff */
[----:B------:R-:W-:Y:S01]  /*e3f0*/  F2FP.SATFINITE.E5M2.F32.PACK_AB_MERGE_C R9, R9, R8, RZ ;  /* 0x000000080909723e */ /* 0x000fe200048060ff */
[----:B------:R-:W-:Y:S01]  /*e400*/  VIADD R171, R170, UR5 ;  /* 0x00000005aaab7c36 */ /* 0x000fe20008000000 */
[----:B------:R-:W-:Y:S02]  /*e410*/  F2FP.SATFINITE.E5M2.F32.PACK_AB_MERGE_C R11, R11, R10, RZ ;  /* 0x0000000a0b0b723e */ /* 0x000fe400048060ff */
[----:B------:R-:W-:Y:S01]  /*e420*/  LOP3.LUT R8, R0, 0x7, RZ, 0xfc, !PT ;  /* 0x0000000700087812 */ /* 0x000fe200078efcff */
[----:B------:R-:W-:Y:S01]  /*e430*/  VIADD R173, R171, UR5 ;  /* 0x00000005abad7c36 */ /* 0x000fe20008000000 */
[----:B------:R-:W-:-:S02]  /*e440*/  F2FP.SATFINITE.E5M2.F32.PACK_AB_MERGE_C R13, R13, R12, RZ ;  /* 0x0000000c0d0d723e */ /* 0x000fc400048060ff */
[----:B------:R-:W-:Y:S01]  /*e450*/  F2FP.SATFINITE.E5M2.F32.PACK_AB_MERGE_C R15, R15, R14, RZ ;  /* 0x0000000e0f0f723e */ /* 0x000fe200048060ff */
[----:B------:R-:W-:Y:S01]  /*e460*/  VIADD R174, R173, UR5 ;  /* 0x00000005adae7c36 */ /* 0x000fe20008000000 */
[----:B------:R-:W-:Y:S02]  /*e470*/  F2FP.SATFINITE.E5M2.F32.PACK_AB_MERGE_C R17, R17, R16, RZ ;  /* 0x000000101111723e */ /* 0x000fe400048060ff */
[----:B------:R-:W-:Y:S01]  /*e480*/  F2FP.SATFINITE.E5M2.F32.PACK_AB_MERGE_C R19, R19, R18, RZ ;  /* 0x000000121313723e */ /* 0x000fe200048060ff */
[----:B------:R-:W-:Y:S01]  /*e490*/  VIADD R175, R174, UR5 ;  /* 0x00000005aeaf7c36 */ /* 0x000fe20008000000 */
[----:B------:R-:W-:Y:S02]  /*e4a0*/  F2FP.SATFINITE.E5M2.F32.PACK_AB_MERGE_C R21, R21, R20, RZ ;  /* 0x000000141515723e */ /* 0x000fe400048060ff */
[----:B------:R-:W-:Y:S01]  /*e4b0*/  F2FP.SATFINITE.E5M2.F32.PACK_AB_MERGE_C R23, R23, R22, RZ ;  /* 0x000000161717723e */ /* 0x000fe200048060ff */
        /* <DEDUP_REMOVED lines=13> */
[----:B------:R-:W-:Y:S02]  /*e590*/  PRMT R12, R37, 0x9910, RZ ;  /* 0x00009910250c7816 */ /* 0x000fe400000000ff */
[----:B------:R-:W-:Y:S01]  /*e5a0*/  F2FP.SATFINITE.E5M2.F32.PACK_AB_MERGE_C R41, R41, R40, RZ ;  /* 0x000000282929723e */ /* 0x000fe200048060ff */
[----:B------:R-:W-:Y:S01]  /*e5b0*/  VIADD R189, R187, UR5 ;  /* 0x00000005bbbd7c36 */ /* 0x000fe20008000000 */
[----:B------:R-:W-:Y:S02]  /*e5c0*/  F2FP.SATFINITE.E5M2.F32.PACK_AB_MERGE_C R43, R43, R42, RZ ;  /* 0x0000002a2b2b723e */ /* 0x000fe400048060ff */
[----:B------:R-:W-:Y:S01]  /*e5d0*/  F2FP.SATFINITE.E5M2.F32.PACK_AB_MERGE_C R45, R45, R44, RZ ;  /* 0x0000002c2d2d723e */ /* 0x000fe200048060ff */
[----:B------:R-:W-:Y:S01]  /*e5e0*/  VIADD R192, R189, UR5 ;  /* 0x00000005bdc07c36 */ /* 0x000fe20008000000 */
[----:B------:R-:W-:-:S02]  /*e5f0*/  F2FP.SATFINITE.E5M2.F32.PACK_AB_MERGE_C R47, R47, R46, RZ ;  /* 0x0000002e2f2f723e */ /* 0x000fc400048060ff */
[----:B------:R-:W-:Y:S02]  /*e600*/  F2FP.SATFINITE.E5M2.F32.PACK_AB_MERGE_C R49, R49, R48, RZ ;  /* 0x000000303131723e */ /* 0x000fe400048060ff */
[----:B------:R-:W-:Y:S02]  /*e610*/  F2FP.SATFINITE.E5M2.F32.PACK_AB_MERGE_C R51, R51, R50, RZ ;  /* 0x000000323333723e */ /* 0x000fe400048060ff */
[----:B------:R-:W-:Y:S02]  /*e620*/  LOP3.LUT R14, R0, 0x30, RZ, 0xfc, !PT ;  /* 0x00000030000e7812 */ /* 0x000fe400078efcff */
[----:B------:R-:W-:Y:S02]  /*e630*/  F2FP.SATFINITE.E5M2.F32.PACK_AB_MERGE_C R53, R53, R52, RZ ;  /* 0x000000343535723e */ /* 0x000fe400048060ff */
[----:B------:R-:W-:Y:S02]  /*e640*/  F2FP.SATFINITE.E5M2.F32.PACK_AB_MERGE_C R55, R55, R54, RZ ;  /* 0x000000363737723e */ /* 0x000fe400048060ff */
[----:B------:R-:W-:-:S02]  /*e650*/  F2FP.SATFINITE.E5M2.F32.PACK_AB_MERGE_C R57, R57, R56, RZ ;  /* 0x000000383939723e */ /* 0x000fc400048060ff */
[----:B------:R-:W-:Y:S02]  /*e660*/  F2FP.SATFINITE.E5M2.F32.PACK_AB_MERGE_C R59, R59, R58, RZ ;  /* 0x0000003a3b3b723e */ /* 0x000fe400048060ff */
[----:B------:R-:W-:Y:S02]  /*e670*/  F2FP.SATFINITE.E5M2.F32.PACK_AB_MERGE_C R61, R61, R60, RZ ;  /* 0x0000003c3d3d723e */ /* 0x000fe400048060ff */
[----:B------:R-:W-:Y:S02]  /*e680*/  F2FP.SATFINITE.E5M2.F32.PACK_AB_MERGE_C R63, R63, R62, RZ ;  /* 0x0000003e3f3f723e */ /* 0x000fe400048060ff */
        /* <DEDUP_REMOVED lines=31> */
[----:B------:R-:W-:Y:S02]  /*e880*/  LOP3.LUT R18, R0, 0x7d, RZ, 0xfc, !PT ;  /* 0x0000007d00127812 */ /* 0x000fe400078efcff */
[----:B------:R-:W-:-:S02]  /*e890*/  F2FP.SATFINITE.E5M2.F32.PACK_AB_MERGE_C R127, R127, R126, RZ ;  /* 0x0000007e7f7f723e */ /* 0x000fc400048060ff */
[----:B------:R-:W-:Y:S02]  /*e8a0*/  F2FP.SATFINITE.E5M2.F32.PACK_AB_MERGE_C R129, R129, R128, RZ ;  /* 0x000000808181723e */ /* 0x000fe400048060ff */
[----:B------:R-:W-:Y:S02]  /*e8b0*/  F2FP.SATFINITE.E5M2.F32.PACK_AB_MERGE_C R131, R131, R130, RZ ;  /* 0x000000828383723e */ /* 0x000fe400048060ff */
[C---:B--2---:R-:W-:Y:S01]  /*e8c0*/  ISETP.GE.AND P0, PT, R3.reuse, UR18, PT ;  /* 0x0000001203007c0c */ /* 0x044fe2000bf06270 */
[----:B------:R-:W-:Y:S01]  /*e8d0*/  IMAD R3, R3, UR6, RZ ;  /* 0x0000000603037c24 */ /* 0x000fe2000f8e02ff */
[----:B------:R-:W1:Y:S02]  /*e8e0*/  LDCU UR6, c[0x0][0x39c] ;  /* 0x00007380ff0677ac */ /* 0x000e640008000800 */
[----:B------:R-:W-:Y:S02]  /*e8f0*/  ISETP.LT.AND P1, PT, R2, UR7, !P0 ;  /* 0x0000000702007c0c */ /* 0x000fe4000c721270 */
[----:B------:R-:W-:Y:S01]  /*e900*/  IADD3 R2, P4, PT, R3, UR16, RZ ;  /* 0x0000001003027c10 */ /* 0x000fe2000ff9e0ff */
[----:B------:R-:W2:Y:S01]  /*e910*/  LDCU UR7, c[0x0][0x39c] ;  /* 0x00007380ff0777ac */ /* 0x000ea20008000800 */
[----:B------:R-:W-:-:S02]  /*e920*/  ISETP.LT.AND P5, PT, R132, UR19, !P0 ;  /* 0x0000001384007c0c */ /* 0x000fc4000c7a1270 */
[----:B------:R-:W-:Y:S02]  /*e930*/  LEA.HI.X.SX32 R3, R3, UR17, 0x1, P4 ;  /* 0x0000001103037c11 */ /* 0x000fe4000a0f0eff */
[-C--:B------:R-:W-:Y:S02]  /*e940*/  IADD3 R4, P4, PT, R133, R2.reuse, RZ ;  /* 0x0000000285047210 */ /* 0x080fe40007f9e0ff */
[----:B------:R-:W-:Y:S02]  /*e950*/  ISETP.LT.AND P2, PT, R134, UR19, !P0 ;  /* 0x0000001386007c0c */ /* 0x000fe4000c741270 */
[-C--:B------:R-:W-:Y:S02]  /*e960*/  IADD3 R132, P6, PT, R135, R2.reuse, RZ ;  /* 0x0000000287847210 */ /* 0x080fe40007fde0ff */
[----:B------:R-:W-:Y:S02]  /*e970*/  LEA.HI.X.SX32 R5, R133, R3, 0x1, P4 ;  /* 0x0000000385057211 */ /* 0x000fe400020f0eff */
[----:B------:R-:W-:-:S02]  /*e980*/  IADD3 R134, P4, PT, R137, R2, RZ ;  /* 0x0000000289867210 */ /* 0x000fc40007f9e0ff */
[-C--:B------:R-:W-:Y:S02]  /*e990*/  LEA.HI.X.SX32 R133, R135, R3.reuse, 0x1, P6 ;  /* 0x0000000387857211 */ /* 0x080fe400030f0eff */
[-C--:B------:R-:W-:Y:S02]  /*e9a0*/  IADD3 R136, P6, PT, R139, R2.reuse, RZ ;  /* 0x000000028b887210 */ /* 0x080fe40007fde0ff */
[-C--:B------:R-:W-:Y:S02]  /*e9b0*/  LEA.HI.X.SX32 R135, R137, R3.reuse, 0x1, P4 ;  /* 0x0000000389877211 */ /* 0x080fe400020f0eff */
[C---:B------:R-:W-:Y:S02]  /*e9c0*/  IADD3 R138, P4, PT, R140.reuse, R2, RZ ;  /* 0x000000028c8a7210 */ /* 0x040fe40007f9e0ff */
[-C--:B------:R-:W-:Y:S02]  /*e9d0*/  LEA.HI.X.SX32 R137, R139, R3.reuse, 0x1, P6 ;  /* 0x000000038b897211 */ /* 0x080fe400030f0eff */
[----:B------:R-:W-:-:S02]  /*e9e0*/  LEA.HI.X.SX32 R139, R140, R3, 0x1, P4 ;  /* 0x000000038c8b7211 */ /* 0x000fc400020f0eff */
[-C--:B------:R-:W-:Y:S02]  /*e9f0*/  IADD3 R142, P3, PT, R141, R2.reuse, RZ ;  /* 0x000000028d8e7210 */ /* 0x080fe40007f7e0ff */
[-C--:B------:R-:W-:Y:S02]  /*ea00*/  IADD3 R144, P4, PT, R145, R2.reuse, RZ ;  /* 0x0000000291907210 */ /* 0x080fe40007f9e0ff */
[C---:B------:R-:W-:Y:S02]  /*ea10*/  IADD3 R140, P6, PT, R146.reuse, R2, RZ ;  /* 0x00000002928c7210 */ /* 0x040fe40007fde0ff */
[-C--:B------:R-:W-:Y:S02]  /*ea20*/  LEA.HI.X.SX32 R143, R141, R3.reuse, 0x1, P3 ;  /* 0x000000038d8f7211 */ /* 0x080fe400018f0eff */
        /* <DEDUP_REMOVED lines=38> */
[CC--:B------:R-:W-:Y:S02]  /*ec90*/  IADD3 R184, P3, PT, R183.reuse, R2.reuse, RZ ;  /* 0x00000002b7b87210 */ /* 0x0c0fe40007f7e0ff */
[-C--:B------:R-:W-:Y:S02]  /*eca0*/  IADD3 R182, P4, PT, R186, R2.reuse, RZ ;  /* 0x00000002bab67210 */ /* 0x080fe40007f9e0ff */
[----:B------:R-:W-:Y:S02]  /*ecb0*/  ISETP.LT.AND P6, PT, R0, UR19, !P0 ;  /* 0x0000001300007c0c */ /* 0x000fe4000c7c1270 */
[-C--:B------:R-:W-:Y:S02]  /*ecc0*/  LEA.HI.X.SX32 R185, R183, R3.reuse, 0x1, P3 ;  /* 0x00000003b7b97211 */ /* 0x080fe400018f0eff */
[----:B------:R-:W-:Y:S02]  /*ecd0*/  LEA.HI.X.SX32 R183, R186, R3, 0x1, P4 ;  /* 0x00000003bab77211 */ /* 0x000fe400020f0eff */
[----:B------:R-:W-:-:S02]  /*ece0*/  IADD3 R188, P3, PT, R189, R2, RZ ;  /* 0x00000002bdbc7210 */ /* 0x000fc40007f7e0ff */
[-C--:B------:R-:W-:Y:S02]  /*ecf0*/  IADD3 R190, P4, PT, R187, R2.reuse, RZ ;  /* 0x00000002bbbe7210 */ /* 0x080fe40007f9e0ff */
[-C--:B------:R-:W-:Y:S02]  /*ed00*/  LEA.HI.X.SX32 R189, R189, R3.reuse, 0x1, P3 ;  /* 0x00000003bdbd7211 */ /* 0x080fe400018f0eff */
[----:B------:R-:W-:Y:S01]  /*ed10*/  LEA.HI.X.SX32 R191, R187, R3, 0x1, P4 ;  /* 0x00000003bbbf7211 */ /* 0x000fe200020f0eff */
[----:B------:R4:W-:Y:S01]  /*ed20*/  @P6 STG.E.U8 desc[UR26][R4.64], R193 ;  /* 0x000000c104006986 */ /* 0x0009e2000c10111a */
[----:B------:R-:W-:Y:S02]  /*ed30*/  ISETP.LT.AND P3, PT, R195, UR19, !P0 ;  /* 0x00000013c3007c0c */ /* 0x000fe4000c761270 */
[----:B------:R-:W-:Y:S02]  /*ed40*/  IADD3 R186, P4, PT, R192, R2, RZ ;  /* 0x00000002c0ba7210 */ /* 0x000fe40007f9e0ff */
[----:B------:R-:W-:-:S02]  /*ed50*/  PRMT R195, R193, 0x9910, RZ ;  /* 0x00009910c1c37816 */ /* 0x000fc400000000ff */
[C---:B------:R-:W-:Y:S01]  /*ed60*/  LEA.HI.X.SX32 R187, R192.reuse, R3, 0x1, P4 ;  /* 0x00000003c0bb7211 */ /* 0x040fe200020f0eff */
[----:B------:R-:W-:Y:S01]  /*ed70*/  VIADD R192, R192, UR5 ;  /* 0x00000005c0c07c36 */ /* 0x000fe20008000000 */
[----:B------:R-:W-:Y:S02]  /*ed80*/  SHF.R.S32.HI R195, RZ, 0x8, R195 ;  /* 0x00000008ffc37819 */ /* 0x000fe400000114c3 */
[----:B------:R-:W-:Y:S02]  /*ed90*/  ISETP.LT.AND P4, PT, R194, UR19, !P0 ;  /* 0x00000013c2007c0c */ /* 0x000fe4000c781270 */
[----:B------:R-:W-:Y:S01]  /*eda0*/  ISETP.LT.AND P6, PT, R6, UR19, !P0 ;  /* 0x0000001306007c0c */ /* 0x000fe2000c7c1270 */
[----:B------:R-:W-:Y:S01]  /*edb0*/  @P2 STG.E.U8 desc[UR26][R132.64], R195 ;  /* 0x000000c384002986 */ /* 0x000fe2000c10111a */
[----:B------:R-:W-:Y:S02]  /*edc0*/  LOP3.LUT R6, R0, 0x6, RZ, 0xfc, !PT ;  /* 0x0000000600067812 */ /* 0x000fe400078efcff */
[----:B------:R-:W-:Y:S01]  /*edd0*/  PRMT R194, R7, 0x9910, RZ ;  /* 0x0000991007c27816 */ /* 0x000fe200000000ff */
[----:B------:R5:W-:Y:S01]  /*ede0*/  @P5 STG.E.U8 desc[UR26][R134.64], R7 ;  /* 0x0000000786005986 */ /* 0x000be2000c10111a */
[----:B------:R-:W-:-:S02]  /*edf0*/  ISETP.LT.AND P2, PT, R6, UR19, !P0 ;  /* 0x0000001306007c0c */ /* 0x000fc4000c741270 */
[----:B----4-:R-:W-:Y:S01]  /*ee00*/  LOP3.LUT R4, R0, 0x8, RZ, 0xfc, !PT ;  /* 0x0000000800047812 */ /* 0x010fe200078efcff */
[----:B------:R-:W-:Y:S01]  /*ee10*/  IMAD.MOV.U32 R6, RZ, RZ, R194 ;  /* 0x000000ffff067224 */ /* 0x000fe200078e00c2 */
[----:B------:R-:W-:-:S04]  /*ee20*/  ISETP.LT.AND P5, PT, R8, UR19, !P0 ;  /* 0x0000001308007c0c */ /* 0x000fc8000c7a1270 */
[----:B------:R-:W-:Y:S02]  /*ee30*/  SHF.R.S32.HI R5, RZ, 0x8, R6 ;  /* 0x00000008ff057819 */ /* 0x000fe40000011406 */
[----:B------:R-:W-:-:S03]  /*ee40*/  PRMT R6, R9, 0x9910, RZ ;  /* 0x0000991009067816 */ /* 0x000fc600000000ff */
[----:B------:R4:W-:Y:S01]  /*ee50*/  @P3 STG.E.U8 desc[UR26][R136.64], R5 ;  /* 0x0000000588003986 */ /* 0x0009e2000c10111a */
[----:B------:R-:W-:Y:S01]  /*ee60*/  ISETP.LT.AND P3, PT, R4, UR19, !P0 ;  /* 0x0000001304007c0c */ /* 0x000fe2000c761270 */
[----:B------:R-:W-:Y:S01]  /*ee70*/  IMAD.MOV.U32 R4, RZ, RZ, R6 ;  /* 0x000000ffff047224 */ /* 0x000fe200078e0006 */
[----:B------:R-:W-:Y:S01]  /*ee80*/  LOP3.LUT R6, R0, 0x9, RZ, 0xfc, !PT ;  /* 0x0000000900067812 */ /* 0x000fe200078efcff */
[----:B------:R-:W-:Y:S03]  /*ee90*/  @P4 STG.E.U8 desc[UR26][R138.64], R9 ;  /* 0x000000098a004986 */ /* 0x000fe6000c10111a */
[----:B------:R-:W-:Y:S02]  /*eea0*/  ISETP.LT.AND P4, PT, R6, UR19, !P0 ;  /* 0x0000001306007c0c */ /* 0x000fe4000c781270 */
[----:B-----5:R-:W-:Y:S02]  /*eeb0*/  SHF.R.S32.HI R7, RZ, 0x8, R4 ;  /* 0x00000008ff077819 */ /* 0x020fe40000011404 */
[----:B------:R-:W-:-:S02]  /*eec0*/  PRMT R6, R11, 0x9910, RZ ;  /* 0x000099100b067816 */ /* 0x000fc400000000ff */
[----:B------:R-:W-:Y:S01]  /*eed0*/  LOP3.LUT R4, R0, 0xa, RZ, 0xfc, !PT ;  /* 0x0000000a00047812 */ /* 0x000fe200078efcff */
[----:B------:R5:W-:Y:S02]  /*eee0*/  @P6 STG.E.U8 desc[UR26][R142.64], R7 ;  /* 0x000000078e006986 */ /* 0x000be4000c10111a */
[----:B----4-:R-:W-:Y:S01]  /*eef0*/  IMAD.MOV.U32 R5, RZ, RZ, R6 ;  /* 0x000000ffff057224 */ /* 0x010fe200078e0006 */
[----:B------:R-:W-:Y:S01]  /*ef00*/  ISETP.LT.AND P6, PT, R4, UR19, !P0 ;  /* 0x0000001304007c0c */ /* 0x000fe2000c7c1270 */
[----:B------:R-:W-:Y:S01]  /*ef10*/  @P2 STG.E.U8 desc[UR26][R144.64], R11 ;  /* 0x0000000b90002986 */ /* 0x000fe2000c10111a */
[----:B------:R-:W-:Y:S02]  /*ef20*/  LOP3.LUT R4, R0, 0xb, RZ, 0xfc, !PT ;  /* 0x0000000b00047812 */ /* 0x000fe400078efcff */
[----:B------:R-:W-:Y:S02]  /*ef30*/  SHF.R.S32.HI R5, RZ, 0x8, R5 ;  /* 0x00000008ff057819 */ /* 0x000fe40000011405 */
[----:B------:R-:W-:-:S02]  /*ef40*/  PRMT R6, R13, 0x9910, RZ ;  /* 0x000099100d067816 */ /* 0x000fc400000000ff */
[----:B------:R-:W-:Y:S01]  /*ef50*/  ISETP.LT.AND P2, PT, R4, UR19, !P0 ;  /* 0x0000001304007c0c */ /* 0x000fe2000c741270 */
[----:B------:R4:W-:Y:S01]  /*ef60*/  @P5 STG.E.U8 desc[UR26][R140.64], R5 ;  /* 0x000000058c005986 */ /* 0x0009e2000c10111a */
[----:B------:R-:W-:Y:S01]  /*ef70*/  LOP3.LUT R4, R0, 0xc, RZ, 0xfc, !PT ;  /* 0x0000000c00047812 */ /* 0x000fe200078efcff */
[----:B-----5:R-:W-:Y:S01]  /*ef80*/  IMAD.MOV.U32 R7, RZ, RZ, R6 ;  /* 0x000000ffff077224 */ /* 0x020fe200078e0006 */
[----:B------:R-:W-:Y:S01]  /*ef90*/  PRMT R6, R15, 0x9910, RZ ;  /* 0x000099100f067816 */ /* 0x000fe200000000ff */
[----:B------:R-:W-:Y:S01]  /*efa0*/  @P3 STG.E.U8 desc[UR26][R150.64], R13 ;  /* 0x0000000d96003986 */ /* 0x000fe2000c10111a */
[----:B------:R-:W-:Y:S02]  /*efb0*/  ISETP.LT.AND P5, PT, R4, UR19, !P0 ;  /* 0x0000001304007c0c */ /* 0x000fe4000c7a1270 */
[----:B------:R-:W-:Y:S02]  /*efc0*/  LOP3.LUT R4, R0, 0xd, RZ, 0xfc, !PT ;  /* 0x0000000d00047812 */ /* 0x000fe400078efcff */
[----:B------:R-:W-:-:S02]  /*efd0*/  SHF.R.S32.HI R7, RZ, 0x8, R7 ;  /* 0x00000008ff077819 */ /* 0x000fc40000011407 */
[----:B------:R-:W-:Y:S01]  /*efe0*/  ISETP.LT.AND P3, PT, R4, UR19, !P0 ;  /* 0x0000001304007c0c */ /* 0x000fe2000c761270 */
[----:B----4-:R-:W-:Y:S01]  /*eff0*/  IMAD.MOV.U32 R5, RZ, RZ, R6 ;  /* 0x000000ffff057224 */ /* 0x010fe200078e0006 */
[----:B------:R-:W-:Y:S01]  /*f000*/  LOP3.LUT R4, R0, 0xe, RZ, 0xfc, !PT ;  /* 0x0000000e00047812 */ /* 0x000fe200078efcff */
[----:B------:R4:W-:Y:S01]  /*f010*/  @P4 STG.E.U8 desc[UR26][R148.64], R7 ;  /* 0x0000000794004986 */ /* 0x0009e2000c10111a */
[----:B------:R-:W-:Y:S02]  /*f020*/  PRMT R11, R35, 0x9910, RZ ;  /* 0x00009910230b7816 */ /* 0x000fe400000000ff */
[----:B------:R-:W-:Y:S01]  /*f030*/  ISETP.LT.AND P4, PT, R4, UR19, !P0 ;  /* 0x0000001304007c0c */ /* 0x000fe2000c781270 */
[----:B------:R-:W-:Y:S01]  /*f040*/  @P6 STG.E.U8 desc[UR26][R146.64], R15 ;  /* 0x0000000f92006986 */ /* 0x000fe2000c10111a */
[----:B------:R-:W-:Y:S02]  /*f050*/  LOP3.LUT R4, R0, 0xf, RZ, 0xfc, !PT ;  /* 0x0000000f00047812 */ /* 0x000fe400078efcff */
[----:B------:R-:W-:-:S02]  /*f060*/  SHF.R.S32.HI R5, RZ, 0x8, R5 ;  /* 0x00000008ff057819 */ /* 0x000fc40000011405 */
[----:B------:R-:W-:Y:S02]  /*f070*/  ISETP.LT.AND P6, PT, R4, UR19, !P0 ;  /* 0x0000001304007c0c */ /* 0x000fe4000c7c1270 */
[----:B------:R-:W-:Y:S01]  /*f080*/  LOP3.LUT R4, R0, 0x10, RZ, 0xfc, !PT ;  /* 0x0000001000047812 */ /* 0x000fe200078efcff */
[----:B------:R5:W-:Y:S01]  /*f090*/  @P2 STG.E.U8 desc[UR26][R156.64], R5 ;  /* 0x000000059c002986 */ /* 0x000be2000c10111a */
[----:B----4-:R-:W-:Y:S02]  /*f0a0*/  PRMT R7, R17, 0x9910, RZ ;  /* 0x0000991011077816 */ /* 0x010fe400000000ff */
[----:B------:R-:W-:Y:S01]  /*f0b0*/  ISETP.LT.AND P2, PT, R4, UR19, !P0 ;  /* 0x0000001304007c0c */ /* 0x000fe2000c741270 */
[----:B------:R-:W-:Y:S01]  /*f0c0*/  @P5 STG.E.U8 desc[UR26][R154.64], R17 ;  /* 0x000000119a005986 */ /* 0x000fe2000c10111a */
[----:B------:R-:W-:Y:S02]  /*f0d0*/  LOP3.LUT R4, R0, 0x11, RZ, 0xfc, !PT ;  /* 0x0000001100047812 */ /* 0x000fe400078efcff */
[----:B------:R-:W-:-:S02]  /*f0e0*/  SHF.R.S32.HI R7, RZ, 0x8, R7 ;  /* 0x00000008ff077819 */ /* 0x000fc40000011407 */
[----:B------:R-:W-:Y:S02]  /*f0f0*/  ISETP.LT.AND P5, PT, R4, UR19, !P0 ;  /* 0x0000001304007c0c */ /* 0x000fe4000c7a1270 */
[----:B------:R-:W-:Y:S01]  /*f100*/  LOP3.LUT R4, R0, 0x12, RZ, 0xfc, !PT ;  /* 0x0000001200047812 */ /* 0x000fe200078efcff */
[----:B------:R4:W-:Y:S01]  /*f110*/  @P3 STG.E.U8 desc[UR26][R152.64], R7 ;  /* 0x0000000798003986 */ /* 0x0009e2000c10111a */
[----:B-----5:R-:W-:Y:S02]  /*f120*/  PRMT R5, R19, 0x9910, RZ ;  /* 0x0000991013057816 */ /* 0x020fe400000000ff */
[----:B0-----:R-:W-:Y:S01]  /*f130*/  ISETP.LT.AND P3, PT, R4, UR4, !P0 ;  /* 0x0000000404007c0c */ /* 0x001fe2000c761270 */
[----:B------:R-:W0:Y:S01]  /*f140*/  LDCU UR4, c[0x0][0x39c] ;  /* 0x00007380ff0477ac */ /* 0x000e220008000800 */
[----:B------:R-:W-:Y:S01]  /*f150*/  LOP3.LUT R4, R0, 0x13, RZ, 0xfc, !PT ;  /* 0x0000001300047812 */ /* 0x000fe200078efcff */
[----:B------:R-:W-:Y:S01]  /*f160*/  @P4 STG.E.U8 desc[UR26][R164.64], R19 ;  /* 0x00000013a4004986 */ /* 0x000fe2000c10111a */
[----:B------:R-:W-:-:S02]  /*f170*/  SHF.R.S32.HI R5, RZ, 0x8, R5 ;  /* 0x00000008ff057819 */ /* 0x000fc40000011405 */
[----:B-1----:R-:W-:Y:S01]  /*f180*/  ISETP.LT.AND P4, PT, R4, UR6, !P0 ;  /* 0x0000000604007c0c */ /* 0x002fe2000c781270 */
[----:B------:R-:W1:Y:S01]  /*f190*/  LDCU UR6, c[0x0][0x39c] ;  /* 0x00007380ff0677ac */ /* 0x000e620008000800 */
[----:B------:R-:W-:Y:S01]  /*f1a0*/  LOP3.LUT R4, R0, 0x14, RZ, 0xfc, !PT ;  /* 0x0000001400047812 */ /* 0x000fe200078efcff */
[----:B------:R5:W-:Y:S01]  /*f1b0*/  @P6 STG.E.U8 desc[UR26][R160.64], R5 ;  /* 0x00000005a0006986 */ /* 0x000be2000c10111a */
[----:B----4-:R-:W-:Y:S02]  /*f1c0*/  PRMT R7, R21, 0x9910, RZ ;  /* 0x0000991015077816 */ /* 0x010fe400000000ff */
[----:B--2---:R-:W-:Y:S01]  /*f1d0*/  ISETP.LT.AND P6, PT, R4, UR7, !P0 ;  /* 0x0000000704007c0c */ /* 0x004fe2000c7c1270 */
[----:B------:R-:W2:Y:S01]  /*f1e0*/  LDCU UR7, c[0x0][0x39c] ;  /* 0x00007380ff0777ac */ /* 0x000ea20008000800 */
[----:B------:R-:W-:Y:S01]  /*f1f0*/  LOP3.LUT R4, R0, 0x15, RZ, 0xfc, !PT ;  /* 0x0000001500047812 */ /* 0x000fe200078efcff */
[----:B------:R-:W-:Y:S01]  /*f200*/  @P2 STG.E.U8 desc[UR26][R158.64], R21 ;  /* 0x000000159e002986 */ /* 0x000fe2000c10111a */
[----:B------:R-:W-:-:S02]  /*f210*/  SHF.R.S32.HI R7, RZ, 0x8, R7 ;  /* 0x00000008ff077819 */ /* 0x000fc40000011407 */
[----:B------:R-:W-:Y:S02]  /*f220*/  SHF.R.S32.HI R11, RZ, 0x8, R11 ;  /* 0x00000008ff0b7819 */ /* 0x000fe4000001140b */
[----:B0-----:R-:W-:Y:S01]  /*f230*/  ISETP.LT.AND P2, PT, R4, UR4, !P0 ;  /* 0x0000000404007c0c */ /* 0x001fe2000c741270 */
[----:B------:R-:W0:Y:S01]  /*f240*/  LDCU UR4, c[0x0][0x39c] ;  /* 0x00007380ff0477ac */ /* 0x000e220008000800 */
[----:B------:R-:W-:Y:S01]  /*f250*/  LOP3.LUT R4, R0, 0x16, RZ, 0xfc, !PT ;  /* 0x0000001600047812 */ /* 0x000fe200078efcff */
[----:B------:R4:W-:Y:S01]  /*f260*/  @P5 STG.E.U8 desc[UR26][R168.64], R7 ;  /* 0x00000007a8005986 */ /* 0x0009e2000c10111a */
[----:B-----5:R-:W-:Y:S02]  /*f270*/  PRMT R5, R23, 0x9910, RZ ;  /* 0x0000991017057816 */ /* 0x020fe400000000ff */
[----:B-1----:R-:W-:Y:S01]  /*f280*/  ISETP.LT.AND P5, PT, R4, UR6, !P0 ;  /* 0x0000000604007c0c */ /* 0x002fe2000c7a1270 */
[----:B------:R-:W1:Y:S01]  /*f290*/  LDCU UR6, c[0x0][0x39c] ;  /* 0x00007380ff0677ac */ /* 0x000e620008000800 */
[----:B------:R-:W-:Y:S01]  /*f2a0*/  LOP3.LUT R4, R0, 0x17, RZ, 0xfc, !PT ;  /* 0x0000001700047812 */ /* 0x000fe200078efcff */
[----:B------:R-:W-:Y:S01]  /*f2b0*/  @P3 STG.E.U8 desc[UR26][R166.64], R23 ;  /* 0x00000017a6003986 */ /* 0x000fe2000c10111a */
[----:B------:R-:W-:-:S02]  /*f2c0*/  SHF.R.S32.HI R5, RZ, 0x8, R5 ;  /* 0x00000008ff057819 */ /* 0x000fc40000011405 */
[----:B--2---:R-:W-:Y:S01]  /*f2d0*/  ISETP.LT.AND P3, PT, R4, UR7, !P0 ;  /* 0x0000000704007c0c */ /* 0x004fe2000c761270 */
[----:B------:R-:W2:Y:S01]  /*f2e0*/  LDCU UR7, c[0x0][0x39c] ;  /* 0x00007380ff0777ac */ /* 0x000ea20008000800 */
[C---:B------:R-:W-:Y:S01]  /*f2f0*/  LOP3.LUT R4, R0.reuse, 0x18, RZ, 0xfc, !PT ;  /* 0x0000001800047812 */ /* 0x040fe200078efcff */
[----:B------:R5:W-:Y:S01]  /*f300*/  @P4 STG.E.U8 desc[UR26][R162.64], R5 ;  /* 0x00000005a2004986 */ /* 0x000be2000c10111a */
[----:B----4-:R-:W-:Y:S02]  /*f310*/  PRMT R7, R25, 0x9910, RZ ;  /* 0x0000991019077816 */ /* 0x010fe400000000ff */
[----:B------:R-:W-:Y:S01]  /*f320*/  LOP3.LUT R6, R0, 0x23, RZ, 0xfc, !PT ;  /* 0x0000002300067812 */ /* 0x000fe200078efcff */
[----:B------:R-:W-:Y:S01]  /*f330*/  @P6 STG.E.U8 desc[UR26][R176.64], R25 ;  /* 0x00000019b0006986 */ /* 0x000fe2000c10111a */
[----:B0-----:R-:W-:Y:S01]  /*f340*/  ISETP.LT.AND P4, PT, R4, UR4, !P0 ;  /* 0x0000000404007c0c */ /* 0x001fe2000c781270 */
[----:B------:R-:W0:Y:S01]  /*f350*/  LDCU UR4, c[0x0][0x39c] ;  /* 0x00007380ff0477ac */ /* 0x000e220008000800 */
[----:B------:R-:W-:-:S02]  /*f360*/  LOP3.LUT R4, R0, 0x19, RZ, 0xfc, !PT ;  /* 0x0000001900047812 */ /* 0x000fc400078efcff */
[----:B------:R-:W-:Y:S02]  /*f370*/  SHF.R.S32.HI R7, RZ, 0x8, R7 ;  /* 0x00000008ff077819 */ /* 0x000fe40000011407 */
[----:B-1----:R-:W-:Y:S01]  /*f380*/  ISETP.LT.AND P6, PT, R4, UR6, !P0 ;  /* 0x0000000604007c0c */ /* 0x002fe2000c7c1270 */
[----:B------:R-:W1:Y:S01]  /*f390*/  LDCU UR6, c[0x0][0x39c] ;  /* 0x00007380ff0677ac */ /* 0x000e620008000800 */
[----:B------:R-:W-:Y:S01]  /*f3a0*/  LOP3.LUT R4, R0, 0x1a, RZ, 0xfc, !PT ;  /* 0x0000001a00047812 */ /* 0x000fe200078efcff */
[----:B------:R4:W-:Y:S01]  /*f3b0*/  @P2 STG.E.U8 desc[UR26][R172.64], R7 ;  /* 0x00000007ac002986 */ /* 0x0009e2000c10111a */
[----:B-----5:R-:W-:Y:S02]  /*f3c0*/  PRMT R5, R27, 0x9910, RZ ;  /* 0x000099101b057816 */ /* 0x020fe400000000ff */
[----:B--2---:R-:W-:Y:S01]  /*f3d0*/  ISETP.LT.AND P2, PT, R4, UR7, !P0 ;  /* 0x0000000704007c0c */ /* 0x004fe2000c741270 */
[----:B------:R-:W2:Y:S01]  /*f3e0*/  LDCU UR7, c[0x0][0x39c] ;  /* 0x00007380ff0777ac */ /* 0x000ea20008000800 */
[----:B------:R-:W-:Y:S01]  /*f3f0*/  LOP3.LUT R4, R0, 0x1b, RZ, 0xfc, !PT ;  /* 0x0000001b00047812 */ /* 0x000fe200078efcff */
[----:B------:R-:W-:Y:S01]  /*f400*/  @P5 STG.E.U8 desc[UR26][R170.64], R27 ;  /* 0x0000001baa005986 */ /* 0x000fe2000c10111a */
[----:B------:R-:W-:-:S02]  /*f410*/  SHF.R.S32.HI R5, RZ, 0x8, R5 ;  /* 0x00000008ff057819 */ /* 0x000fc40000011405 */
[----:B------:R-:W-:Y:S02]  /*f420*/  LOP3.LUT R13, R0, 0x24, RZ, 0xfc, !PT ;  /* 0x00000024000d7812 */ /* 0x000fe400078efcff */
[----:B0-----:R-:W-:Y:S01]  /*f430*/  ISETP.LT.AND P5, PT, R4, UR4, !P0 ;  /* 0x0000000404007c0c */ /* 0x001fe2000c7a1270 */
[----:B------:R-:W0:Y:S01]  /*f440*/  LDCU UR4, c[0x0][0x39c] ;  /* 0x00007380ff0477ac */ /* 0x000e220008000800 */
[----:B------:R-:W-:Y:S01]  /*f450*/  LOP3.LUT R4, R0, 0x1c, RZ, 0xfc, !PT ;  /* 0x0000001c00047812 */ /* 0x000fe200078efcff */
[----:B------:R5:W-:Y:S01]  /*f460*/  @P3 STG.E.U8 desc[UR26][R180.64], R5 ;  /* 0x00000005b4003986 */ /* 0x000be2000c10111a */
[----:B----4-:R-:W-:Y:S02]  /*f470*/  PRMT R7, R29, 0x9910, RZ ;  /* 0x000099101d077816 */ /* 0x010fe400000000ff */
[----:B-1----:R-:W-:Y:S01]  /*f480*/  ISETP.LT.AND P3, PT, R4, UR6, !P0 ;  /* 0x0000000604007c0c */ /* 0x002fe2000c761270 */
[----:B------:R-:W1:Y:S01]  /*f490*/  LDCU UR6, c[0x0][0x39c] ;  /* 0x00007380ff0677ac */ /* 0x000e620008000800 */
[----:B------:R-:W-:Y:S01]  /*f4a0*/  LOP3.LUT R4, R0, 0x1d, RZ, 0xfc, !PT ;  /* 0x0000001d00047812 */ /* 0x000fe200078efcff */
[----:B------:R-:W-:Y:S01]  /*f4b0*/  @P4 STG.E.U8 desc[UR26][R178.64], R29 ;  /* 0x0000001db2004986 */ /* 0x000fe2000c10111a */
[----:B------:R-:W-:-:S02]  /*f4c0*/  SHF.R.S32.HI R7, RZ, 0x8, R7 ;  /* 0x00000008ff077819 */ /* 0x000fc40000011407 */
[----:B--2---:R-:W-:Y:S01]  /*f4d0*/  ISETP.LT.AND P4, PT, R4, UR7, !P0 ;  /* 0x0000000704007c0c */ /* 0x004fe2000c781270 */
[----:B------:R-:W2:Y:S01]  /*f4e0*/  LDCU UR7, c[0x0][0x39c] ;  /* 0x00007380ff0777ac */ /* 0x000ea20008000800 */
[----:B------:R-:W-:Y:S01]  /*f4f0*/  LOP3.LUT R4, R0, 0x1e, RZ, 0xfc, !PT ;  /* 0x0000001e00047812 */ /* 0x000fe200078efcff */
[----:B------:R4:W-:Y:S01]  /*f500*/  @P6 STG.E.U8 desc[UR26][R174.64], R7 ;  /* 0x00000007ae006986 */ /* 0x0009e2000c10111a */
[----:B-----5:R-:W-:Y:S02]  /*f510*/  PRMT R5, R31, 0x9910, RZ ;  /* 0x000099101f057816 */ /* 0x020fe400000000ff */
[----:B------:R-:W-:Y:S01]  /*f520*/  PRMT R17, R125, 0x9910, RZ ;  /* 0x000099107d117816 */ /* 0x000fe200000000ff */
        /* <DEDUP_REMOVED lines=9> */
[----:B----4-:R-:W-:Y:S02]  /*f5c0*/  PRMT R7, R33, 0x9910, RZ ;  /* 0x0000991021077816 */ /* 0x010fe400000000ff */
[----:B--2---:R-:W-:Y:S01]  /*f5d0*/  ISETP.LT.AND P5, PT, R4, UR7, !P0 ;  /* 0x0000000704007c0c */ /* 0x004fe2000c7a1270 */
[----:B------:R-:W2:Y:S01]  /*f5e0*/  LDCU UR7, c[0x0][0x39c] ;  /* 0x00007380ff0777ac */ /* 0x000ea20008000800 */
[----:B------:R-:W-:Y:S01]  /*f5f0*/  SHF.R.S32.HI R7, RZ, 0x8, R7 ;  /* 0x00000008ff077819 */ /* 0x000fe20000011407 */
[----:B------:R-:W-:Y:S01]  /*f600*/  @P3 STG.E.U8 desc[UR26][R190.64], R33 ;  /* 0x00000021be003986 */ /* 0x000fe2000c10111a */
[----:B------:R-:W-:-:S02]  /*f610*/  LOP3.LUT R4, R0, 0x21, RZ, 0xfc, !PT ;  /* 0x0000002100047812 */ /* 0x000fc400078efcff */
[----:B------:R-:W-:Y:S01]  /*f620*/  SHF.R.S32.HI R17, RZ, 0x8, R17 ;  /* 0x00000008ff117819 */ /* 0x000fe20000011411 */
[----:B------:R4:W-:Y:S01]  /*f630*/  @P4 STG.E.U8 desc[UR26][R188.64], R7 ;  /* 0x00000007bc004986 */ /* 0x0009e2000c10111a */
[----:B0-----:R-:W-:Y:S01]  /*f640*/  ISETP.LT.AND P3, PT, R4, UR4, !P0 ;  /* 0x0000000404007c0c */ /* 0x001fe2000c761270 */
[----:B------:R-:W0:Y:S01]  /*f650*/  LDCU UR4, c[0x0][0x39c] ;  /* 0x00007380ff0477ac */ /* 0x000e220008000800 */
[----:B-----5:R-:W-:Y:S01]  /*f660*/  LOP3.LUT R5, R0, 0x22, RZ, 0xfc, !PT ;  /* 0x0000002200057812 */ /* 0x020fe200078efcff */
[----:B------:R-:W-:Y:S01]  /*f670*/  @P6 STG.E.U8 desc[UR26][R186.64], R35 ;  /* 0x00000023ba006986 */ /* 0x000fe2000c10111a */
[C---:B------:R-:W-:Y:S02]  /*f680*/  IADD3 R4, P6, PT, R192.reuse, R2, RZ ;  /* 0x00000002c0047210 */ /* 0x040fe40007fde0ff */
[----:B-1----:R-:W-:Y:S01]  /*f690*/  ISETP.LT.AND P4, PT, R5, UR6, !P0 ;  /* 0x0000000605007c0c */ /* 0x002fe2000c781270 */
[----:B------:R-:W1:Y:S01]  /*f6a0*/  LDCU UR6, c[0x0][0x39c] ;  /* 0x00007380ff0677ac */ /* 0x000e620008000800 */
[C---:B------:R-:W-:Y:S01]  /*f6b0*/  LEA.HI.X.SX32 R5, R192.reuse, R3, 0x1, P6 ;  /* 0x00000003c0057211 */ /* 0x040fe200030f0eff */
[----:B------:R-:W-:Y:S01]  /*f6c0*/  VIADD R192, R192, UR5 ;  /* 0x00000005c0c07c36 */ /* 0x000fe20008000000 */
[----:B------:R-:W-:-:S02]  /*f6d0*/  PRMT R19, R131, 0x9910, RZ ;  /* 0x0000991083137816 */ /* 0x000fc400000000ff */
[----:B--2---:R-:W-:Y:S01]  /*f6e0*/  ISETP.LT.AND P6, PT, R6, UR7, !P0 ;  /* 0x0000000706007c0c */ /* 0x004fe2000c7c1270 */
[----:B------:R2:W-:Y:S01]  /*f6f0*/  @P2 STG.E.U8 desc[UR26][R4.64], R11 ;  /* 0x0000000b04002986 */ /* 0x0005e2000c10111a */
[CC--:B------:R-:W-:Y:S01]  /*f700*/  IADD3 R6, P2, PT, R192.reuse, R2.reuse, RZ ;  /* 0x00000002c0067210 */ /* 0x0c0fe20007f5e0ff */
[C---:B------:R-:W-:Y:S01]  /*f710*/  VIADD R10, R192.reuse, UR5 ;  /* 0x00000005c00a7c36 */ /* 0x040fe20008000000 */
[----:B------:R-:W5:Y:S01]  /*f720*/  LDCU UR7, c[0x0][0x39c] ;  /* 0x00007380ff0777ac */ /* 0x000f620008000800 */
[----:B------:R-:W-:Y:S02]  /*f730*/  SHF.R.S32.HI R19, RZ, 0x8, R19 ;  /* 0x00000008ff137819 */ /* 0x000fe40000011413 */
[----:B----4-:R-:W-:Y:S02]  /*f740*/  LEA.HI.X.SX32 R7, R192, R3, 0x1, P2 ;  /* 0x00000003c0077211 */ /* 0x010fe400010f0eff */
[----:B------:R-:W-:-:S03]  /*f750*/  IADD3 R8, P2, PT, R10, R2, RZ ;  /* 0x000000020a087210 */ /* 0x000fc60007f5e0ff */
[----:B------:R4:W-:Y:S01]  /*f760*/  @P5 STG.E.U8 desc[UR26][R6.64], R37 ;  /* 0x0000002506005986 */ /* 0x0009e2000c10111a */
[C---:B------:R-:W-:Y:S01]  /*f770*/  LEA.HI.X.SX32 R9, R10.reuse, R3, 0x1, P2 ;  /* 0x000000030a097211 */ /* 0x040fe200010f0eff */
[----:B------:R-:W-:Y:S01]  /*f780*/  VIADD R10, R10, UR5 ;  /* 0x000000050a0a7c36 */ /* 0x000fe20008000000 */
[----:B--2---:R-:W-:Y:S02]  /*f790*/  SHF.R.S32.HI R11, RZ, 0x8, R12 ;  /* 0x00000008ff0b7819 */ /* 0x004fe4000001140c */
[----:B------:R-:W-:Y:S02]  /*f7a0*/  LOP3.LUT R5, R0, 0x25, RZ, 0xfc, !PT ;  /* 0x0000002500057812 */ /* 0x000fe400078efcff */
[----:B------:R-:W-:Y:S01]  /*f7b0*/  IADD3 R4, P5, PT, R10, R2, RZ ;  /* 0x000000020a047210 */ /* 0x000fe20007fbe0ff */
[----:B------:R2:W-:Y:S01]  /*f7c0*/  @P3 STG.E.U8 desc[UR26][R8.64], R11 ;  /* 0x0000000b08003986 */ /* 0x0005e2000c10111a */
[----:B0-----:R-:W-:Y:S01]  /*f7d0*/  ISETP.LT.AND P2, PT, R13, UR4, !P0 ;  /* 0x000000040d007c0c */ /* 0x001fe2000c741270 */
[----:B------:R-:W0:Y:S01]  /*f7e0*/  LDCU UR4, c[0x0][0x39c] ;  /* 0x00007380ff0477ac */ /* 0x000e220008000800 */
[----:B-1----:R-:W-:-:S02]  /*f7f0*/  ISETP.LT.AND P3, PT, R5, UR6, !P0 ;  /* 0x0000000605007c0c */ /* 0x002fc4000c761270 */
[CC--:B------:R-:W-:Y:S01]  /*f800*/  LEA.HI.X.SX32 R5, R10.reuse, R3.reuse, 0x1, P5 ;  /* 0x000000030a057211 */ /* 0x0c0fe200028f0eff */
[----:B------:R-:W-:Y:S01]  /*f810*/  VIADD R10, R10, UR5 ;  /* 0x000000050a0a7c36 */ /* 0x000fe20008000000 */
[----:B------:R-:W-:Y:S01]  /*f820*/  PRMT R13, R39, 0x9910, RZ ;  /* 0x00009910270d7816 */ /* 0x000fe200000000ff */
[----:B------:R-:W1:Y:S01]  /*f830*/  LDCU UR6, c[0x0][0x39c] ;  /* 0x00007380ff0677ac */ /* 0x000e620008000800 */
[----:B------:R-:W-:Y:S01]  /*f840*/  LOP3.LUT R12, R0, 0x26, RZ, 0xfc, !PT ;  /* 0x00000026000c7812 */ /* 0x000fe200078efcff */
[----:B------:R0:W-:Y:S01]  /*f850*/  @P4 STG.E.U8 desc[UR26][R4.64], R39 ;  /* 0x0000002704004986 */ /* 0x0001e2000c10111a */
[C---:B----4-:R-:W-:Y:S01]  /*f860*/  IADD3 R6, P4, PT, R10.reuse, R2, RZ ;  /* 0x000000020a067210 */ /* 0x050fe20007f9e0ff */
[C---:B--2---:R-:W-:Y:S01]  /*f870*/  VIADD R11, R10.reuse, UR5 ;  /* 0x000000050a0b7c36 */ /* 0x044fe20008000000 */
[----:B------:R-:W-:Y:S02]  /*f880*/  SHF.R.S32.HI R13, RZ, 0x8, R13 ;  /* 0x00000008ff0d7819 */ /* 0x000fe4000001140d */
[----:B------:R-:W-:-:S02]  /*f890*/  LEA.HI.X.SX32 R7, R10, R3, 0x1, P4 ;  /* 0x000000030a077211 */ /* 0x000fc400020f0eff */
[CC--:B------:R-:W-:Y:S02]  /*f8a0*/  IADD3 R8, P4, PT, R11.reuse, R2.reuse, RZ ;  /* 0x000000020b087210 */ /* 0x0c0fe40007f9e0ff */
[----:B------:R-:W-:Y:S01]  /*f8b0*/  LOP3.LUT R10, R0, 0x27, RZ, 0xfc, !PT ;  /* 0x00000027000a7812 */ /* 0x000fe200078efcff */
[----:B------:R2:W-:Y:S01]  /*f8c0*/  @P6 STG.E.U8 desc[UR26][R6.64], R13 ;  /* 0x0000000d06006986 */ /* 0x0005e2000c10111a */
[C---:B------:R-:W-:Y:S01]  /*f8d0*/  LEA.HI.X.SX32 R9, R11.reuse, R3, 0x1, P4 ;  /* 0x000000030b097211 */ /* 0x040fe200020f0eff */
[----:B------:R-:W-:Y:S01]  /*f8e0*/  VIADD R11, R11, UR5 ;  /* 0x000000050b0b7c36 */ /* 0x000fe20008000000 */
[----:B0-----:R-:W-:Y:S01]  /*f8f0*/  ISETP.LT.AND P4, PT, R10, UR4, !P0 ;  /* 0x000000040a007c0c */ /* 0x001fe2000c781270 */
[----:B------:R-:W0:Y:S01]  /*f900*/  LDCU UR4, c[0x0][0x39c] ;  /* 0x00007380ff0477ac */ /* 0x000e220008000800 */
[----:B------:R-:W-:Y:S01]  /*f910*/  PRMT R10, R41, 0x9910, RZ ;  /* 0x00009910290a7816 */ /* 0x000fe200000000ff */
[----:B------:R4:W-:Y:S01]  /*f920*/  @P2 STG.E.U8 desc[UR26][R8.64], R41 ;  /* 0x0000002908002986 */ /* 0x0009e2000c10111a */
[----:B------:R-:W-:-:S02]  /*f930*/  IADD3 R4, P2, PT, R11, R2, RZ ;  /* 0x000000020b047210 */ /* 0x000fc40007f5e0ff */
[----:B-----5:R-:W-:Y:S01]  /*f940*/  ISETP.LT.AND P5, PT, R12, UR7, !P0 ;  /* 0x000000070c007c0c */ /* 0x020fe2000c7a1270 */
[----:B------:R-:W5:Y:S01]  /*f950*/  LDCU UR7, c[0x0][0x39c] ;  /* 0x00007380ff0777ac */ /* 0x000f620008000800 */
[C---:B------:R-:W-:Y:S01]  /*f960*/  LEA.HI.X.SX32 R5, R11.reuse, R3, 0x1, P2 ;  /* 0x000000030b057211 */ /* 0x040fe200010f0eff */
[----:B------:R-:W-:Y:S01]  /*f970*/  VIADD R11, R11, UR5 ;  /* 0x000000050b0b7c36 */ /* 0x000fe20008000000 */
[----:B--2---:R-:W-:Y:S02]  /*f980*/  SHF.R.S32.HI R13, RZ, 0x8, R10 ;  /* 0x00000008ff0d7819 */ /* 0x004fe4000001140a */
[----:B------:R-:W-:Y:S01]  /*f990*/  LOP3.LUT R12, R0, 0x28, RZ, 0xfc, !PT ;  /* 0x00000028000c7812 */ /* 0x000fe200078efcff */
[C---:B------:R-:W-:Y:S02]  /*f9a0*/  VIADD R10, R11.reuse, UR5 ;  /* 0x000000050b0a7c36 */ /* 0x040fe40008000000 */
[----:B------:R2:W-:Y:S01]  /*f9b0*/  @P3 STG.E.U8 desc[UR26][R4.64], R13 ;  /* 0x0000000d04003986 */ /* 0x0005e2000c10111a */
[----:B-1----:R-:W-:Y:S01]  /*f9c0*/  ISETP.LT.AND P2, PT, R12, UR6, !P0 ;  /* 0x000000060c007c0c */ /* 0x002fe2000c741270 */
[----:B------:R-:W1:Y:S01]  /*f9d0*/  LDCU UR6, c[0x0][0x39c] ;  /* 0x00007380ff0677ac */ /* 0x000e620008000800 */
[----:B------:R-:W-:-:S02]  /*f9e0*/  IADD3 R6, P3, PT, R11, R2, RZ ;  /* 0x000000020b067210 */ /* 0x000fc40007f7e0ff */
[----:B------:R-:W-:Y:S02]  /*f9f0*/  PRMT R12, R43, 0x9910, RZ ;  /* 0x000099102b0c7816 */ /* 0x000fe400000000ff */
[----:B----4-:R-:W-:Y:S02]  /*fa00*/  LOP3.LUT R8, R0, 0x29, RZ, 0xfc, !PT ;  /* 0x0000002900087812 */ /* 0x010fe400078efcff */
[----:B------:R-:W-:Y:S01]  /*fa10*/  LEA.HI.X.SX32 R7, R11, R3, 0x1, P3 ;  /* 0x000000030b077211 */ /* 0x000fe200018f0eff */
[----:B------:R-:W-:Y:S01]  /*fa20*/  IMAD.MOV.U32 R11, RZ, RZ, R12 ;  /* 0x000000ffff0b7224 */ /* 0x000fe200078e000c */
[----:B0-----:R-:W-:Y:S01]  /*fa30*/  ISETP.LT.AND P3, PT, R8, UR4, !P0 ;  /* 0x0000000408007c0c */ /* 0x001fe2000c761270 */
[----:B------:R-:W0:Y:S01]  /*fa40*/  LDCU UR4, c[0x0][0x39c] ;  /* 0x00007380ff0477ac */ /* 0x000e220008000800 */
[----:B------:R-:W-:Y:S01]  /*fa50*/  LOP3.LUT R9, R0, 0x2a, RZ, 0xfc, !PT ;  /* 0x0000002a00097812 */ /* 0x000fe200078efcff */
[----:B------:R4:W-:Y:S01]  /*fa60*/  @P5 STG.E.U8 desc[UR26][R6.64], R43 ;  /* 0x0000002b06005986 */ /* 0x0009e2000c10111a */
[----:B------:R-:W-:-:S02]  /*fa70*/  IADD3 R8, P6, PT, R10, R2, RZ ;  /* 0x000000020a087210 */ /* 0x000fc40007fde0ff */
[----:B-----5:R-:W-:Y:S01]  /*fa80*/  ISETP.LT.AND P5, PT, R9, UR7, !P0 ;  /* 0x0000000709007c0c */ /* 0x020fe2000c7a1270 */
[----:B------:R-:W5:Y:S01]  /*fa90*/  LDCU UR7, c[0x0][0x39c] ;  /* 0x00007380ff0777ac */ /* 0x000f620008000800 */
[C---:B------:R-:W-:Y:S01]  /*faa0*/  LEA.HI.X.SX32 R9, R10.reuse, R3, 0x1, P6 ;  /* 0x000000030a097211 */ /* 0x040fe200030f0eff */
[----:B------:R-:W-:Y:S01]  /*fab0*/  VIADD R10, R10, UR5 ;  /* 0x000000050a0a7c36 */ /* 0x000fe20008000000 */
[----:B------:R-:W-:Y:S02]  /*fac0*/  SHF.R.S32.HI R11, RZ, 0x8, R11 ;  /* 0x00000008ff0b7819 */ /* 0x000fe4000001140b */
[----:B--2---:R-:W-:Y:S02]  /*fad0*/  LOP3.LUT R5, R0, 0x2b, RZ, 0xfc, !PT ;  /* 0x0000002b00057812 */ /* 0x004fe400078efcff */
[----:B------:R-:W-:Y:S01]  /*fae0*/  PRMT R13, R45, 0x9910, RZ ;  /* 0x000099102d0d7816 */ /* 0x000fe200000000ff */
[----:B------:R2:W-:Y:S01]  /*faf0*/  @P4 STG.E.U8 desc[UR26][R8.64], R11 ;  /* 0x0000000b08004986 */ /* 0x0005e2000c10111a */
[----:B------:R-:W-:-:S02]  /*fb00*/  IADD3 R4, P4, PT, R10, R2, RZ ;  /* 0x000000020a047210 */ /* 0x000fc40007f9e0ff */
[----:B-1----:R-:W-:Y:S01]  /*fb10*/  ISETP.LT.AND P6, PT, R5, UR6, !P0 ;  /* 0x0000000605007c0c */ /* 0x002fe2000c7c1270 */
[----:B------:R-:W1:Y:S01]  /*fb20*/  LDCU UR6, c[0x0][0x39c] ;  /* 0x00007380ff0677ac */ /* 0x000e620008000800 */
[CC--:B------:R-:W-:Y:S01]  /*fb30*/  LEA.HI.X.SX32 R5, R10.reuse, R3.reuse, 0x1, P4 ;  /* 0x000000030a057211 */ /* 0x0c0fe200020f0eff */
[----:B------:R-:W-:Y:S01]  /*fb40*/  VIADD R10, R10, UR5 ;  /* 0x000000050a0a7c36 */ /* 0x000fe20008000000 */
[----:B----4-:R-:W-:Y:S02]  /*fb50*/  LOP3.LUT R7, R0, 0x2c, RZ, 0xfc, !PT ;  /* 0x0000002c00077812 */ /* 0x010fe400078efcff */
[----:B------:R-:W-:Y:S01]  /*fb60*/  SHF.R.S32.HI R13, RZ, 0x8, R13 ;  /* 0x00000008ff0d7819 */ /* 0x000fe2000001140d */
[----:B------:R4:W-:Y:S01]  /*fb70*/  @P2 STG.E.U8 desc[UR26][R4.64], R45 ;  /* 0x0000002d04002986 */ /* 0x0009e2000c10111a */
[C---:B------:R-:W-:Y:S01]  /*fb80*/  IADD3 R6, P2, PT, R10.reuse, R2, RZ ;  /* 0x000000020a067210 */ /* 0x040fe20007f5e0ff */
[C---:B--2---:R-:W-:Y:S01]  /*fb90*/  VIADD R11, R10.reuse, UR5 ;  /* 0x000000050a0b7c36 */ /* 0x044fe20008000000 */
[----:B0-----:R-:W-:Y:S01]  /*fba0*/  ISETP.LT.AND P4, PT, R7, UR4, !P0 ;  /* 0x0000000407007c0c */ /* 0x001fe2000c781270 */
[----:B------:R-:W0:Y:S01]  /*fbb0*/  LDCU UR4, c[0x0][0x39c] ;  /* 0x00007380ff0477ac */ /* 0x000e220008000800 */
[----:B------:R-:W-:-:S02]  /*fbc0*/  LEA.HI.X.SX32 R7, R10, R3, 0x1, P2 ;  /* 0x000000030a077211 */ /* 0x000fc400010f0eff */
[C---:B------:R-:W-:Y:S02]  /*fbd0*/  LOP3.LUT R9, R0.reuse, 0x2d, RZ, 0xfc, !PT ;  /* 0x0000002d00097812 */ /* 0x040fe400078efcff */
[-C--:B------:R-:W-:Y:S01]  /*fbe0*/  IADD3 R8, P2, PT, R11, R2.reuse, RZ ;  /* 0x000000020b087210 */ /* 0x080fe20007f5e0ff */
[----:B------:R2:W-:Y:S01]  /*fbf0*/  @P3 STG.E.U8 desc[UR26][R6.64], R13 ;  /* 0x0000000d06003986 */ /* 0x0005e2000c10111a */
[----:B-----5:R-:W-:Y:S01]  /*fc00*/  ISETP.LT.AND P3, PT, R9, UR7, !P0 ;  /* 0x0000000709007c0c */ /* 0x020fe2000c761270 */
[----:B------:R-:W5:Y:S01]  /*fc10*/  LDCU UR7, c[0x0][0x39c] ;  /* 0x00007380ff0777ac */ /* 0x000f620008000800 */
[C---:B------:R-:W-:Y:S01]  /*fc20*/  LEA.HI.X.SX32 R9, R11.reuse, R3, 0x1, P2 ;  /* 0x000000030b097211 */ /* 0x040fe200010f0eff */
[----:B------:R-:W-:Y:S01]  /*fc30*/  VIADD R11, R11, UR5 ;  /* 0x000000050b0b7c36 */ /* 0x000fe20008000000 */
[----:B----4-:R-:W-:Y:S02]  /*fc40*/  PRMT R5, R47, 0x9910, RZ ;  /* 0x000099102f057816 */ /* 0x010fe400000000ff */
[----:B------:R-:W-:Y:S01]  /*fc50*/  LOP3.LUT R10, R0, 0x2e, RZ, 0xfc, !PT ;  /* 0x0000002e000a7812 */ /* 0x000fe200078efcff */
[----:B------:R4:W-:Y:S01]  /*fc60*/  @P5 STG.E.U8 desc[UR26][R8.64], R47 ;  /* 0x0000002f08005986 */ /* 0x0009e2000c10111a */
[----:B------:R-:W-:-:S02]  /*fc70*/  IADD3 R4, P5, PT, R11, R2, RZ ;  /* 0x000000020b047210 */ /* 0x000fc40007fbe0ff */
[----:B-1----:R-:W-:Y:S01]  /*fc80*/  ISETP.LT.AND P2, PT, R10, UR6, !P0 ;  /* 0x000000060a007c0c */ /* 0x002fe2000c741270 */
[----:B--2---:R-:W-:Y:S01]  /*fc90*/  IMAD.MOV.U32 R13, RZ, RZ, R5 ;  /* 0x000000ffff0d7224 */ /* 0x004fe200078e0005 */
[CC--:B------:R-:W-:Y:S01]  /*fca0*/  LEA.HI.X.SX32 R5, R11.reuse, R3.reuse, 0x1, P5 ;  /* 0x000000030b057211 */ /* 0x0c0fe200028f0eff */
[----:B------:R-:W-:Y:S01]  /*fcb0*/  VIADD R10, R11, UR5 ;  /* 0x000000050b0a7c36 */ /* 0x000fe20008000000 */
[----:B------:R-:W-:Y:S01]  /*fcc0*/  LOP3.LUT R11, R0, 0x2f, RZ, 0xfc, !PT ;  /* 0x0000002f000b7812 */ /* 0x000fe200078efcff */
[----:B------:R-:W1:Y:S01]  /*fcd0*/  LDCU UR6, c[0x0][0x39c] ;  /* 0x00007380ff0677ac */ /* 0x000e620008000800 */
[----:B------:R-:W-:Y:S02]  /*fce0*/  SHF.R.S32.HI R13, RZ, 0x8, R13 ;  /* 0x00000008ff0d7819 */ /* 0x000fe4000001140d */
[C---:B------:R-:W-:Y:S02]  /*fcf0*/  IADD3 R6, P5, PT, R10.reuse, R2, RZ ;  /* 0x000000020a067210 */ /* 0x040fe40007fbe0ff */
[----:B------:R-:W-:Y:S01]  /*fd00*/  PRMT R12, R49, 0x9910, RZ ;  /* 0x00009910310c7816 */ /* 0x000fe200000000ff */
[----:B------:R2:W-:Y:S01]  /*fd10*/  @P6 STG.E.U8 desc[UR26][R4.64], R13 ;  /* 0x0000000d04006986 */ /* 0x0005e2000c10111a */
[----:B0-----:R-:W-:Y:S01]  /*fd20*/  ISETP.LT.AND P6, PT, R11, UR4, !P0 ;  /* 0x000000040b007c0c */ /* 0x001fe2000c7c1270 */
[----:B------:R-:W0:Y:S01]  /*fd30*/  LDCU UR4, c[0x0][0x39c] ;  /* 0x00007380ff0477ac */ /* 0x000e220008000800 */
[C---:B------:R-:W-:Y:S01]  /*fd40*/  LEA.HI.X.SX32 R7, R10.reuse, R3, 0x1, P5 ;  /* 0x000000030a077211 */ /* 0x040fe200028f0eff */
[----:B------:R-:W-:-:S04]  /*fd50*/  VIADD R10, R10, UR5 ;  /* 0x000000050a0a7c36 */ /* 0x000fc80008000000 */
[----:B------:R0:W-:Y:S01]  /*fd60*/  @P4 STG.E.U8 desc[UR26][R6.64], R49 ;  /* 0x0000003106004986 */ /* 0x0001e2000c10111a */
[CC--:B----4-:R-:W-:Y:S01]  /*fd70*/  IADD3 R8, P4, PT, R10.reuse, R2.reuse, RZ ;  /* 0x000000020a087210 */ /* 0x0d0fe20007f9e0ff */
[C---:B------:R-:W-:Y:S01]  /*fd80*/  VIADD R11, R10.reuse, UR5 ;  /* 0x000000050a0b7c36 */ /* 0x040fe20008000000 */
[----:B--2---:R-:W-:Y:S02]  /*fd90*/  SHF.R.S32.HI R13, RZ, 0x8, R12 ;  /* 0x00000008ff0d7819 */ /* 0x004fe4000001140c */
[----:B------:R-:W-:Y:S02]  /*fda0*/  LEA.HI.X.SX32 R9, R10, R3, 0x1, P4 ;  /* 0x000000030a097211 */ /* 0x000fe400020f0eff */
[C---:B------:R-:W-:Y:S02]  /*fdb0*/  LOP3.LUT R5, R0.reuse, 0x31, RZ, 0xfc, !PT ;  /* 0x0000003100057812 */ /* 0x040fe400078efcff */
[----:B------:R-:W-:Y:S01]  /*fdc0*/  IADD3 R4, P5, PT, R11, R2, RZ ;  /* 0x000000020b047210 */ /* 0x000fe20007fbe0ff */
[----:B------:R2:W-:Y:S01]  /*fdd0*/  @P3 STG.E.U8 desc[UR26][R8.64], R13 ;  /* 0x0000000d08003986 */ /* 0x0005e2000c10111a */
[----:B0-----:R-:W-:-:S02]  /*fde0*/  LOP3.LUT R6, R0, 0x32, RZ, 0xfc, !PT ;  /* 0x0000003200067812 */ /* 0x001fc400078efcff */
[----:B-----5:R-:W-:Y:S01]  /*fdf0*/  ISETP.LT.AND P3, PT, R5, UR7, !P0 ;  /* 0x0000000705007c0c */ /* 0x020fe2000c761270 */
[----:B------:R-:W0:Y:S01]  /*fe00*/  LDCU UR7, c[0x0][0x39c] ;  /* 0x00007380ff0777ac */ /* 0x000e220008000800 */
[CC--:B------:R-:W-:Y:S01]  /*fe10*/  LEA.HI.X.SX32 R5, R11.reuse, R3.reuse, 0x1, P5 ;  /* 0x000000030b057211 */ /* 0x0c0fe200028f0eff */
[----:B------:R-:W-:Y:S01]  /*fe20*/  VIADD R11, R11, UR5 ;  /* 0x000000050b0b7c36 */ /* 0x000fe20008000000 */
[----:B------:R-:W-:Y:S01]  /*fe30*/  ISETP.LT.AND P5, PT, R6, UR4, !P0 ;  /* 0x0000000406007c0c */ /* 0x000fe2000c7a1270 */
[----:B------:R-:W4:Y:S01]  /*fe40*/  LDCU UR4, c[0x0][0x39c] ;  /* 0x00007380ff0477ac */ /* 0x000f220008000800 */
[----:B------:R-:W-:Y:S01]  /*fe50*/  PRMT R7, R51, 0x9910, RZ ;  /* 0x0000991033077816 */ /* 0x000fe200000000ff */
[----:B------:R5:W-:Y:S01]  /*fe60*/  @P2 STG.E.U8 desc[UR26][R4.64], R51 ;  /* 0x0000003304002986 */ /* 0x000be2000c10111a */
[----:B-1----:R-:W-:Y:S01]  /*fe70*/  ISETP.LT.AND P4, PT, R14, UR6, !P0 ;  /* 0x000000060e007c0c */ /* 0x002fe2000c781270 */
[----:B------:R-:W1:Y:S01]  /*fe80*/  LDCU UR6, c[0x0][0x39c] ;  /* 0x00007380ff0677ac */ /* 0x000e620008000800 */
[C---:B------:R-:W-:Y:S01]  /*fe90*/  IADD3 R6, P2, PT, R11.reuse, R2, RZ ;  /* 0x000000020b067210 */ /* 0x040fe20007f5e0ff */
[----:B------:R-:W-:Y:S01]  /*fea0*/  VIADD R10, R11, UR5 ;  /* 0x000000050b0a7c36 */ /* 0x000fe20008000000 */
[----:B--2---:R-:W-:Y:S01]  /*feb0*/  PRMT R13, R53, 0x9910, RZ ;  /* 0x00009910350d7816 */ /* 0x004fe200000000ff */
[----:B------:R-:W-:Y:S01]  /*fec0*/  IMAD.MOV.U32 R9, RZ, RZ, R7 ;  /* 0x000000ffff097224 */ /* 0x000fe200078e0007 */
[----:B------:R-:W-:-:S02]  /*fed0*/  LEA.HI.X.SX32 R7, R11, R3, 0x1, P2 ;  /* 0x000000030b077211 */ /* 0x000fc400010f0eff */
[CC--:B------:R-:W-:Y:S02]  /*fee0*/  IADD3 R8, P2, PT, R10.reuse, R2.reuse, RZ ;  /* 0x000000020a087210 */ /* 0x0c0fe40007f5e0ff */
[----:B------:R-:W-:Y:S02]  /*fef0*/  SHF.R.S32.HI R11, RZ, 0x8, R9 ;  /* 0x00000008ff0b7819 */ /* 0x000fe40000011409 */
[C---:B------:R-:W-:Y:S01]  /*ff00*/  LEA.HI.X.SX32 R9, R10.reuse, R3, 0x1, P2 ;  /* 0x000000030a097211 */ /* 0x040fe200010f0eff */
[----:B------:R-:W-:Y:S01]  /*ff10*/  VIADD R10, R10, UR5 ;  /* 0x000000050a0a7c36 */ /* 0x000fe20008000000 */
[C---:B-----5:R-:W-:Y:S01]  /*ff20*/  LOP3.LUT R4, R0.reuse, 0x33, RZ, 0xfc, !PT ;  /* 0x0000003300047812 */ /* 0x060fe200078efcff */
[----:B------:R2:W-:Y:S01]  /*ff30*/  @P6 STG.E.U8 desc[UR26][R6.64], R11 ;  /* 0x0000000b06006986 */ /* 0x0005e2000c10111a */
[----:B------:R-:W-:Y:S02]  /*ff40*/  LOP3.LUT R5, R0, 0x34, RZ, 0xfc, !PT ;  /* 0x0000003400057812 */ /* 0x000fe400078efcff */
[----:B----4-:R-:W-:Y:S01]  /*ff50*/  ISETP.LT.AND P2, PT, R4, UR4, !P0 ;  /* 0x0000000404007c0c */ /* 0x010fe2000c741270 */
[----:B------:R4:W-:Y:S01]  /*ff60*/  @P4 STG.E.U8 desc[UR26][R8.64], R53 ;  /* 0x0000003508004986 */ /* 0x0009e2000c10111a */
[----:B------:R-:W-:Y:S01]  /*ff70*/  IADD3 R4, P6, PT, R10, R2, RZ ;  /* 0x000000020a047210 */ /* 0x000fe20007fde0ff */
[----:B------:R-:W5:Y:S01]  /*ff80*/  LDCU UR4, c[0x0][0x39c] ;  /* 0x00007380ff0477ac */ /* 0x000f620008000800 */
[----:B-1----:R-:W-:-:S02]  /*ff90*/  ISETP.LT.AND P4, PT, R5, UR6, !P0 ;  /* 0x0000000605007c0c */ /* 0x002fc4000c781270 */
[C---:B------:R-:W-:Y:S01]  /*ffa0*/  LEA.HI.X.SX32 R5, R10.reuse, R3, 0x1, P6 ;  /* 0x000000030a057211 */ /* 0x040fe200030f0eff */
[----:B------:R-:W-:Y:S01]  /*ffb0*/  VIADD R10, R10, UR5 ;  /* 0x000000050a0a7c36 */ /* 0x000fe20008000000 */
[----:B------:R-:W-:Y:S01]  /*ffc0*/  SHF.R.S32.HI R13, RZ, 0x8, R13 ;  /* 0x00000008ff0d7819 */ /* 0x000fe2000001140d */
[----:B------:R-:W1:Y:S01]  /*ffd0*/  LDCU UR6, c[0x0][0x39c] ;  /* 0x00007380ff0677ac */ /* 0x000e620008000800 */
[----:B------:R-:W-:Y:S01]  /*ffe0*/  LOP3.LUT R12, R0, 0x35, RZ, 0xfc, !PT ;  /* 0x00000035000c7812 */ /* 0x000fe200078efcff */
[----:B--2---:R-:W-:Y:S01]  /*fff0*/  VIADD R11, R10, UR5 ;  /* 0x000000050a0b7c36 */ /* 0x004fe20008000000 */
[----:B------:R-:W-:Y:S01]  /*10000*/  LOP3.LUT R14, R0, 0x42, RZ, 0xfc, !PT ;  /* 0x00000042000e7812 */ /* 0x000fe200078efcff */
[----:B------:R2:W-:Y:S01]  /*10010*/  @P3 STG.E.U8 desc[UR26][R4.64], R13 ;  /* 0x0000000d04003986 */ /* 0x0005e2000c10111a */
[----:B------:R-:W-:Y:S02]  /*10020*/  IADD3 R6, P3, PT, R10, R2, RZ ;  /* 0x000000020a067210 */ /* 0x000fe40007f7e0ff */
[----:B----4-:R-:W-:-:S02]  /*10030*/  PRMT R9, R55, 0x9910, RZ ;  /* 0x0000991037097816 */ /* 0x010fc400000000ff */
[-C--:B------:R-:W-:Y:S02]  /*10040*/  LEA.HI.X.SX32 R7, R10, R3.reuse, 0x1, P3 ;  /* 0x000000030a077211 */ /* 0x080fe400018f0eff */
[C---:B------:R-:W-:Y:S01]  /*10050*/  IADD3 R8, P3, PT, R11.reuse, R2, RZ ;  /* 0x000000020b087210 */ /* 0x040fe20007f7e0ff */
[----:B------:R-:W-:Y:S01]  /*10060*/  IMAD.MOV.U32 R10, RZ, RZ, R9 ;  /* 0x000000ffff0a7224 */ /* 0x000fe200078e0009 */
[----:B0-----:R-:W-:Y:S01]  /*10070*/  ISETP.LT.AND P6, PT, R12, UR7, !P0 ;  /* 0x000000070c007c0c */ /* 0x001fe2000c7c1270 */
[----:B------:R-:W0:Y:S01]  /*10080*/  LDCU UR7, c[0x0][0x39c] ;  /* 0x00007380ff0777ac */ /* 0x000e220008000800 */
[C---:B------:R-:W-:Y:S01]  /*10090*/  LEA.HI.X.SX32 R9, R11.reuse, R3, 0x1, P3 ;  /* 0x000000030b097211 */ /* 0x040fe200018f0eff */
[----:B------:R-:W-:Y:S01]  /*100a0*/  VIADD R11, R11, UR5 ;  /* 0x000000050b0b7c36 */ /* 0x000fe20008000000 */
[----:B--2---:R-:W-:Y:S01]  /*100b0*/  SHF.R.S32.HI R13, RZ, 0x8, R10 ;  /* 0x00000008ff0d7819 */ /* 0x004fe2000001140a */
[----:B------:R2:W-:Y:S01]  /*100c0*/  @P5 STG.E.U8 desc[UR26][R6.64], R55 ;  /* 0x0000003706005986 */ /* 0x0005e2000c10111a */
[----:B------:R-:W-:-:S02]  /*100d0*/  LOP3.LUT R5, R0, 0x37, RZ, 0xfc, !PT ;  /* 0x0000003700057812 */ /* 0x000fc400078efcff */
[----:B------:R-:W-:Y:S01]  /*100e0*/  LOP3.LUT R12, R0, 0x36, RZ, 0xfc, !PT ;  /* 0x00000036000c7812 */ /* 0x000fe200078efcff */
[----:B------:R4:W-:Y:S01]  /*100f0*/  @P2 STG.E.U8 desc[UR26][R8.64], R13 ;  /* 0x0000000d08002986 */ /* 0x0009e2000c10111a */
[----:B------:R-:W-:Y:S02]  /*10100*/  IADD3 R4, P5, PT, R11, R2, RZ ;  /* 0x000000020b047210 */ /* 0x000fe40007fbe0ff */
[----:B-1----:R-:W-:Y:S01]  /*10110*/  ISETP.LT.AND P2, PT, R5, UR6, !P0 ;  /* 0x0000000605007c0c */ /* 0x002fe2000c741270 */
[----:B------:R-:W1:Y:S01]  /*10120*/  LDCU UR6, c[0x0][0x39c] ;  /* 0x00007380ff0677ac */ /* 0x000e620008000800 */
[----:B-----5:R-:W-:Y:S02]  /*10130*/  ISETP.LT.AND P3, PT, R12, UR4, !P0 ;  /* 0x000000040c007c0c */ /* 0x020fe4000c761270 */
[C---:B------:R-:W-:Y:S01]  /*10140*/  LEA.HI.X.SX32 R5, R11.reuse, R3, 0x1, P5 ;  /* 0x000000030b057211 */ /* 0x040fe200028f0eff */
[----:B------:R-:W5:Y:S01]  /*10150*/  LDCU UR4, c[0x0][0x39c] ;  /* 0x00007380ff0477ac */ /* 0x000f620008000800 */
[----:B------:R-:W-:Y:S01]  /*10160*/  VIADD R11, R11, UR5 ;  /* 0x000000050b0b7c36 */ /* 0x000fe20008000000 */
[----:B--2---:R-:W-:-:S02]  /*10170*/  PRMT R7, R57, 0x9910, RZ ;  /* 0x0000991039077816 */ /* 0x004fc400000000ff */
[----:B------:R-:W-:Y:S01]  /*10180*/  LOP3.LUT R10, R0, 0x38, RZ, 0xfc, !PT ;  /* 0x00000038000a7812 */ /* 0x000fe200078efcff */
[----:B------:R2:W-:Y:S01]  /*10190*/  @P4 STG.E.U8 desc[UR26][R4.64], R57 ;  /* 0x0000003904004986 */ /* 0x0005e2000c10111a */
[CC--:B------:R-:W-:Y:S01]  /*101a0*/  IADD3 R6, P4, PT, R11.reuse, R2.reuse, RZ ;  /* 0x000000020b067210 */ /* 0x0c0fe20007f9e0ff */
[----:B----4-:R-:W-:Y:S01]  /*101b0*/  IMAD.MOV.U32 R8, RZ, RZ, R7 ;  /* 0x000000ffff087224 */ /* 0x010fe200078e0007 */
[----:B0-----:R-:W-:Y:S01]  /*101c0*/  ISETP.LT.AND P5, PT, R10, UR7, !P0 ;  /* 0x000000070a007c0c */ /* 0x001fe2000c7a1270 */
[C---:B------:R-:W-:Y:S01]  /*101d0*/  VIADD R10, R11.reuse, UR5 ;  /* 0x000000050b0a7c36 */ /* 0x040fe20008000000 */
[----:B------:R-:W-:Y:S01]  /*101e0*/  LEA.HI.X.SX32 R7, R11, R3, 0x1, P4 ;  /* 0x000000030b077211 */ /* 0x000fe200020f0eff */
[----:B------:R-:W0:Y:S01]  /*101f0*/  LDCU UR7, c[0x0][0x39c] ;  /* 0x00007380ff0777ac */ /* 0x000e220008000800 */
[----:B------:R-:W-:Y:S02]  /*10200*/  SHF.R.S32.HI R11, RZ, 0x8, R8 ;  /* 0x00000008ff0b7819 */ /* 0x000fe40000011408 */
[----:B------:R-:W-:-:S02]  /*10210*/  IADD3 R8, P4, PT, R10, R2, RZ ;  /* 0x000000020a087210 */ /* 0x000fc40007f9e0ff */
[----:B------:R-:W-:Y:S01]  /*10220*/  LOP3.LUT R12, R0, 0x39, RZ, 0xfc, !PT ;  /* 0x00000039000c7812 */ /* 0x000fe200078efcff */
[----:B------:R4:W-:Y:S01]  /*10230*/  @P6 STG.E.U8 desc[UR26][R6.64], R11 ;  /* 0x0000000b06006986 */ /* 0x0009e2000c10111a */
[C---:B------:R-:W-:Y:S01]  /*10240*/  LEA.HI.X.SX32 R9, R10.reuse, R3, 0x1, P4 ;  /* 0x000000030a097211 */ /* 0x040fe200020f0eff */
[----:B------:R-:W-:Y:S01]  /*10250*/  VIADD R10, R10, UR5 ;  /* 0x000000050a0a7c36 */ /* 0x000fe20008000000 */
[----:B-----5:R-:W-:Y:S01]  /*10260*/  ISETP.LT.AND P4, PT, R12, UR4, !P0 ;  /* 0x000000040c007c0c */ /* 0x020fe2000c781270 */
[----:B------:R-:W5:Y:S01]  /*10270*/  LDCU UR4, c[0x0][0x39c] ;  /* 0x00007380ff0477ac */ /* 0x000f620008000800 */
[----:B------:R-:W-:Y:S01]  /*10280*/  PRMT R13, R59, 0x9910, RZ ;  /* 0x000099103b0d7816 */ /* 0x000fe200000000ff */
[----:B------:R0:W-:Y:S01]  /*10290*/  @P3 STG.E.U8 desc[UR26][R8.64], R59 ;  /* 0x0000003b08003986 */ /* 0x0001e2000c10111a */
[----:B--2---:R-:W-:Y:S02]  /*102a0*/  IADD3 R4, P3, PT, R10, R2, RZ ;  /* 0x000000020a047210 */ /* 0x004fe40007f7e0ff */
[----:B------:R-:W-:-:S02]  /*102b0*/  SHF.R.S32.HI R13, RZ, 0x8, R13 ;  /* 0x00000008ff0d7819 */ /* 0x000fc4000001140d */
[C---:B------:R-:W-:Y:S01]  /*102c0*/  LEA.HI.X.SX32 R5, R10.reuse, R3, 0x1, P3 ;  /* 0x000000030a057211 */ /* 0x040fe200018f0eff */
[----:B------:R-:W-:Y:S01]  /*102d0*/  VIADD R10, R10, UR5 ;  /* 0x000000050a0a7c36 */ /* 0x000fe20008000000 */
[----:B------:R-:W-:-:S03]  /*102e0*/  LOP3.LUT R12, R0, 0x3a, RZ, 0xfc, !PT ;  /* 0x0000003a000c7812 */ /* 0x000fc600078efcff */
[----:B------:R2:W-:Y:S01]  /*102f0*/  @P2 STG.E.U8 desc[UR26][R4.64], R13 ;  /* 0x0000000d04002986 */ /* 0x0005e2000c10111a */
[----:B-1----:R-:W-:Y:S01]  /*10300*/  ISETP.LT.AND P3, PT, R12, UR6, !P0 ;  /* 0x000000060c007c0c */ /* 0x002fe2000c761270 */
[----:B------:R-:W1:Y:S01]  /*10310*/  LDCU UR6, c[0x0][0x39c] ;  /* 0x00007380ff0677ac */ /* 0x000e620008000800 */
[CC--:B----4-:R-:W-:Y:S01]  /*10320*/  IADD3 R6, P2, PT, R10.reuse, R2.reuse, RZ ;  /* 0x000000020a067210 */ /* 0x0d0fe20007f5e0ff */
[----:B------:R-:W-:Y:S01]  /*10330*/  VIADD R11, R10, UR5 ;  /* 0x000000050a0b7c36 */ /* 0x000fe20008000000 */
[----:B------:R-:W-:Y:S02]  /*10340*/  PRMT R12, R61, 0x9910, RZ ;  /* 0x000099103d0c7816 */ /* 0x000fe400000000ff */
[----:B0-----:R-:W-:Y:S02]  /*10350*/  LOP3.LUT R8, R0, 0x3b, RZ, 0xfc, !PT ;  /* 0x0000003b00087812 */ /* 0x001fe400078efcff */
[----:B------:R-:W-:Y:S01]  /*10360*/  LEA.HI.X.SX32 R7, R10, R3, 0x1, P2 ;  /* 0x000000030a077211 */ /* 0x000fe200010f0eff */
[----:B------:R-:W-:Y:S01]  /*10370*/  IMAD.MOV.U32 R10, RZ, RZ, R12 ;  /* 0x000000ffff0a7224 */ /* 0x000fe200078e000c */
[----:B-----5:R-:W-:Y:S01]  /*10380*/  ISETP.LT.AND P2, PT, R8, UR4, !P0 ;  /* 0x0000000408007c0c */ /* 0x020fe2000c741270 */
[----:B------:R-:W0:Y:S01]  /*10390*/  LDCU UR4, c[0x0][0x39c] ;  /* 0x00007380ff0477ac */ /* 0x000e220008000800 */
[----:B------:R-:W-:Y:S01]  /*103a0*/  LOP3.LUT R9, R0, 0x3c, RZ, 0xfc, !PT ;  /* 0x0000003c00097812 */ /* 0x000fe200078efcff */
[----:B------:R4:W-:Y:S01]  /*103b0*/  @P5 STG.E.U8 desc[UR26][R6.64], R61 ;  /* 0x0000003d06005986 */ /* 0x0009e2000c10111a */
[----:B------:R-:W-:-:S02]  /*103c0*/  IADD3 R8, P6, PT, R11, R2, RZ ;  /* 0x000000020b087210 */ /* 0x000fc40007fde0ff */
[----:B------:R-:W-:Y:S01]  /*103d0*/  ISETP.LT.AND P5, PT, R9, UR7, !P0 ;  /* 0x0000000709007c0c */ /* 0x000fe2000c7a1270 */
[----:B------:R-:W5:Y:S01]  /*103e0*/  LDCU UR7, c[0x0][0x39c] ;  /* 0x00007380ff0777ac */ /* 0x000f620008000800 */
[C---:B------:R-:W-:Y:S01]  /*103f0*/  LEA.HI.X.SX32 R9, R11.reuse, R3, 0x1, P6 ;  /* 0x000000030b097211 */ /* 0x040fe200030f0eff */
[----:B------:R-:W-:Y:S01]  /*10400*/  VIADD R11, R11, UR5 ;  /* 0x000000050b0b7c36 */ /* 0x000fe20008000000 */
[----:B--2---:R-:W-:Y:S02]  /*10410*/  SHF.R.S32.HI R13, RZ, 0x8, R10 ;  /* 0x00000008ff0d7819 */ /* 0x004fe4000001140a */
[----:B------:R-:W-:Y:S02]  /*10420*/  LOP3.LUT R5, R0, 0x3d, RZ, 0xfc, !PT ;  /* 0x0000003d00057812 */ /* 0x000fe400078efcff */
[----:B------:R-:W-:Y:S01]  /*10430*/  PRMT R10, R63, 0x9910, RZ ;  /* 0x000099103f0a7816 */ /* 0x000fe200000000ff */
[----:B------:R2:W-:Y:S01]  /*10440*/  @P4 STG.E.U8 desc[UR26][R8.64], R13 ;  /* 0x0000000d08004986 */ /* 0x0005e2000c10111a */
[----:B------:R-:W-:-:S02]  /*10450*/  IADD3 R4, P4, PT, R11, R2, RZ ;  /* 0x000000020b047210 */ /* 0x000fc40007f9e0ff */
[----:B-1----:R-:W-:Y:S01]  /*10460*/  ISETP.LT.AND P6, PT, R5, UR6, !P0 ;  /* 0x0000000605007c0c */ /* 0x002fe2000c7c1270 */
[----:B------:R-:W1:Y:S01]  /*10470*/  LDCU UR6, c[0x0][0x39c] ;  /* 0x00007380ff0677ac */ /* 0x000e620008000800 */
[CC--:B------:R-:W-:Y:S01]  /*10480*/  LEA.HI.X.SX32 R5, R11.reuse, R3.reuse, 0x1, P4 ;  /* 0x000000030b057211 */ /* 0x0c0fe200020f0eff */
[----:B------:R-:W-:Y:S01]  /*10490*/  VIADD R11, R11, UR5 ;  /* 0x000000050b0b7c36 */ /* 0x000fe20008000000 */
[C---:B----4-:R-:W-:Y:S02]  /*104a0*/  LOP3.LUT R7, R0.reuse, 0x3e, RZ, 0xfc, !PT ;  /* 0x0000003e00077812 */ /* 0x050fe400078efcff */
[----:B------:R-:W-:Y:S01]  /*104b0*/  LOP3.LUT R12, R0, 0x40, RZ, 0xfc, !PT ;  /* 0x00000040000c7812 */ /* 0x000fe200078efcff */
[----:B------:R4:W-:Y:S01]  /*104c0*/  @P3 STG.E.U8 desc[UR26][R4.64], R63 ;  /* 0x0000003f04003986 */ /* 0x0009e2000c10111a */
[----:B------:R-:W-:Y:S01]  /*104d0*/  IADD3 R6, P3, PT, R11, R2, RZ ;  /* 0x000000020b067210 */ /* 0x000fe20007f7e0ff */
[----:B--2---:R-:W-:Y:S01]  /*104e0*/  IMAD.MOV.U32 R8, RZ, RZ, R10 ;  /* 0x000000ffff087224 */ /* 0x004fe200078e000a */
[----:B0-----:R-:W-:Y:S01]  /*104f0*/  ISETP.LT.AND P4, PT, R7, UR4, !P0 ;  /* 0x0000000407007c0c */ /* 0x001fe2000c781270 */
[C---:B------:R-:W-:Y:S01]  /*10500*/  VIADD R10, R11.reuse, UR5 ;  /* 0x000000050b0a7c36 */ /* 0x040fe20008000000 */
[----:B------:R-:W-:Y:S01]  /*10510*/  LEA.HI.X.SX32 R7, R11, R3, 0x1, P3 ;  /* 0x000000030b077211 */ /* 0x000fe200018f0eff */
[----:B------:R-:W0:Y:S01]  /*10520*/  LDCU UR4, c[0x0][0x39c] ;  /* 0x00007380ff0477ac */ /* 0x000e220008000800 */
[----:B------:R-:W-:-:S02]  /*10530*/  SHF.R.S32.HI R11, RZ, 0x8, R8 ;  /* 0x00000008ff0b7819 */ /* 0x000fc40000011408 */
[----:B------:R-:W-:Y:S02]  /*10540*/  LOP3.LUT R9, R0, 0x3f, RZ, 0xfc, !PT ;  /* 0x0000003f00097812 */ /* 0x000fe400078efcff */
[CC--:B------:R-:W-:Y:S01]  /*10550*/  IADD3 R8, P3, PT, R10.reuse, R2.reuse, RZ ;  /* 0x000000020a087210 */ /* 0x0c0fe20007f7e0ff */
[----:B------:R2:W-:Y:S01]  /*10560*/  @P2 STG.E.U8 desc[UR26][R6.64], R11 ;  /* 0x0000000b06002986 */ /* 0x0005e2000c10111a */
[----:B-----5:R-:W-:Y:S01]  /*10570*/  ISETP.LT.AND P2, PT, R9, UR7, !P0 ;  /* 0x0000000709007c0c */ /* 0x020fe2000c741270 */
[----:B------:R-:W5:Y:S01]  /*10580*/  LDCU UR7, c[0x0][0x39c] ;  /* 0x00007380ff0777ac */ /* 0x000f620008000800 */
[CC--:B------:R-:W-:Y:S01]  /*10590*/  LEA.HI.X.SX32 R9, R10.reuse, R3.reuse, 0x1, P3 ;  /* 0x000000030a097211 */ /* 0x0c0fe200018f0eff */
[----:B------:R-:W-:Y:S01]  /*105a0*/  VIADD R10, R10, UR5 ;  /* 0x000000050a0a7c36 */ /* 0x000fe20008000000 */
[----:B------:R-:W-:Y:S02]  /*105b0*/  PRMT R13, R65, 0x9910, RZ ;  /* 0x00009910410d7816 */ /* 0x000fe400000000ff */
[----:B-1----:R-:W-:Y:S01]  /*105c0*/  ISETP.LT.AND P3, PT, R12, UR6, !P0 ;  /* 0x000000060c007c0c */ /* 0x002fe2000c761270 */
[----:B------:R1:W-:Y:S01]  /*105d0*/  @P5 STG.E.U8 desc[UR26][R8.64], R65 ;  /* 0x0000004108005986 */ /* 0x0003e2000c10111a */
[C---:B----4-:R-:W-:Y:S01]  /*105e0*/  IADD3 R4, P5, PT, R10.reuse, R2, RZ ;  /* 0x000000020a047210 */ /* 0x050fe20007fbe0ff */
[----:B------:R-:W4:Y:S01]  /*105f0*/  LDCU UR6, c[0x0][0x39c] ;  /* 0x00007380ff0677ac */ /* 0x000f220008000800 */
[----:B------:R-:W-:Y:S01]  /*10600*/  SHF.R.S32.HI R13, RZ, 0x8, R13 ;  /* 0x00000008ff0d7819 */ /* 0x000fe2000001140d */
[C---:B--2---:R-:W-:Y:S01]  /*10610*/  VIADD R11, R10.reuse, UR5 ;  /* 0x000000050a0b7c36 */ /* 0x044fe20008000000 */
[----:B------:R-:W-:-:S02]  /*10620*/  LEA.HI.X.SX32 R5, R10, R3, 0x1, P5 ;  /* 0x000000030a057211 */ /* 0x000fc400028f0eff */
[----:B------:R-:W-:Y:S02]  /*10630*/  LOP3.LUT R10, R0, 0x41, RZ, 0xfc, !PT ;  /* 0x00000041000a7812 */ /* 0x000fe400078efcff */
[C---:B------:R-:W-:Y:S01]  /*10640*/  IADD3 R6, P5, PT, R11.reuse, R2, RZ ;  /* 0x000000020b067210 */ /* 0x040fe20007fbe0ff */
[----:B------:R2:W-:Y:S01]  /*10650*/  @P6 STG.E.U8 desc[UR26][R4.64], R13 ;  /* 0x0000000d04006986 */ /* 0x0005e2000c10111a */
[----:B0-----:R-:W-:Y:S01]  /*10660*/  ISETP.LT.AND P6, PT, R10, UR4, !P0 ;  /* 0x000000040a007c0c */ /* 0x001fe2000c7c1270 */
[----:B------:R-:W0:Y:S01]  /*10670*/  LDCU UR4, c[0x0][0x39c] ;  /* 0x00007380ff0477ac */ /* 0x000e220008000800 */
[C---:B------:R-:W-:Y:S01]  /*10680*/  LEA.HI.X.SX32 R7, R11.reuse, R3, 0x1, P5 ;  /* 0x000000030b077211 */ /* 0x040fe200028f0eff */
[----:B------:R-:W-:Y:S01]  /*10690*/  VIADD R11, R11, UR5 ;  /* 0x000000050b0b7c36 */ /* 0x000fe20008000000 */
[----:B------:R-:W-:-:S03]  /*106a0*/  PRMT R12, R67, 0x9910, RZ ;  /* 0x00009910430c7816 */ /* 0x000fc600000000ff */
[----:B------:R0:W-:Y:S01]  /*106b0*/  @P4 STG.E.U8 desc[UR26][R6.64], R67 ;  /* 0x0000004306004986 */ /* 0x0001e2000c10111a */
[CC--:B-1----:R-:W-:Y:S01]  /*106c0*/  IADD3 R8, P4, PT, R11.reuse, R2.reuse, RZ ;  /* 0x000000020b087210 */ /* 0x0c2fe20007f9e0ff */
[C---:B------:R-:W-:Y:S01]  /*106d0*/  VIADD R10, R11.reuse, UR5 ;  /* 0x000000050b0a7c36 */ /* 0x040fe20008000000 */
[----:B--2---:R-:W-:Y:S02]  /*106e0*/  LOP3.LUT R5, R0, 0x43, RZ, 0xfc, !PT ;  /* 0x0000004300057812 */ /* 0x004fe400078efcff */
[-C--:B------:R-:W-:Y:S02]  /*106f0*/  LEA.HI.X.SX32 R9, R11, R3.reuse, 0x1, P4 ;  /* 0x000000030b097211 */ /* 0x080fe400020f0eff */
[----:B------:R-:W-:Y:S02]  /*10700*/  SHF.R.S32.HI R11, RZ, 0x8, R12 ;  /* 0x00000008ff0b7819 */ /* 0x000fe4000001140c */
[-C--:B------:R-:W-:Y:S02]  /*10710*/  IADD3 R4, P5, PT, R10, R2.reuse, RZ ;  /* 0x000000020a047210 */ /* 0x080fe40007fbe0ff */
[----:B0-----:R-:W-:Y:S01]  /*10720*/  LOP3.LUT R6, R0, 0x44, RZ, 0xfc, !PT ;  /* 0x0000004400067812 */ /* 0x001fe200078efcff */
[----:B------:R0:W-:Y:S01]  /*10730*/  @P2 STG.E.U8 desc[UR26][R8.64], R11 ;  /* 0x0000000b08002986 */ /* 0x0001e2000c10111a */
[----:B-----5:R-:W-:Y:S01]  /*10740*/  ISETP.LT.AND P2, PT, R5, UR7, !P0 ;  /* 0x0000000705007c0c */ /* 0x020fe2000c741270 */
[----:B------:R-:W1:Y:S01]  /*10750*/  LDCU UR7, c[0x0][0x39c] ;  /* 0x00007380ff0777ac */ /* 0x000e620008000800 */
[CC--:B------:R-:W-:Y:S01]  /*10760*/  LEA.HI.X.SX32 R5, R10.reuse, R3.reuse, 0x1, P5 ;  /* 0x000000030a057211 */ /* 0x0c0fe200028f0eff */
[----:B------:R-:W-:Y:S01]  /*10770*/  VIADD R10, R10, UR5 ;  /* 0x000000050a0a7c36 */ /* 0x000fe20008000000 */
[----:B------:R-:W-:Y:S01]  /*10780*/  ISETP.LT.AND P5, PT, R6, UR4, !P0 ;  /* 0x0000000406007c0c */ /* 0x000fe2000c7a1270 */
[----:B------:R-:W2:Y:S01]  /*10790*/  LDCU UR4, c[0x0][0x39c] ;  /* 0x00007380ff0477ac */ /* 0x000ea20008000800 */
[----:B----4-:R-:W-:Y:S01]  /*107a0*/  ISETP.LT.AND P4, PT, R14, UR6, !P0 ;  /* 0x000000060e007c0c */ /* 0x010fe2000c781270 */
[----:B------:R4:W-:Y:S01]  /*107b0*/  @P3 STG.E.U8 desc[UR26][R4.64], R69 ;  /* 0x0000004504003986 */ /* 0x0009e2000c10111a */
[C---:B------:R-:W-:Y:S01]  /*107c0*/  IADD3 R6, P3, PT, R10.reuse, R2, RZ ;  /* 0x000000020a067210 */ /* 0x040fe20007f7e0ff */
[----:B------:R-:W5:Y:S01]  /*107d0*/  LDCU UR6, c[0x0][0x39c] ;  /* 0x00007380ff0677ac */ /* 0x000f620008000800 */
[----:B------:R-:W-:Y:S01]  /*107e0*/  PRMT R13, R69, 0x9910, RZ ;  /* 0x00009910450d7816 */ /* 0x000fe200000000ff */
[C---:B0-----:R-:W-:Y:S01]  /*107f0*/  VIADD R11, R10.reuse, UR5 ;  /* 0x000000050a0b7c36 */ /* 0x041fe20008000000 */
[----:B------:R-:W-:-:S02]  /*10800*/  LEA.HI.X.SX32 R7, R10, R3, 0x1, P3 ;  /* 0x000000030a077211 */ /* 0x000fc400018f0eff */
[----:B------:R-:W-:Y:S02]  /*10810*/  SHF.R.S32.HI R13, RZ, 0x8, R13 ;  /* 0x00000008ff0d7819 */ /* 0x000fe4000001140d */
[-C--:B------:R-:W-:Y:S02]  /*10820*/  IADD3 R8, P3, PT, R11, R2.reuse, RZ ;  /* 0x000000020b087210 */ /* 0x080fe40007f7e0ff */
[----:B------:R-:W-:Y:S01]  /*10830*/  PRMT R10, R71, 0x9910, RZ ;  /* 0x00009910470a7816 */ /* 0x000fe200000000ff */
[----:B------:R0:W-:Y:S01]  /*10840*/  @P6 STG.E.U8 desc[UR26][R6.64], R13 ;  /* 0x0000000d06006986 */ /* 0x0001e2000c10111a */
[C---:B------:R-:W-:Y:S01]  /*10850*/  LEA.HI.X.SX32 R9, R11.reuse, R3, 0x1, P3 ;  /* 0x000000030b097211 */ /* 0x040fe200018f0eff */
[----:B------:R-:W-:Y:S01]  /*10860*/  VIADD R11, R11, UR5 ;  /* 0x000000050b0b7c36 */ /* 0x000fe20008000000 */
[C---:B----4-:R-:W-:Y:S02]  /*10870*/  LOP3.LUT R4, R0.reuse, 0x45, RZ, 0xfc, !PT ;  /* 0x0000004500047812 */ /* 0x050fe400078efcff */
[----:B------:R-:W-:Y:S01]  /*10880*/  LOP3.LUT R5, R0, 0x46, RZ, 0xfc, !PT ;  /* 0x0000004600057812 */ /* 0x000fe200078efcff */
[----:B------:R4:W-:Y:S01]  /*10890*/  @P4 STG.E.U8 desc[UR26][R8.64], R71 ;  /* 0x0000004708004986 */ /* 0x0009e2000c10111a */
[----:B--2---:R-:W-:Y:S01]  /*108a0*/  ISETP.LT.AND P3, PT, R4, UR4, !P0 ;  /* 0x0000000404007c0c */ /* 0x004fe2000c761270 */
[----:B------:R-:W2:Y:S01]  /*108b0*/  LDCU UR4, c[0x0][0x39c] ;  /* 0x00007380ff0477ac */ /* 0x000ea20008000800 */
[----:B------:R-:W-:-:S02]  /*108c0*/  IADD3 R4, P6, PT, R11, R2, RZ ;  /* 0x000000020b047210 */ /* 0x000fc40007fde0ff */
[----:B-----5:R-:W-:Y:S01]  /*108d0*/  ISETP.LT.AND P4, PT, R5, UR6, !P0 ;  /* 0x0000000605007c0c */ /* 0x020fe2000c781270 */
[----:B------:R-:W5:Y:S01]  /*108e0*/  LDCU UR6, c[0x0][0x39c] ;  /* 0x00007380ff0677ac */ /* 0x000f620008000800 */
[C---:B------:R-:W-:Y:S01]  /*108f0*/  LEA.HI.X.SX32 R5, R11.reuse, R3, 0x1, P6 ;  /* 0x000000030b057211 */ /* 0x040fe200030f0eff */
[----:B------:R-:W-:Y:S01]  /*10900*/  VIADD R11, R11, UR5 ;  /* 0x000000050b0b7c36 */ /* 0x000fe20008000000 */
[----:B0-----:R-:W-:Y:S02]  /*10910*/  SHF.R.S32.HI R13, RZ, 0x8, R10 ;  /* 0x00000008ff0d7819 */ /* 0x001fe4000001140a */
[----:B------:R-:W-:Y:S01]  /*10920*/  LOP3.LUT R12, R0, 0x47, RZ, 0xfc, !PT ;  /* 0x00000047000c7812 */ /* 0x000fe200078efcff */
[----:B------:R-:W-:Y:S01]  /*10930*/  VIADD R10, R11, UR5 ;  /* 0x000000050b0a7c36 */ /* 0x000fe20008000000 */
[----:B----4-:R-:W-:Y:S01]  /*10940*/  PRMT R9, R73, 0x9910, RZ ;  /* 0x0000991049097816 */ /* 0x010fe200000000ff */
[----:B------:R0:W-:Y:S01]  /*10950*/  @P2 STG.E.U8 desc[UR26][R4.64], R13 ;  /* 0x0000000d04002986 */ /* 0x0001e2000c10111a */
[----:B------:R-:W-:-:S02]  /*10960*/  IADD3 R6, P2, PT, R11, R2, RZ ;  /* 0x000000020b067210 */ /* 0x000fc40007f5e0ff */
[----:B-1----:R-:W-:Y:S01]  /*10970*/  ISETP.LT.AND P6, PT, R12, UR7, !P0 ;  /* 0x000000070c007c0c */ /* 0x002fe2000c7c1270 */
[----:B------:R-:W1:Y:S01]  /*10980*/  LDCU UR7, c[0x0][0x39c] ;  /* 0x00007380ff0777ac */ /* 0x000e620008000800 */
[-C--:B------:R-:W-:Y:S01]  /*10990*/  LEA.HI.X.SX32 R7, R11, R3.reuse, 0x1, P2 ;  /* 0x000000030b077211 */ /* 0x080fe200010f0eff */
[----:B------:R-:W-:Y:S01]  /*109a0*/  IMAD.MOV.U32 R11, RZ, RZ, R9 ;  /* 0x000000ffff0b7224 */ /* 0x000fe200078e0009 */
[----:B------:R-:W-:Y:S02]  /*109b0*/  IADD3 R8, P2, PT, R10, R2, RZ ;  /* 0x000000020a087210 */ /* 0x000fe40007f5e0ff */
[----:B------:R-:W-:Y:S01]  /*109c0*/  LOP3.LUT R12, R0, 0x48, RZ, 0xfc, !PT ;  /* 0x00000048000c7812 */ /* 0x000fe200078efcff */
[----:B------:R4:W-:Y:S01]  /*109d0*/  @P5 STG.E.U8 desc[UR26][R6.64], R73 ;  /* 0x0000004906005986 */ /* 0x0009e2000c10111a */
[C---:B------:R-:W-:Y:S01]  /*109e0*/  LEA.HI.X.SX32 R9, R10.reuse, R3, 0x1, P2 ;  /* 0x000000030a097211 */ /* 0x040fe200010f0eff */
[----:B------:R-:W-:Y:S01]  /*109f0*/  VIADD R10, R10, UR5 ;  /* 0x000000050a0a7c36 */ /* 0x000fe20008000000 */
[----:B------:R-:W-:-:S02]  /*10a00*/  SHF.R.S32.HI R11, RZ, 0x8, R11 ;  /* 0x00000008ff0b7819 */ /* 0x000fc4000001140b */
[----:B0-----:R-:W-:Y:S02]  /*10a10*/  LOP3.LUT R5, R0, 0x49, RZ, 0xfc, !PT ;  /* 0x0000004900057812 */ /* 0x001fe400078efcff */
[-C--:B------:R-:W-:Y:S01]  /*10a20*/  IADD3 R4, P5, PT, R10, R2.reuse, RZ ;  /* 0x000000020a047210 */ /* 0x080fe20007fbe0ff */
[----:B------:R0:W-:Y:S01]  /*10a30*/  @P3 STG.E.U8 desc[UR26][R8.64], R11 ;  /* 0x0000000b08003986 */ /* 0x0001e2000c10111a */
[----:B--2---:R-:W-:Y:S01]  /*10a40*/  ISETP.LT.AND P2, PT, R12, UR4, !P0 ;  /* 0x000000040c007c0c */ /* 0x004fe2000c741270 */
[----:B------:R-:W2:Y:S01]  /*10a50*/  LDCU UR4, c[0x0][0x39c] ;  /* 0x00007380ff0477ac */ /* 0x000ea20008000800 */
[----:B-----5:R-:W-:Y:S02]  /*10a60*/  ISETP.LT.AND P3, PT, R5, UR6, !P0 ;  /* 0x0000000605007c0c */ /* 0x020fe4000c761270 */
[C---:B------:R-:W-:Y:S01]  /*10a70*/  LEA.HI.X.SX32 R5, R10.reuse, R3, 0x1, P5 ;  /* 0x000000030a057211 */ /* 0x040fe200028f0eff */
[----:B------:R-:W-:Y:S01]  /*10a80*/  VIADD R10, R10, UR5 ;  /* 0x000000050a0a7c36 */ /* 0x000fe20008000000 */
[----:B------:R-:W-:Y:S01]  /*10a90*/  PRMT R13, R75, 0x9910, RZ ;  /* 0x000099104b0d7816 */ /* 0x000fe200000000ff */
[----:B------:R-:W5:Y:S01]  /*10aa0*/  LDCU UR6, c[0x0][0x39c] ;  /* 0x00007380ff0677ac */ /* 0x000f620008000800 */
[----:B------:R-:W-:Y:S01]  /*10ab0*/  LOP3.LUT R12, R0, 0x4a, RZ, 0xfc, !PT ;  /* 0x0000004a000c7812 */ /* 0x000fe200078efcff */
[----:B------:R1:W-:Y:S01]  /*10ac0*/  @P4 STG.E.U8 desc[UR26][R4.64], R75 ;  /* 0x0000004b04004986 */ /* 0x0003e2000c10111a */
[C---:B----4-:R-:W-:Y:S01]  /*10ad0*/  IADD3 R6, P4, PT, R10.reuse, R2, RZ ;  /* 0x000000020a067210 */ /* 0x050fe20007f9e0ff */
[----:B0-----:R-:W-:Y:S01]  /*10ae0*/  VIADD R11, R10, UR5 ;  /* 0x000000050a0b7c36 */ /* 0x001fe20008000000 */
[----:B------:R-:W-:-:S02]  /*10af0*/  SHF.R.S32.HI R13, RZ, 0x8, R13 ;  /* 0x00000008ff0d7819 */ /* 0x000fc4000001140d */
[-C--:B------:R-:W-:Y:S02]  /*10b00*/  LEA.HI.X.SX32 R7, R10, R3.reuse, 0x1, P4 ;  /* 0x000000030a077211 */ /* 0x080fe400020f0eff */
[CC--:B------:R-:W-:Y:S02]  /*10b10*/  IADD3 R8, P4, PT, R11.reuse, R2.reuse, RZ ;  /* 0x000000020b087210 */ /* 0x0c0fe40007f9e0ff */
[----:B------:R-:W-:Y:S01]  /*10b20*/  LOP3.LUT R10, R0, 0x4b, RZ, 0xfc, !PT ;  /* 0x0000004b000a7812 */ /* 0x000fe200078efcff */
[----:B------:R0:W-:Y:S01]  /*10b30*/  @P6 STG.E.U8 desc[UR26][R6.64], R13 ;  /* 0x0000000d06006986 */ /* 0x0001e2000c10111a */
[C---:B------:R-:W-:Y:S01]  /*10b40*/  LEA.HI.X.SX32 R9, R11.reuse, R3, 0x1, P4 ;  /* 0x000000030b097211 */ /* 0x040fe200020f0eff */
[----:B------:R-:W-:Y:S01]  /*10b50*/  VIADD R11, R11, UR5 ;  /* 0x000000050b0b7c36 */ /* 0x000fe20008000000 */
[----:B--2---:R-:W-:Y:S01]  /*10b60*/  ISETP.LT.AND P4, PT, R10, UR4, !P0 ;  /* 0x000000040a007c0c */ /* 0x004fe2000c781270 */
[----:B------:R-:W2:Y:S01]  /*10b70*/  LDCU UR4, c[0x0][0x39c] ;  /* 0x00007380ff0477ac */ /* 0x000ea20008000800 */
[----:B------:R-:W-:Y:S01]  /*10b80*/  PRMT R10, R77, 0x9910, RZ ;  /* 0x000099104d0a7816 */ /* 0x000fe200000000ff */
[----:B------:R4:W-:Y:S01]  /*10b90*/  @P2 STG.E.U8 desc[UR26][R8.64], R77 ;  /* 0x0000004d08002986 */ /* 0x0009e2000c10111a */
[----:B-1----:R-:W-:-:S02]  /*10ba0*/  IADD3 R4, P2, PT, R11, R2, RZ ;  /* 0x000000020b047210 */ /* 0x002fc40007f5e0ff */
[----:B------:R-:W-:Y:S01]  /*10bb0*/  ISETP.LT.AND P5, PT, R12, UR7, !P0 ;  /* 0x000000070c007c0c */ /* 0x000fe2000c7a1270 */
[----:B------:R-:W1:Y:S01]  /*10bc0*/  LDCU UR7, c[0x0][0x39c] ;  /* 0x00007380ff0777ac */ /* 0x000e620008000800 */
[C---:B------:R-:W-:Y:S01]  /*10bd0*/  LEA.HI.X.SX32 R5, R11.reuse, R3, 0x1, P2 ;  /* 0x000000030b057211 */ /* 0x040fe200010f0eff */
[----:B------:R-:W-:Y:S01]  /*10be0*/  VIADD R11, R11, UR5 ;  /* 0x000000050b0b7c36 */ /* 0x000fe20008000000 */
[----:B0-----:R-:W-:Y:S02]  /*10bf0*/  SHF.R.S32.HI R13, RZ, 0x8, R10 ;  /* 0x00000008ff0d7819 */ /* 0x001fe4000001140a */
[C---:B------:R-:W-:Y:S01]  /*10c00*/  LOP3.LUT R12, R0.reuse, 0x4c, RZ, 0xfc, !PT ;  /* 0x0000004c000c7812 */ /* 0x040fe200078efcff */
[C---:B------:R-:W-:Y:S01]  /*10c10*/  VIADD R10, R11.reuse, UR5 ;  /* 0x000000050b0a7c36 */ /* 0x040fe20008000000 */
[----:B------:R-:W-:Y:S01]  /*10c20*/  LOP3.LUT R14, R0, 0x54, RZ, 0xfc, !PT ;  /* 0x00000054000e7812 */ /* 0x000fe200078efcff */
[----:B------:R0:W-:Y:S01]  /*10c30*/  @P3 STG.E.U8 desc[UR26][R4.64], R13 ;  /* 0x0000000d04003986 */ /* 0x0001e2000c10111a */
[----:B-----5:R-:W-:Y:S01]  /*10c40*/  ISETP.LT.AND P2, PT, R12, UR6, !P0 ;  /* 0x000000060c007c0c */ /* 0x020fe2000c741270 */
[----:B------:R-:W5:Y:S01]  /*10c50*/  LDCU UR6, c[0x0][0x39c] ;  /* 0x00007380ff0677ac */ /* 0x000f620008000800 */
[----:B------:R-:W-:-:S02]  /*10c60*/  IADD3 R6, P3, PT, R11, R2, RZ ;  /* 0x000000020b067210 */ /* 0x000fc40007f7e0ff */
[----:B------:R-:W-:Y:S02]  /*10c70*/  PRMT R12, R79, 0x9910, RZ ;  /* 0x000099104f0c7816 */ /* 0x000fe400000000ff */
[----:B----4-:R-:W-:Y:S02]  /*10c80*/  LOP3.LUT R8, R0, 0x4d, RZ, 0xfc, !PT ;  /* 0x0000004d00087812 */ /* 0x010fe400078efcff */
[----:B------:R-:W-:Y:S01]  /*10c90*/  LEA.HI.X.SX32 R7, R11, R3, 0x1, P3 ;  /* 0x000000030b077211 */ /* 0x000fe200018f0eff */
[----:B------:R-:W-:Y:S01]  /*10ca0*/  IMAD.MOV.U32 R11, RZ, RZ, R12 ;  /* 0x000000ffff0b7224 */ /* 0x000fe200078e000c */
[----:B--2---:R-:W-:Y:S01]  /*10cb0*/  ISETP.LT.AND P3, PT, R8, UR4, !P0 ;  /* 0x0000000408007c0c */ /* 0x004fe2000c761270 */
[----:B------:R-:W2:Y:S01]  /*10cc0*/  LDCU UR4, c[0x0][0x39c] ;  /* 0x00007380ff0477ac */ /* 0x000ea20008000800 */
[----:B------:R-:W-:Y:S01]  /*10cd0*/  LOP3.LUT R9, R0, 0x4e, RZ, 0xfc, !PT ;  /* 0x0000004e00097812 */ /* 0x000fe200078efcff */
[----:B------:R4:W-:Y:S01]  /*10ce0*/  @P5 STG.E.U8 desc[UR26][R6.64], R79 ;  /* 0x0000004f06005986 */ /* 0x0009e2000c10111a */
[----:B------:R-:W-:-:S02]  /*10cf0*/  IADD3 R8, P6, PT, R10, R2, RZ ;  /* 0x000000020a087210 */ /* 0x000fc40007fde0ff */
[----:B-1----:R-:W-:Y:S01]  /*10d00*/  ISETP.LT.AND P5, PT, R9, UR7, !P0 ;  /* 0x0000000709007c0c */ /* 0x002fe2000c7a1270 */
[----:B------:R-:W1:Y:S01]  /*10d10*/  LDCU UR7, c[0x0][0x39c] ;  /* 0x00007380ff0777ac */ /* 0x000e620008000800 */
[C---:B------:R-:W-:Y:S01]  /*10d20*/  LEA.HI.X.SX32 R9, R10.reuse, R3, 0x1, P6 ;  /* 0x000000030a097211 */ /* 0x040fe200030f0eff */
[----:B------:R-:W-:Y:S01]  /*10d30*/  VIADD R10, R10, UR5 ;  /* 0x000000050a0a7c36 */ /* 0x000fe20008000000 */
[----:B------:R-:W-:Y:S02]  /*10d40*/  SHF.R.S32.HI R11, RZ, 0x8, R11 ;  /* 0x00000008ff0b7819 */ /* 0x000fe4000001140b */
[----:B0-----:R-:W-:Y:S02]  /*10d50*/  LOP3.LUT R5, R0, 0x4f, RZ, 0xfc, !PT ;  /* 0x0000004f00057812 */ /* 0x001fe400078efcff */
[----:B------:R-:W-:Y:S01]  /*10d60*/  PRMT R13, R81, 0x9910, RZ ;  /* 0x00009910510d7816 */ /* 0x000fe200000000ff */
[----:B------:R0:W-:Y:S01]  /*10d70*/  @P4 STG.E.U8 desc[UR26][R8.64], R11 ;  /* 0x0000000b08004986 */ /* 0x0001e2000c10111a */
[----:B------:R-:W-:-:S02]  /*10d80*/  IADD3 R4, P4, PT, R10, R2, RZ ;  /* 0x000000020a047210 */ /* 0x000fc40007f9e0ff */
[----:B-----5:R-:W-:Y:S01]  /*10d90*/  ISETP.LT.AND P6, PT, R5, UR6, !P0 ;  /* 0x0000000605007c0c */ /* 0x020fe2000c7c1270 */
[----:B------:R-:W5:Y:S01]  /*10da0*/  LDCU UR6, c[0x0][0x39c] ;  /* 0x00007380ff0677ac */ /* 0x000f620008000800 */
[CC--:B------:R-:W-:Y:S01]  /*10db0*/  LEA.HI.X.SX32 R5, R10.reuse, R3.reuse, 0x1, P4 ;  /* 0x000000030a057211 */ /* 0x0c0fe200020f0eff */
[----:B------:R-:W-:Y:S01]  /*10dc0*/  VIADD R10, R10, UR5 ;  /* 0x000000050a0a7c36 */ /* 0x000fe20008000000 */
[----:B----4-:R-:W-:Y:S02]  /*10dd0*/  LOP3.LUT R7, R0, 0x50, RZ, 0xfc, !PT ;  /* 0x0000005000077812 */ /* 0x010fe400078efcff */
[----:B------:R-:W-:Y:S01]  /*10de0*/  SHF.R.S32.HI R13, RZ, 0x8, R13 ;  /* 0x00000008ff0d7819 */ /* 0x000fe2000001140d */
[----:B------:R4:W-:Y:S01]  /*10df0*/  @P2 STG.E.U8 desc[UR26][R4.64], R81 ;  /* 0x0000005104002986 */ /* 0x0009e2000c10111a */
[C---:B------:R-:W-:Y:S01]  /*10e00*/  IADD3 R6, P2, PT, R10.reuse, R2, RZ ;  /* 0x000000020a067210 */ /* 0x040fe20007f5e0ff */
[C---:B0-----:R-:W-:Y:S01]  /*10e10*/  VIADD R11, R10.reuse, UR5 ;  /* 0x000000050a0b7c36 */ /* 0x041fe20008000000 */
[----:B--2---:R-:W-:Y:S01]  /*10e20*/  ISETP.LT.AND P4, PT, R7, UR4, !P0 ;  /* 0x0000000407007c0c */ /* 0x004fe2000c781270 */
[----:B------:R-:W0:Y:S01]  /*10e30*/  LDCU UR4, c[0x0][0x39c] ;  /* 0x00007380ff0477ac */ /* 0x000e220008000800 */
[----:B------:R-:W-:-:S02]  /*10e40*/  LEA.HI.X.SX32 R7, R10, R3, 0x1, P2 ;  /* 0x000000030a077211 */ /* 0x000fc400010f0eff */
[C---:B------:R-:W-:Y:S02]  /*10e50*/  LOP3.LUT R9, R0.reuse, 0x51, RZ, 0xfc, !PT ;  /* 0x0000005100097812 */ /* 0x040fe400078efcff */
[-C--:B------:R-:W-:Y:S01]  /*10e60*/  IADD3 R8, P2, PT, R11, R2.reuse, RZ ;  /* 0x000000020b087210 */ /* 0x080fe20007f5e0ff */
[----:B------:R2:W-:Y:S01]  /*10e70*/  @P3 STG.E.U8 desc[UR26][R6.64], R13 ;  /* 0x0000000d06003986 */ /* 0x0005e2000c10111a */
[----:B-1----:R-:W-:Y:S01]  /*10e80*/  ISETP.LT.AND P3, PT, R9, UR7, !P0 ;  /* 0x0000000709007c0c */ /* 0x002fe2000c761270 */
[----:B------:R-:W1:Y:S01]  /*10e90*/  LDCU UR7, c[0x0][0x39c] ;  /* 0x00007380ff0777ac */ /* 0x000e620008000800 */
[C---:B------:R-:W-:Y:S01]  /*10ea0*/  LEA.HI.X.SX32 R9, R11.reuse, R3, 0x1, P2 ;  /* 0x000000030b097211 */ /* 0x040fe200010f0eff */
[----:B------:R-:W-:Y:S01]  /*10eb0*/  VIADD R11, R11, UR5 ;  /* 0x000000050b0b7c36 */ /* 0x000fe20008000000 */
[----:B----4-:R-:W-:Y:S02]  /*10ec0*/  PRMT R5, R83, 0x9910, RZ ;  /* 0x0000991053057816 */ /* 0x010fe400000000ff */
[----:B------:R-:W-:Y:S01]  /*10ed0*/  LOP3.LUT R10, R0, 0x52, RZ, 0xfc, !PT ;  /* 0x00000052000a7812 */ /* 0x000fe200078efcff */
[----:B------:R4:W-:Y:S01]  /*10ee0*/  @P5 STG.E.U8 desc[UR26][R8.64], R83 ;  /* 0x0000005308005986 */ /* 0x0009e2000c10111a */
[----:B------:R-:W-:-:S02]  /*10ef0*/  IADD3 R4, P5, PT, R11, R2, RZ ;  /* 0x000000020b047210 */ /* 0x000fc40007fbe0ff */
[----:B-----5:R-:W-:Y:S01]  /*10f00*/  ISETP.LT.AND P2, PT, R10, UR6, !P0 ;  /* 0x000000060a007c0c */ /* 0x020fe2000c741270 */
[----:B--2---:R-:W-:Y:S01]  /*10f10*/  IMAD.MOV.U32 R13, RZ, RZ, R5 ;  /* 0x000000ffff0d7224 */ /* 0x004fe200078e0005 */
[CC--:B------:R-:W-:Y:S01]  /*10f20*/  LEA.HI.X.SX32 R5, R11.reuse, R3.reuse, 0x1, P5 ;  /* 0x000000030b057211 */ /* 0x0c0fe200028f0eff */
[----:B------:R-:W-:Y:S01]  /*10f30*/  VIADD R10, R11, UR5 ;  /* 0x000000050b0a7c36 */ /* 0x000fe20008000000 */
[----:B------:R-:W-:Y:S01]  /*10f40*/  LOP3.LUT R11, R0, 0x53, RZ, 0xfc, !PT ;  /* 0x00000053000b7812 */ /* 0x000fe200078efcff */
[----:B------:R-:W2:Y:S01]  /*10f50*/  LDCU UR6, c[0x0][0x39c] ;  /* 0x00007380ff0677ac */ /* 0x000ea20008000800 */
        /* <DEDUP_REMOVED lines=11> */
[----:B-----5:R-:W-:Y:S02]  /*11010*/  SHF.R.S32.HI R13, RZ, 0x8, R12 ;  /* 0x00000008ff0d7819 */ /* 0x020fe4000001140c */
[----:B------:R-:W-:Y:S02]  /*11020*/  LEA.HI.X.SX32 R9, R10, R3, 0x1, P4 ;  /* 0x000000030a097211 */ /* 0x000fe400020f0eff */
[C---:B------:R-:W-:Y:S02]  /*11030*/  LOP3.LUT R5, R0.reuse, 0x55, RZ, 0xfc, !PT ;  /* 0x0000005500057812 */ /* 0x040fe400078efcff */
[----:B------:R-:W-:Y:S01]  /*11040*/  IADD3 R4, P5, PT, R11, R2, RZ ;  /* 0x000000020b047210 */ /* 0x000fe20007fbe0ff */
[----:B------:R4:W-:Y:S01]  /*11050*/  @P3 STG.E.U8 desc[UR26][R8.64], R13 ;  /* 0x0000000d08003986 */ /* 0x0009e2000c10111a */
[----:B0-----:R-:W-:-:S02]  /*11060*/  LOP3.LUT R6, R0, 0x56, RZ, 0xfc, !PT ;  /* 0x0000005600067812 */ /* 0x001fc400078efcff */
[----:B-1----:R-:W-:Y:S01]  /*11070*/  ISETP.LT.AND P3, PT, R5, UR7, !P0 ;  /* 0x0000000705007c0c */ /* 0x002fe2000c761270 */
[----:B------:R-:W0:Y:S01]  /*11080*/  LDCU UR7, c[0x0][0x39c] ;  /* 0x00007380ff0777ac */ /* 0x000e220008000800 */
[CC--:B------:R-:W-:Y:S01]  /*11090*/  LEA.HI.X.SX32 R5, R11.reuse, R3.reuse, 0x1, P5 ;  /* 0x000000030b057211 */ /* 0x0c0fe200028f0eff */
[----:B------:R-:W-:Y:S01]  /*110a0*/  VIADD R11, R11, UR5 ;  /* 0x000000050b0b7c36 */ /* 0x000fe20008000000 */
[----:B------:R-:W-:Y:S01]  /*110b0*/  ISETP.LT.AND P5, PT, R6, UR4, !P0 ;  /* 0x0000000406007c0c */ /* 0x000fe2000c7a1270 */
[----:B------:R-:W1:Y:S01]  /*110c0*/  LDCU UR4, c[0x0][0x39c] ;  /* 0x00007380ff0477ac */ /* 0x000e620008000800 */
[----:B------:R-:W-:Y:S01]  /*110d0*/  PRMT R7, R87, 0x9910, RZ ;  /* 0x0000991057077816 */ /* 0x000fe200000000ff */
[----:B------:R5:W-:Y:S01]  /*110e0*/  @P2 STG.E.U8 desc[UR26][R4.64], R87 ;  /* 0x0000005704002986 */ /* 0x000be2000c10111a */
[----:B--2---:R-:W-:Y:S01]  /*110f0*/  ISETP.LT.AND P4, PT, R14, UR6, !P0 ;  /* 0x000000060e007c0c */ /* 0x004fe2000c781270 */
[----:B------:R-:W2:Y:S01]  /*11100*/  LDCU UR6, c[0x0][0x39c] ;  /* 0x00007380ff0677ac */ /* 0x000ea20008000800 */
[C---:B------:R-:W-:Y:S01]  /*11110*/  IADD3 R6, P2, PT, R11.reuse, R2, RZ ;  /* 0x000000020b067210 */ /* 0x040fe20007f5e0ff */
[----:B------:R-:W-:Y:S01]  /*11120*/  VIADD R10, R11, UR5 ;  /* 0x000000050b0a7c36 */ /* 0x000fe20008000000 */
[----:B----4-:R-:W-:Y:S01]  /*11130*/  PRMT R13, R89, 0x9910, RZ ;  /* 0x00009910590d7816 */ /* 0x010fe200000000ff */
        /* <DEDUP_REMOVED lines=9> */
[----:B-1----:R-:W-:Y:S01]  /*111d0*/  ISETP.LT.AND P2, PT, R4, UR4, !P0 ;  /* 0x0000000404007c0c */ /* 0x002fe2000c741270 */
[----:B------:R1:W-:Y:S01]  /*111e0*/  @P4 STG.E.U8 desc[UR26][R8.64], R89 ;  /* 0x0000005908004986 */ /* 0x0003e2000c10111a */
[----:B------:R-:W-:Y:S01]  /*111f0*/  IADD3 R4, P6, PT, R10, R2, RZ ;  /* 0x000000020a047210 */ /* 0x000fe20007fde0ff */
[----:B------:R-:W5:Y:S01]  /*11200*/  LDCU UR4, c[0x0][0x39c] ;  /* 0x00007380ff0477ac */ /* 0x000f620008000800 */
[----:B--2---:R-:W-:-:S02]  /*11210*/  ISETP.LT.AND P4, PT, R5, UR6, !P0 ;  /* 0x0000000605007c0c */ /* 0x004fc4000c781270 */
[C---:B------:R-:W-:Y:S01]  /*11220*/  LEA.HI.X.SX32 R5, R10.reuse, R3, 0x1, P6 ;  /* 0x000000030a057211 */ /* 0x040fe200030f0eff */
[----:B------:R-:W-:Y:S01]  /*11230*/  VIADD R10, R10, UR5 ;  /* 0x000000050a0a7c36 */ /* 0x000fe20008000000 */
[----:B------:R-:W-:Y:S01]  /*11240*/  SHF.R.S32.HI R13, RZ, 0x8, R13 ;  /* 0x00000008ff0d7819 */ /* 0x000fe2000001140d */
[----:B------:R-:W2:Y:S01]  /*11250*/  LDCU UR6, c[0x0][0x39c] ;  /* 0x00007380ff0677ac */ /* 0x000ea20008000800 */
[----:B------:R-:W-:Y:S01]  /*11260*/  LOP3.LUT R12, R0, 0x59, RZ, 0xfc, !PT ;  /* 0x00000059000c7812 */ /* 0x000fe200078efcff */
[----:B----4-:R-:W-:Y:S01]  /*11270*/  VIADD R11, R10, UR5 ;  /* 0x000000050a0b7c36 */ /* 0x010fe20008000000 */
[----:B------:R-:W-:Y:S01]  /*11280*/  LOP3.LUT R14, R0, 0x66, RZ, 0xfc, !PT ;  /* 0x00000066000e7812 */ /* 0x000fe200078efcff */
[----:B------:R4:W-:Y:S01]  /*11290*/  @P3 STG.E.U8 desc[UR26][R4.64], R13 ;  /* 0x0000000d04003986 */ /* 0x0009e2000c10111a */
[----:B------:R-:W-:Y:S02]  /*112a0*/  IADD3 R6, P3, PT, R10, R2, RZ ;  /* 0x000000020a067210 */ /* 0x000fe40007f7e0ff */
[----:B-1----:R-:W-:-:S02]  /*112b0*/  PRMT R9, R91, 0x9910, RZ ;  /* 0x000099105b097816 */ /* 0x002fc400000000ff */
[-C--:B------:R-:W-:Y:S02]  /*112c0*/  LEA.HI.X.SX32 R7, R10, R3.reuse, 0x1, P3 ;  /* 0x000000030a077211 */ /* 0x080fe400018f0eff */
[C---:B------:R-:W-:Y:S01]  /*112d0*/  IADD3 R8, P3, PT, R11.reuse, R2, RZ ;  /* 0x000000020b087210 */ /* 0x040fe20007f7e0ff */
[----:B------:R-:W-:Y:S01]  /*112e0*/  IMAD.MOV.U32 R10, RZ, RZ, R9 ;  /* 0x000000ffff0a7224 */ /* 0x000fe200078e0009 */
[----:B0-----:R-:W-:Y:S01]  /*112f0*/  ISETP.LT.AND P6, PT, R12, UR7, !P0 ;  /* 0x000000070c007c0c */ /* 0x001fe2000c7c1270 */
[----:B------:R-:W0:Y:S01]  /*11300*/  LDCU UR7, c[0x0][0x39c] ;  /* 0x00007380ff0777ac */ /* 0x000e220008000800 */
[C---:B------:R-:W-:Y:S01]  /*11310*/  LEA.HI.X.SX32 R9, R11.reuse, R3, 0x1, P3 ;  /* 0x000000030b097211 */ /* 0x040fe200018f0eff */
[----:B------:R-:W-:Y:S01]  /*11320*/  VIADD R11, R11, UR5 ;  /* 0x000000050b0b7c36 */ /* 0x000fe20008000000 */
[----:B----4-:R-:W-:Y:S01]  /*11330*/  SHF.R.S32.HI R13, RZ, 0x8, R10 ;  /* 0x00000008ff0d7819 */ /* 0x010fe2000001140a */
[----:B------:R1:W-:Y:S01]  /*11340*/  @P5 STG.E.U8 desc[UR26][R6.64], R91 ;  /* 0x0000005b06005986 */ /* 0x0003e2000c10111a */
[----:B------:R-:W-:-:S02]  /*11350*/  LOP3.LUT R5, R0, 0x5b, RZ, 0xfc, !PT ;  /* 0x0000005b00057812 */ /* 0x000fc400078efcff */
[----:B------:R-:W-:Y:S01]  /*11360*/  LOP3.LUT R12, R0, 0x5a, RZ, 0xfc, !PT ;  /* 0x0000005a000c7812 */ /* 0x000fe200078efcff */
[----:B------:R4:W-:Y:S01]  /*11370*/  @P2 STG.E.U8 desc[UR26][R8.64], R13 ;  /* 0x0000000d08002986 */ /* 0x0009e2000c10111a */
[----:B------:R-:W-:Y:S02]  /*11380*/  IADD3 R4, P5, PT, R11, R2, RZ ;  /* 0x000000020b047210 */ /* 0x000fe40007fbe0ff */
[----:B--2---:R-:W-:Y:S01]  /*11390*/  ISETP.LT.AND P2, PT, R5, UR6, !P0 ;  /* 0x0000000605007c0c */ /* 0x004fe2000c741270 */
[----:B------:R-:W2:Y:S01]  /*113a0*/  LDCU UR6, c[0x0][0x39c] ;  /* 0x00007380ff0677ac */ /* 0x000ea20008000800 */
[----:B-----5:R-:W-:Y:S02]  /*113b0*/  ISETP.LT.AND P3, PT, R12, UR4, !P0 ;  /* 0x000000040c007c0c */ /* 0x020fe4000c761270 */
[C---:B------:R-:W-:Y:S01]  /*113c0*/  LEA.HI.X.SX32 R5, R11.reuse, R3, 0x1, P5 ;  /* 0x000000030b057211 */ /* 0x040fe200028f0eff */
[----:B------:R-:W5:Y:S01]  /*113d0*/  LDCU UR4, c[0x0][0x39c] ;  /* 0x00007380ff0477ac */ /* 0x000f620008000800 */
[----:B------:R-:W-:Y:S01]  /*113e0*/  VIADD R11, R11, UR5 ;  /* 0x000000050b0b7c36 */ /* 0x000fe20008000000 */
[----:B-1----:R-:W-:-:S02]  /*113f0*/  PRMT R7, R93, 0x9910, RZ ;  /* 0x000099105d077816 */ /* 0x002fc400000000ff */
        /* <DEDUP_REMOVED lines=18> */
[----:B-1----:R-:W-:Y:S02]  /*11520*/  IADD3 R4, P3, PT, R10, R2, RZ ;  /* 0x000000020a047210 */ /* 0x002fe40007f7e0ff */
[----:B------:R-:W-:-:S02]  /*11530*/  SHF.R.S32.HI R13, RZ, 0x8, R13 ;  /* 0x00000008ff0d7819 */ /* 0x000fc4000001140d */
[C---:B------:R-:W-:Y:S01]  /*11540*/  LEA.HI.X.SX32 R5, R10.reuse, R3, 0x1, P3 ;  /* 0x000000030a057211 */ /* 0x040fe200018f0eff */
[----:B------:R-:W-:Y:S01]  /*11550*/  VIADD R10, R10, UR5 ;  /* 0x000000050a0a7c36 */ /* 0x000fe20008000000 */
[----:B------:R-:W-:-:S03]  /*11560*/  LOP3.LUT R12, R0, 0x5e, RZ, 0xfc, !PT ;  /* 0x0000005e000c7812 */ /* 0x000fc600078efcff */
[----:B------:R1:W-:Y:S01]  /*11570*/  @P2 STG.E.U8 desc[UR26][R4.64], R13 ;  /* 0x0000000d04002986 */ /* 0x0003e2000c10111a */
[----:B--2---:R-:W-:Y:S01]  /*11580*/  ISETP.LT.AND P3, PT, R12, UR6, !P0 ;  /* 0x000000060c007c0c */ /* 0x004fe2000c761270 */
[----:B------:R-:W2:Y:S01]  /*11590*/  LDCU UR6, c[0x0][0x39c] ;  /* 0x00007380ff0677ac */ /* 0x000ea20008000800 */
        /* <DEDUP_REMOVED lines=15> */
[----:B-1----:R-:W-:Y:S02]  /*11690*/  SHF.R.S32.HI R13, RZ, 0x8, R10 ;  /* 0x00000008ff0d7819 */ /* 0x002fe4000001140a */
[----:B------:R-:W-:Y:S02]  /*116a0*/  LOP3.LUT R5, R0, 0x61, RZ, 0xfc, !PT ;  /* 0x0000006100057812 */ /* 0x000fe400078efcff */
[----:B------:R-:W-:Y:S01]  /*116b0*/  PRMT R10, R99, 0x9910, RZ ;  /* 0x00009910630a7816 */ /* 0x000fe200000000ff */
[----:B------:R1:W-:Y:S01]  /*116c0*/  @P4 STG.E.U8 desc[UR26][R8.64], R13 ;  /* 0x0000000d08004986 */ /* 0x0003e2000c10111a */
[----:B------:R-:W-:-:S02]  /*116d0*/  IADD3 R4, P4, PT, R11, R2, RZ ;  /* 0x000000020b047210 */ /* 0x000fc40007f9e0ff */
[----:B--2---:R-:W-:Y:S01]  /*116e0*/  ISETP.LT.AND P6, PT, R5, UR6, !P0 ;  /* 0x0000000605007c0c */ /* 0x004fe2000c7c1270 */
[----:B------:R-:W2:Y:S01]  /*116f0*/  LDCU UR6, c[0x0][0x39c] ;  /* 0x00007380ff0677ac */ /* 0x000ea20008000800 */
[CC--:B------:R-:W-:Y:S01]  /*11700*/  LEA.HI.X.SX32 R5, R11.reuse, R3.reuse, 0x1, P4 ;  /* 0x000000030b057211 */ /* 0x0c0fe200020f0eff */
[----:B------:R-:W-:Y:S01]  /*11710*/  VIADD R11, R11, UR5 ;  /* 0x000000050b0b7c36 */ /* 0x000fe20008000000 */
[C---:B----4-:R-:W-:Y:S02]  /*11720*/  LOP3.LUT R7, R0.reuse, 0x62, RZ, 0xfc, !PT ;  /* 0x0000006200077812 */ /* 0x050fe400078efcff */
[----:B------:R-:W-:Y:S01]  /*11730*/  LOP3.LUT R12, R0, 0x64, RZ, 0xfc, !PT ;  /* 0x00000064000c7812 */ /* 0x000fe200078efcff */
[----:B------:R4:W-:Y:S01]  /*11740*/  @P3 STG.E.U8 desc[UR26][R4.64], R99 ;  /* 0x0000006304003986 */ /* 0x0009e2000c10111a */
[----:B------:R-:W-:Y:S01]  /*11750*/  IADD3 R6, P4, PT, R11, R2, RZ ;  /* 0x000000020b067210 */ /* 0x000fe20007f9e0ff */
[----:B-1----:R-:W-:Y:S01]  /*11760*/  IMAD.MOV.U32 R8, RZ, RZ, R10 ;  /* 0x000000ffff087224 */ /* 0x002fe200078e000a */
        /* <DEDUP_REMOVED lines=13> */
[----:B--2---:R-:W-:Y:S01]  /*11840*/  ISETP.LT.AND P4, PT, R12, UR6, !P0 ;  /* 0x000000060c007c0c */ /* 0x004fe2000c781270 */
[----:B------:R2:W-:Y:S01]  /*11850*/  @P5 STG.E.U8 desc[UR26][R8.64], R101 ;  /* 0x0000006508005986 */ /* 0x0005e2000c10111a */
[C---:B----4-:R-:W-:Y:S01]  /*11860*/  IADD3 R4, P5, PT, R10.reuse, R2, RZ ;  /* 0x000000020a047210 */ /* 0x050fe20007fbe0ff */
[----:B------:R-:W4:Y:S01]  /*11870*/  LDCU UR6, c[0x0][0x39c] ;  /* 0x00007380ff0677ac */ /* 0x000f220008000800 */
[----:B------:R-:W-:Y:S01]  /*11880*/  SHF.R.S32.HI R13, RZ, 0x8, R13 ;  /* 0x00000008ff0d7819 */ /* 0x000fe2000001140d */
[C---:B-1----:R-:W-:Y:S01]  /*11890*/  VIADD R11, R10.reuse, UR5 ;  /* 0x000000050a0b7c36 */ /* 0x042fe20008000000 */
        /* <DEDUP_REMOVED lines=10> */
[CC--:B--2---:R-:W-:Y:S01]  /*11940*/  IADD3 R8, P3, PT, R11.reuse, R2.reuse, RZ ;  /* 0x000000020b087210 */ /* 0x0c4fe20007f7e0ff */
[C---:B------:R-:W-:Y:S01]  /*11950*/  VIADD R10, R11.reuse, UR5 ;  /* 0x000000050b0a7c36 */ /* 0x040fe20008000000 */
[----:B-1----:R-:W-:Y:S02]  /*11960*/  LOP3.LUT R5, R0, 0x67, RZ, 0xfc, !PT ;  /* 0x0000006700057812 */ /* 0x002fe400078efcff */
        /* <DEDUP_REMOVED lines=51> */
[----:B--2---:R-:W-:Y:S01]  /*11ca0*/  ISETP.LT.AND P2, PT, R12, UR4, !P0 ;  /* 0x000000040c007c0c */ /* 0x004fe2000c741270 */
[----:B------:R0:W-:Y:S01]  /*11cb0*/  @P4 STG.E.U8 desc[UR26][R8.64], R11 ;  /* 0x0000000b08004986 */ /* 0x0001e2000c10111a */
[CC--:B------:R-:W-:Y:S01]  /*11cc0*/  IADD3 R4, P4, PT, R10.reuse, R2.reuse, RZ ;  /* 0x000000020a047210 */ /* 0x0c0fe20007f9e0ff */
        /* <DEDUP_REMOVED lines=82> */
[-C--:B------:R-:W-:Y:S02]  /*121f0*/  IADD3 R6, P4, PT, R10, R2.reuse, RZ ;  /* 0x000000020a067210 */ /* 0x080fe40007f9e0ff */
        /* <DEDUP_REMOVED lines=8> */
[----:B----4-:R-:W-:-:S02]  /*12280*/  IADD3 R8, P2, PT, R10, R2, RZ ;  /* 0x000000020a087210 */ /* 0x010fc40007f5e0ff */
[----:B-1----:R-:W-:Y:S02]  /*12290*/  ISETP.LT.AND P6, PT, R13, UR7, !P0 ;  /* 0x000000070d007c0c */ /* 0x002fe4000c7c1270 */
[C---:B------:R-:W-:Y:S01]  /*122a0*/  LEA.HI.X.SX32 R9, R10.reuse, R3, 0x1, P2 ;  /* 0x000000030a097211 */ /* 0x040fe200010f0eff */
[----:B------:R-:W-:Y:S01]  /*122b0*/  VIADD R10, R10, UR5 ;  /* 0x000000050a0a7c36 */ /* 0x000fe20008000000 */
[----:B-----5:R-:W-:Y:S02]  /*122c0*/  SHF.R.S32.HI R11, RZ, 0x8, R12 ;  /* 0x00000008ff0b7819 */ /* 0x020fe4000001140c */
[----:B--2---:R-:W-:Y:S01]  /*122d0*/  ISETP.LT.AND P2, PT, R14, UR6, !P0 ;  /* 0x000000060e007c0c */ /* 0x004fe2000c741270 */
[----:B------:R-:W1:Y:S01]  /*122e0*/  LDCU UR6, c[0x0][0x39c] ;  /* 0x00007380ff0677ac */ /* 0x000e620008000800 */
[----:B------:R-:W-:Y:S01]  /*122f0*/  PRMT R13, R123, 0x9910, RZ ;  /* 0x000099107b0d7816 */ /* 0x000fe200000000ff */
[----:B------:R2:W-:Y:S01]  /*12300*/  @P5 STG.E.U8 desc[UR26][R8.64], R11 ;  /* 0x0000000b08005986 */ /* 0x0005e2000c10111a */
[----:B------:R-:W-:-:S02]  /*12310*/  IADD3 R4, P5, PT, R10, R2, RZ ;  /* 0x000000020a047210 */ /* 0x000fc40007fbe0ff */
[----:B---3--:R-:W-:Y:S02]  /*12320*/  LOP3.LUT R6, R0, 0x7a, RZ, 0xfc, !PT ;  /* 0x0000007a00067812 */ /* 0x008fe400078efcff */
[C---:B------:R-:W-:Y:S01]  /*12330*/  LEA.HI.X.SX32 R5, R10.reuse, R3, 0x1, P5 ;  /* 0x000000030a057211 */ /* 0x040fe200028f0eff */
[----:B------:R-:W-:Y:S01]  /*12340*/  VIADD R10, R10, UR5 ;  /* 0x000000050a0a7c36 */ /* 0x000fe20008000000 */
[----:B0-----:R-:W-:Y:S01]  /*12350*/  ISETP.LT.AND P5, PT, R6, UR4, !P0 ;  /* 0x0000000406007c0c */ /* 0x001fe2000c7a1270 */
[----:B------:R-:W0:Y:S01]  /*12360*/  LDCU UR4, c[0x0][0x39c] ;  /* 0x00007380ff0477ac */ /* 0x000e220008000800 */
[----:B------:R-:W-:Y:S01]  /*12370*/  SHF.R.S32.HI R13, RZ, 0x8, R13 ;  /* 0x00000008ff0d7819 */ /* 0x000fe2000001140d */
[----:B------:R3:W-:Y:S01]  /*12380*/  @P3 STG.E.U8 desc[UR26][R4.64], R123 ;  /* 0x0000007b04003986 */ /* 0x0007e2000c10111a */
[C---:B------:R-:W-:Y:S01]  /*12390*/  IADD3 R6, P3, PT, R10.reuse, R2, RZ ;  /* 0x000000020a067210 */ /* 0x040fe20007f7e0ff */
[----:B--2---:R-:W-:Y:S01]  /*123a0*/  VIADD R11, R10, UR5 ;  /* 0x000000050a0b7c36 */ /* 0x004fe20008000000 */
[----:B------:R-:W-:-:S02]  /*123b0*/  LOP3.LUT R12, R0, 0x7b, RZ, 0xfc, !PT ;  /* 0x0000007b000c7812 */ /* 0x000fc400078efcff */
[-C--:B------:R-:W-:Y:S02]  /*123c0*/  LEA.HI.X.SX32 R7, R10, R3.reuse, 0x1, P3 ;  /* 0x000000030a077211 */ /* 0x080fe400018f0eff */
[CC--:B------:R-:W-:Y:S02]  /*123d0*/  IADD3 R8, P3, PT, R11.reuse, R2.reuse, RZ ;  /* 0x000000020b087210 */ /* 0x0c0fe40007f7e0ff */
[----:B------:R-:W-:Y:S01]  /*123e0*/  LOP3.LUT R10, R0, 0x7c, RZ, 0xfc, !PT ;  /* 0x0000007c000a7812 */ /* 0x000fe200078efcff */
[----:B------:R2:W-:Y:S01]  /*123f0*/  @P4 STG.E.U8 desc[UR26][R6.64], R13 ;  /* 0x0000000d06004986 */ /* 0x0005e2000c10111a */
[CC--:B------:R-:W-:Y:S01]  /*12400*/  LEA.HI.X.SX32 R9, R11.reuse, R3.reuse, 0x1, P3 ;  /* 0x000000030b097211 */ /* 0x0c0fe200018f0eff */
[----:B------:R-:W-:Y:S01]  /*12410*/  VIADD R11, R11, UR5 ;  /* 0x000000050b0b7c36 */ /* 0x000fe20008000000 */
[----:B-1----:R-:W-:Y:S01]  /*12420*/  ISETP.LT.AND P4, PT, R12, UR6, !P0 ;  /* 0x000000060c007c0c */ /* 0x002fe2000c781270 */
[----:B------:R-:W1:Y:S01]  /*12430*/  LDCU UR6, c[0x0][0x39c] ;  /* 0x00007380ff0677ac */ /* 0x000e620008000800 */
[----:B------:R-:W-:Y:S01]  /*12440*/  LOP3.LUT R0, R0, 0x7e, RZ, 0xfc, !PT ;  /* 0x0000007e00007812 */ /* 0x000fe200078efcff */
[----:B------:R4:W-:Y:S01]  /*12450*/  @P2 STG.E.U8 desc[UR26][R8.64], R125 ;  /* 0x0000007d08002986 */ /* 0x0009e2000c10111a */
[----:B0-----:R-:W-:Y:S01]  /*12460*/  ISETP.LT.AND P3, PT, R10, UR4, !P0 ;  /* 0x000000040a007c0c */ /* 0x001fe2000c761270 */
[C---:B------:R-:W-:Y:S01]  /*12470*/  VIADD R10, R11.reuse, UR5 ;  /* 0x000000050b0a7c36 */ /* 0x040fe20008000000 */
[CC--:B---3--:R-:W-:Y:S01]  /*12480*/  IADD3 R4, P2, PT, R11.reuse, R2.reuse, RZ ;  /* 0x000000020b047210 */ /* 0x0c8fe20007f5e0ff */
[----:B------:R-:W0:Y:S03]  /*12490*/  LDCU UR4, c[0x0][0x39c] ;  /* 0x00007380ff0477ac */ /* 0x000e260008000800 */
[----:B------:R-:W-:Y:S01]  /*124a0*/  LEA.HI.X.SX32 R5, R11, R3, 0x1, P2 ;  /* 0x000000030b057211 */ /* 0x000fe200010f0eff */
[C---:B------:R-:W-:Y:S01]  /*124b0*/  VIADD R11, R10.reuse, UR5 ;  /* 0x000000050a0b7c36 */ /* 0x040fe20008000000 */
[----:B--2---:R-:W-:-:S03]  /*124c0*/  IADD3 R6, P2, PT, R10, R2, RZ ;  /* 0x000000020a067210 */ /* 0x004fc60007f5e0ff */
[C---:B------:R-:W-:Y:S01]  /*124d0*/  VIADD R13, R11.reuse, UR5 ;  /* 0x000000050b0d7c36 */ /* 0x040fe20008000000 */
[----:B------:R2:W-:Y:S01]  /*124e0*/  @P6 STG.E.U8 desc[UR26][R4.64], R17 ;  /* 0x0000001104006986 */ /* 0x0005e2000c10111a */
[-C--:B----4-:R-:W-:Y:S02]  /*124f0*/  IADD3 R8, P6, PT, R11, R2.reuse, RZ ;  /* 0x000000020b087210 */ /* 0x090fe40007fde0ff */
[----:B------:R-:W-:Y:S01]  /*12500*/  VIADD R14, R13, UR5 ;  /* 0x000000050d0e7c36 */ /* 0x000fe20008000000 */
[-C--:B------:R-:W-:Y:S02]  /*12510*/  LEA.HI.X.SX32 R7, R10, R3.reuse, 0x1, P2 ;  /* 0x000000030a077211 */ /* 0x080fe400010f0eff */
[-C--:B------:R-:W-:Y:S01]  /*12520*/  LEA.HI.X.SX32 R9, R11, R3.reuse, 0x1, P6 ;  /* 0x000000030b097211 */ /* 0x080fe200030f0eff */
[C---:B------:R-:W-:Y:S01]  /*12530*/  VIADD R15, R14.reuse, UR5 ;  /* 0x000000050e0f7c36 */ /* 0x040fe20008000000 */
[-C--:B------:R-:W-:Y:S01]  /*12540*/  IADD3 R10, P2, PT, R13, R2.reuse, RZ ;  /* 0x000000020d0a7210 */ /* 0x080fe20007f5e0ff */
[----:B------:R3:W-:Y:S01]  /*12550*/  @P5 STG.E.U8 desc[UR26][R6.64], R127 ;  /* 0x0000007f06005986 */ /* 0x0007e2000c10111a */
[----:B------:R-:W-:Y:S01]  /*12560*/  IADD3 R12, P6, PT, R14, R2, RZ ;  /* 0x000000020e0c7210 */ /* 0x000fe20007fde0ff */
[----:B------:R-:W-:Y:S01]  /*12570*/  VIADD R16, R15, UR5 ;  /* 0x000000050f107c36 */ /* 0x000fe20008000000 */
[----:B------:R-:W-:-:S02]  /*12580*/  LEA.HI.X.SX32 R11, R13, R3, 0x1, P2 ;  /* 0x000000030d0b7211 */ /* 0x000fc400010f0eff */
[-C--:B------:R-:W-:Y:S02]  /*12590*/  LEA.HI.X.SX32 R13, R14, R3.reuse, 0x1, P6 ;  /* 0x000000030e0d7211 */ /* 0x080fe400030f0eff */
[-C--:B--2---:R-:W-:Y:S02]  /*125a0*/  IADD3 R4, P6, PT, R16, R2.reuse, RZ ;  /* 0x0000000210047210 */ /* 0x084fe40007fde0ff */
[----:B0-----:R-:W-:Y:S02]  /*125b0*/  ISETP.LT.AND P2, PT, R18, UR4, !P0 ;  /* 0x0000000412007c0c */ /* 0x001fe4000c741270 */
[----:B------:R-:W-:Y:S02]  /*125c0*/  LEA.HI.X.SX32 R5, R16, R3, 0x1, P6 ;  /* 0x0000000310057211 */ /* 0x000fe400030f0eff */
[----:B-1----:R-:W-:Y:S02]  /*125d0*/  ISETP.LT.AND P0, PT, R0, UR6, !P0 ;  /* 0x0000000600007c0c */ /* 0x002fe4000c701270 */
[----:B------:R-:W-:-:S02]  /*125e0*/  IADD3 R2, P6, PT, R15, R2, RZ ;  /* 0x000000020f027210 */ /* 0x000fc40007fde0ff */
[----:B------:R-:W-:Y:S02]  /*125f0*/  PRMT R0, R127, 0x9910, RZ ;  /* 0x000099107f007816 */ /* 0x000fe400000000ff */
[----:B------:R-:W-:Y:S02]  /*12600*/  PRMT R17, R129, 0x9910, RZ ;  /* 0x0000991081117816 */ /* 0x000fe400000000ff */
[----:B------:R-:W-:Y:S02]  /*12610*/  LEA.HI.X.SX32 R3, R15, R3, 0x1, P6 ;  /* 0x000000030f037211 */ /* 0x000fe400030f0eff */
[----:B------:R-:W-:Y:S02]  /*12620*/  SHF.R.S32.HI R15, RZ, 0x8, R0 ;  /* 0x00000008ff0f7819 */ /* 0x000fe40000011400 */
[----:B------:R-:W-:-:S03]  /*12630*/  SHF.R.S32.HI R17, RZ, 0x8, R17 ;  /* 0x00000008ff117819 */ /* 0x000fc60000011411 */
[----:B------:R3:W-:Y:S04]  /*12640*/  @P4 STG.E.U8 desc[UR26][R8.64], R15 ;  /* 0x0000000f08004986 */ /* 0x0007e8000c10111a */
[----:B------:R3:W-:Y:S04]  /*12650*/  @P3 STG.E.U8 desc[UR26][R10.64], R129 ;  /* 0x000000810a003986 */ /* 0x0007e8000c10111a */
[----:B------:R3:W-:Y:S04]  /*12660*/  @P2 STG.E.U8 desc[UR26][R12.64], R17 ;  /* 0x000000110c002986 */ /* 0x0007e8000c10111a */
[----:B------:R3:W-:Y:S04]  /*12670*/  @P0 STG.E.U8 desc[UR26][R2.64], R131 ;  /* 0x0000008302000986 */ /* 0x0007e8000c10111a */
[----:B------:R3:W-:Y:S01]  /*12680*/  @P1 STG.E.U8 desc[UR26][R4.64], R19 ;  /* 0x0000001304001986 */ /* 0x0007e2000c10111a */
[----:B------:R-:W-:Y:S06]  /*12690*/  BAR.SYNC.DEFER_BLOCKING 0x0 ;  /* 0x0000000000007b1d */ /* 0x000fec0000010000 */
[----:B------:R-:W-:Y:S05]  /*126a0*/  BRA.U UP0, `(.L_x_13) ;  /* 0x0000000100a07547 */ /* 0x000fea000b800000 */
[----:B------:R-:W0:Y:S01]  /*126b0*/  S2UR UR5, SR_CgaCtaId ;  /* 0x00000000000579c3 */ /* 0x000e220000008800 */
[----:B------:R-:W-:Y:S01]  /*126c0*/  NOP ;  /* 0x0000000000007918 */ /* 0x000fe20000000000 */
[----:B------:R-:W-:Y:S01]  /*126d0*/  UMOV UR4, 0x50 ;  /* 0x0000005000047882 */ /* 0x000fe20000000000 */
[----:B------:R-:W-:Y:S02]  /*126e0*/  IMAD.U32 R0, RZ, RZ, UR12 ;  /* 0x0000000cff007e24 */ /* 0x000fe4000f8e00ff */
[----:B---3--:R-:W-:Y:S02]  /*126f0*/  IMAD.MOV.U32 R3, RZ, RZ, 0xf ;  /* 0x0000000fff037424 */ /* 0x008fe400078e00ff */
[----:B------:R-:W-:Y:S01]  /*12700*/  IMAD.MOV.U32 R7, RZ, RZ, 0x1 ;  /* 0x00000001ff077424 */ /* 0x000fe200078e00ff */
[----:B------:R-:W-:-:S04]  /*12710*/  LOP3.LUT R0, R0, 0xffff, RZ, 0xc0, !PT ;  /* 0x0000ffff00007812 */ /* 0x000fc800078ec0ff */
[----:B------:R-:W-:-:S05]  /*12720*/  SHF.R.U32.HI R0, RZ, 0x5, R0 ;  /* 0x00000005ff007819 */ /* 0x000fca0000011600 */
[----:B------:R-:W-:Y:S01]  /*12730*/  VIADD R2, R0, 0x10 ;  /* 0x0000001000027836 */ /* 0x000fe20000000000 */
[----:B------:R-:W-:Y:S01]  /*12740*/  SHF.L.U32 R0, R3, R0, RZ ;  /* 0x0000000003007219 */ /* 0x000fe200000006ff */
[----:B0-----:R-:W-:-:S03]  /*12750*/  ULEA UR6, UR5, UR4, 0x18 ;  /* 0x0000000405067291 */ /* 0x001fc6000f8ec0ff */
[----:B------:R-:W-:-:S04]  /*12760*/  SHF.L.U32 R3, R7, R2, RZ ;  /* 0x0000000207037219 */ /* 0x000fc800000006ff */
[----:B------:R-:W-:Y:S02]  /*12770*/  LOP3.LUT R0, R3, R0, RZ, 0xfc, !PT ;  /* 0x0000000003007212 */ /* 0x000fe400078efcff */
[----:B------:R-:W0:Y:S02]  /*12780*/  LDS R5, [UR6] ;  /* 0x00000006ff057984 */ /* 0x000e240008000800 */
[C---:B------:R-:W-:Y:S02]  /*12790*/  LOP3.LUT R2, R0.reuse, 0xffff, RZ, 0xc0, !PT ;  /* 0x0000ffff00027812 */ /* 0x040fe400078ec0ff */
[----:B0-----:R-:W-:-:S04]  /*127a0*/  LOP3.LUT R3, R0, 0xffff, R5, 0x80, !PT ;  /* 0x0000ffff00037812 */ /* 0x001fc800078e8005 */
[----:B------:R-:W-:-:S13]  /*127b0*/  ISETP.NE.AND P0, PT, R3, R2, PT ;  /* 0x000000020300720c */ /* 0x000fda0003f05270 */
[----:B------:R-:W-:Y:S05]  /*127c0*/  @P0 BRA `(.L_x_14) ;  /* 0x0000000000500947 */ /* 0x000fea0003800000 */
[----:B------:R-:W-:Y:S02]  /*127d0*/  SHF.R.U32.HI R5, RZ, 0x10, R5 ;  /* 0x00000010ff057819 */ /* 0x000fe40000011605 */
[----:B------:R-:W-:-:S04]  /*127e0*/  SHF.R.U32.HI R2, RZ, 0x10, R0 ;  /* 0x00000010ff027819 */ /* 0x000fc80000011600 */
[----:B------:R-:W-:-:S04]  /*127f0*/  LOP3.LUT R5, R5, R2, RZ, 0xc0, !PT ;  /* 0x0000000205057212 */ /* 0x000fc800078ec0ff */
[----:B------:R-:W-:-:S13]  /*12800*/  ISETP.NE.AND P0, PT, R5, R2, PT ;  /* 0x000000020500720c */ /* 0x000fda0003f05270 */
[----:B------:R-:W-:Y:S05]  /*12810*/  @P0 BRA `(.L_x_15) ;  /* 0x0000000000300947 */ /* 0x000fea0003800000 */
[----:B------:R-:W-:Y:S01]  /*12820*/  R2UR UR4, R0 ;  /* 0x00000000000472ca */ /* 0x000fe200000e0000 */
[----:B------:R-:W-:Y:S01]  /*12830*/  VOTEU.ANY UR5, UPT, PT ;  /* 0x0000000000057886 */ /* 0x000fe200038e0100 */
[----:B------:R-:W0:Y:S01]  /*12840*/  S2R R0, SR_LANEID ;  /* 0x0000000000007919 */ /* 0x000e220000000000 */
[----:B------:R-:W-:-:S10]  /*12850*/  UFLO.U32 UR5, UR5 ;  /* 0x00000005000572bd */ /* 0x000fd400080e0000 */
[----:B------:R-:W-:-:S06]  /*12860*/  ULOP3.LUT UR4, URZ, UR4, URZ, 0x33, !UPT ;  /* 0x00000004ff047292 */ /* 0x000fcc000f8e33ff */
[----:B------:R-:W-:-:S04]  /*12870*/  IMAD.U32 R2, RZ, RZ, UR4 ;  /* 0x00000004ff027e24 */ /* 0x000fc8000f8e00ff */
[----:B------:R-:W1:Y:S02]  /*12880*/  REDUX UR7, R2 ;  /* 0x00000000020773c4 */ /* 0x000e640000000000 */
[----:B------:R2:W-:Y:S01]  /*12890*/  UTCATOMSWS.AND URZ, UR4 ;  /* 0x0000000400ff79e3 */ /* 0x0005e20008000000 */
[----:B0-----:R-:W-:Y:S01]  /*128a0*/  ISETP.EQ.U32.AND P0, PT, R0, UR5, PT ;  /* 0x0000000500007c0c */ /* 0x001fe2000bf02070 */
[----:B-1----:R-:W-:-:S12]  /*128b0*/  IMAD.U32 R0, RZ, RZ, UR7 ;  /* 0x00000007ff007e24 */ /* 0x002fd8000f8e00ff */
[----:B------:R2:W-:Y:S01]  /*128c0*/  @P0 ATOMS.AND RZ, [UR6], R0 ;  /* 0x00000000ffff098c */ /* 0x0005e2000a800006 */
[----:B------:R-:W-:Y:S05]  /*128d0*/  BRA `(.L_x_13) ;  /* 0x0000000000147947 */ /* 0x000fea0003800000 */
.L_x_15:
[----:B------:R-:W-:-:S07]  /*128e0*/  MOV R2, 0x12900 ;  /* 0x0001290000027802 */ /* 0x000fce0000000f00 */
[----:B------:R-:W-:Y:S05]  /*128f0*/  CALL.REL.NOINC `($__internal_0_$__cuda_sm10x_tcgen05_guardrail_trap_col_being_dealloced_not_returned_by_alloc) ;  /* 0x00000000002c7944 */ /* 0x000fea0003c00000 */
[----:B------:R-:W-:Y:S05]  /*12900*/  BRA `(.L_x_13) ;  /* 0x0000000000087947 */ /* 0x000fea0003800000 */
.L_x_14:
[----:B------:R-:W-:-:S07]  /*12910*/  MOV R2, 0x12930 ;  /* 0x0001293000027802 */ /* 0x000fce0000000f00 */
[----:B------:R-:W-:Y:S05]  /*12920*/  CALL.REL.NOINC `($__internal_2_$__cuda_sm10x_tcgen05_guardrail_trap_unallocated_columns_being_dealloced) ;  /* 0x0000000000387944 */ /* 0x000fea0003c00000 */
.L_x_13:
[----:B------:R-:W-:Y:S01]  /*12930*/  NOP ;  /* 0x0000000000007918 */ /* 0x000fe20000000000 */
[----:B--2---:R-:W-:Y:S05]  /*12940*/  EXIT ;  /* 0x000000000000794d */ /* 0x004fea0003800000 */
.L_x_8:
[----:B------:R-:W0:Y:S02]  /*12950*/  SYNCS.PHASECHK.TRANS64.TRYWAIT P2, [UR10], R126 ;  /* 0x0000007eff0075a7 */ /* 0x000e24000804110a */
[----:B0-----:R-:W-:Y:S05]  /*12960*/  @!P2 BRA `(.L_x_8) ;  /* 0xfffffffc00f8a947 */ /* 0x001fea000383ffff */
[----:B------:R-:W-:Y:S05]  /*12970*/  BRA `(.L_x_16) ;  /* 0xffffff7400607947 */ /* 0x000fea000383ffff */
.L_x_12:
[----:B------:R-:W0:Y:S02]  /*12980*/  SYNCS.PHASECHK.TRANS64.TRYWAIT P0, [UR10], R2 ;  /* 0x00000002ff0075a7 */ /* 0x000e24000800110a */
[----:B0-----:R-:W-:Y:S05]  /*12990*/  @!P0 BRA `(.L_x_12) ;  /* 0xfffffffc00f88947 */ /* 0x001fea000383ffff */
[----:B------:R-:W-:Y:S05]  /*129a0*/  BRA `(.L_x_11) ;  /* 0xffffffb8000c7947 */ /* 0x000fea000383ffff */
        .weak           $__internal_0_$__cuda_sm10x_tcgen05_guardrail_trap_col_being_dealloced_not_returned_by_alloc
        .type           $__internal_0_$__cuda_sm10x_tcgen05_guardrail_trap_col_being_dealloced_not_returned_by_alloc,@function
        .size           $__internal_0_$__cuda_sm10x_tcgen05_guardrail_trap_col_being_dealloced_not_returned_by_alloc,($__internal_1_$__cuda_sm10x_tcgen05_guardrail_trap_phase_invalid_during_alloc - $__internal_0_$__cuda_sm10x_tcgen05_guardrail_trap_col_being_dealloced_not_returned_by_alloc)
$__internal_0_$__cuda_sm10x_tcgen05_guardrail_trap_col_being_dealloced_not_returned_by_alloc:
[----:B------:R-:W-:Y:S05]  /*129b0*/  BPT.TRAP 0x1 ;  /* 0x000000040000795c */ /* 0x000fea0000300000 */
[----:B------:R-:W-:-:S04]  /*129c0*/  IMAD.MOV.U32 R3, RZ, RZ, 0x0 ;  /* 0x00000000ff037424 */ /* 0x000fc800078e00ff */
[----:B------:R-:W-:Y:S05]  /*129d0*/  RET.REL.NODEC R2 `(matmul_kernel) ;  /* 0xfffffed402887950 */ /* 0x000fea0003c3ffff */
        .weak           $__internal_1_$__cuda_sm10x_tcgen05_guardrail_trap_phase_invalid_during_alloc
        .type           $__internal_1_$__cuda_sm10x_tcgen05_guardrail_trap_phase_invalid_during_alloc,@function
        .size           $__internal_1_$__cuda_sm10x_tcgen05_guardrail_trap_phase_invalid_during_alloc,($__internal_2_$__cuda_sm10x_tcgen05_guardrail_trap_unallocated_columns_being_dealloced - $__internal_1_$__cuda_sm10x_tcgen05_guardrail_trap_phase_invalid_during_alloc)
$__internal_1_$__cuda_sm10x_tcgen05_guardrail_trap_phase_invalid_during_alloc:
[----:B------:R-:W-:Y:S05]  /*129e0*/  BPT.TRAP 0x1 ;  /* 0x000000040000795c */ /* 0x000fea0000300000 */
[----:B------:R-:W-:-:S04]  /*129f0*/  IMAD.MOV.U32 R3, RZ, RZ, 0x0 ;  /* 0x00000000ff037424 */ /* 0x000fc800078e00ff */
[----:B------:R-:W-:Y:S05]  /*12a00*/  RET.REL.NODEC R2 `(matmul_kernel) ;  /* 0xfffffed4027c7950 */ /* 0x000fea0003c3ffff */
        .weak           $__internal_2_$__cuda_sm10x_tcgen05_guardrail_trap_unallocated_columns_being_dealloced
        .type           $__internal_2_$__cuda_sm10x_tcgen05_guardrail_trap_unallocated_columns_being_dealloced,@function
        .size           $__internal_2_$__cuda_sm10x_tcgen05_guardrail_trap_unallocated_columns_being_dealloced,(.L_x_20 - $__internal_2_$__cuda_sm10x_tcgen05_guardrail_trap_unallocated_columns_being_dealloced)
$__internal_2_$__cuda_sm10x_tcgen05_guardrail_trap_unallocated_columns_being_dealloced:
[----:B------:R-:W-:Y:S05]  /*12a10*/  BPT.TRAP 0x1 ;  /* 0x000000040000795c */ /* 0x000fea0000300000 */
[----:B------:R-:W-:-:S04]  /*12a20*/  IMAD.MOV.U32 R3, RZ, RZ, 0x0 ;  /* 0x00000000ff037424 */ /* 0x000fc800078e00ff */
[----:B------:R-:W-:Y:S05]  /*12a30*/  RET.REL.NODEC R2 `(matmul_kernel) ;  /* 0xfffffed402707950 */ /* 0x000fea0003c3ffff */
.L_x_17:
[----:B------:R-:W-:-:S00]  /*12a40*/  BRA `(.L_x_17) ;  /* 0xfffffffc00fc7947 */ /* 0x000fc0000383ffff */
[----:B------:R-:W-:-:S00]  /*12a50*/  NOP ;  /* 0x0000000000007918 */ /* 0x000fc00000000000 */
        /* <DEDUP_REMOVED lines=10> */
.L_x_20:


//--------------------- .nv.shared.matmul_kernel  --------------------------
	.section	.nv.shared.matmul_kernel,"aw",@nobits
	.sectionflags	@""
	.align	16
	.zero		1024


//--------------------- .nv.shared.reserved.0     --------------------------
	.section	.nv.shared.reserved.0,"aw",@nobits
	.align	8
	.weak		__nv_reservedSMEM_offset_0_alias
	.size		__nv_reservedSMEM_offset_0_alias, 0, 64
	.other		__nv_reservedSMEM_offset_0_alias,@"STO_CUDA_RESERVED_SHARED STV_DEFAULT"
__nv_reservedSMEM_offset_0_alias:
	.zero		0
.nv.shared.reserved.0:
	.zero		64
	.weak		__nv_reservedSMEM_allocation_phase
	.type		__nv_reservedSMEM_allocation_phase,@object
	.size		__nv_reservedSMEM_allocation_phase,(.L_0 - __nv_reservedSMEM_allocation_phase)
__nv_reservedSMEM_allocation_phase:
	.zero		1
.L_0:
	.zero		7
	.weak		__nv_reservedSMEM_devtool_atexit_pc
	.type		__nv_reservedSMEM_devtool_atexit_pc,@object
	.size		__nv_reservedSMEM_devtool_atexit_pc,(__nv_reservedSMEM_allocation_mask - __nv_reservedSMEM_devtool_atexit_pc)
__nv_reservedSMEM_devtool_atexit_pc:
	.zero		8
	.weak		__nv_reservedSMEM_allocation_mask
	.type		__nv_reservedSMEM_allocation_mask,@object
	.size		__nv_reservedSMEM_allocation_mask,(.L_2 - __nv_reservedSMEM_allocation_mask)
__nv_reservedSMEM_allocation_mask:
	.zero		4
.L_2:


//--------------------- .nv.constant0.matmul_kernel --------------------------
	.section	.nv.constant0.matmul_kernel,"a",@progbits
	.sectionflags	@""
	.align	4
.nv.constant0.matmul_kernel:
	.zero		976


//--------------------- SYMBOLS --------------------------

	.type		.nv.reservedSmem.offset0,@object
	.size		.nv.reservedSmem.offset0,0x4
	.type		.nv.reservedSmem.cap,@object
	.size		.nv.reservedSmem.cap,0x4
